//
// Generated by NVIDIA NVVM Compiler
//
// Compiler Build ID: CL-36424714
// Cuda compilation tools, release 13.0, V13.0.88
// Based on NVVM 20.0.0
//

.version 9.0
.target sm_100
.address_size 64

	// .globl	_Z11kernel__1_1PdS_S_iiiiiiiiiiiiiiii
// _ZZ11kernel__1_1PdS_S_iiiiiiiiiiiiiiiiE4sm_a has been demoted
// _ZZ11kernel__1_1PdS_S_iiiiiiiiiiiiiiiiE4sm_b has been demoted
// _ZZ11kernel__2_1PdS_S_iiiiiiiiiiiiiiiiE4sm_a has been demoted
// _ZZ11kernel__2_1PdS_S_iiiiiiiiiiiiiiiiE4sm_b has been demoted
// _ZZ11kernel__3_1PdS_S_iiiiiiiiiiiiiiiiE4sm_a has been demoted
// _ZZ11kernel__3_1PdS_S_iiiiiiiiiiiiiiiiE4sm_b has been demoted
// _ZZ11kernel__4_1PdS_S_iiiiiiiiiiiiiiiiE4sm_a has been demoted
// _ZZ11kernel__4_1PdS_S_iiiiiiiiiiiiiiiiE4sm_b has been demoted

.visible .entry _Z11kernel__1_1PdS_S_iiiiiiiiiiiiiiii(
	.param .u64 .ptr .align 1 _Z11kernel__1_1PdS_S_iiiiiiiiiiiiiiii_param_0,
	.param .u64 .ptr .align 1 _Z11kernel__1_1PdS_S_iiiiiiiiiiiiiiii_param_1,
	.param .u64 .ptr .align 1 _Z11kernel__1_1PdS_S_iiiiiiiiiiiiiiii_param_2,
	.param .u32 _Z11kernel__1_1PdS_S_iiiiiiiiiiiiiiii_param_3,
	.param .u32 _Z11kernel__1_1PdS_S_iiiiiiiiiiiiiiii_param_4,
	.param .u32 _Z11kernel__1_1PdS_S_iiiiiiiiiiiiiiii_param_5,
	.param .u32 _Z11kernel__1_1PdS_S_iiiiiiiiiiiiiiii_param_6,
	.param .u32 _Z11kernel__1_1PdS_S_iiiiiiiiiiiiiiii_param_7,
	.param .u32 _Z11kernel__1_1PdS_S_iiiiiiiiiiiiiiii_param_8,
	.param .u32 _Z11kernel__1_1PdS_S_iiiiiiiiiiiiiiii_param_9,
	.param .u32 _Z11kernel__1_1PdS_S_iiiiiiiiiiiiiiii_param_10,
	.param .u32 _Z11kernel__1_1PdS_S_iiiiiiiiiiiiiiii_param_11,
	.param .u32 _Z11kernel__1_1PdS_S_iiiiiiiiiiiiiiii_param_12,
	.param .u32 _Z11kernel__1_1PdS_S_iiiiiiiiiiiiiiii_param_13,
	.param .u32 _Z11kernel__1_1PdS_S_iiiiiiiiiiiiiiii_param_14,
	.param .u32 _Z11kernel__1_1PdS_S_iiiiiiiiiiiiiiii_param_15,
	.param .u32 _Z11kernel__1_1PdS_S_iiiiiiiiiiiiiiii_param_16,
	.param .u32 _Z11kernel__1_1PdS_S_iiiiiiiiiiiiiiii_param_17,
	.param .u32 _Z11kernel__1_1PdS_S_iiiiiiiiiiiiiiii_param_18
)
{
	.reg .pred 	%p<4>;
	.reg .b32 	%r<130>;
	.reg .b64 	%rd<73>;
	.reg .b64 	%fd<279>;
	// demoted variable
	.shared .align 8 .b8 _ZZ11kernel__1_1PdS_S_iiiiiiiiiiiiiiiiE4sm_a[12288];
	// demoted variable
	.shared .align 8 .b8 _ZZ11kernel__1_1PdS_S_iiiiiiiiiiiiiiiiE4sm_b[12288];
	ld.param.u32 	%r27, [_Z11kernel__1_1PdS_S_iiiiiiiiiiiiiiii_param_9];
	ld.param.u32 	%r28, [_Z11kernel__1_1PdS_S_iiiiiiiiiiiiiiii_param_10];
	ld.param.u32 	%r29, [_Z11kernel__1_1PdS_S_iiiiiiiiiiiiiiii_param_11];
	ld.param.u32 	%r30, [_Z11kernel__1_1PdS_S_iiiiiiiiiiiiiiii_param_12];
	ld.param.u32 	%r26, [_Z11kernel__1_1PdS_S_iiiiiiiiiiiiiiii_param_18];
	mov.u32 	%r31, %tid.y;
	and.b32  	%r1, %r31, 15;
	mov.u32 	%r32, %ctaid.x;
	mul.lo.s32 	%r33, %r28, %r27;
	mul.lo.s32 	%r34, %r33, %r29;
	mul.lo.s32 	%r35, %r34, %r30;
	div.u32 	%r2, %r32, %r35;
	mul.lo.s32 	%r36, %r2, %r35;
	sub.s32 	%r37, %r32, %r36;
	div.s32 	%r38, %r37, %r34;
	mul.lo.s32 	%r39, %r38, %r34;
	sub.s32 	%r40, %r37, %r39;
	div.s32 	%r41, %r40, %r33;
	mul.lo.s32 	%r42, %r41, %r33;
	sub.s32 	%r43, %r40, %r42;
	div.s32 	%r44, %r43, %r27;
	mul.lo.s32 	%r45, %r44, %r27;
	sub.s32 	%r46, %r43, %r45;
	shl.b32 	%r3, %r46, 4;
	mul.lo.s32 	%r4, %r44, 6;
	shl.b32 	%r47, %r41, 4;
	or.b32  	%r5, %r47, %r1;
	mul.lo.s32 	%r6, %r38, 6;
	setp.lt.s32 	%p1, %r26, 1;
	mov.f64 	%fd207, 0d0000000000000000;
	mov.f64 	%fd208, %fd207;
	mov.f64 	%fd209, %fd207;
	mov.f64 	%fd210, %fd207;
	mov.f64 	%fd211, %fd207;
	mov.f64 	%fd212, %fd207;
	mov.f64 	%fd213, %fd207;
	mov.f64 	%fd214, %fd207;
	mov.f64 	%fd215, %fd207;
	mov.f64 	%fd216, %fd207;
	mov.f64 	%fd217, %fd207;
	mov.f64 	%fd218, %fd207;
	mov.f64 	%fd219, %fd207;
	mov.f64 	%fd220, %fd207;
	mov.f64 	%fd221, %fd207;
	mov.f64 	%fd222, %fd207;
	mov.f64 	%fd223, %fd207;
	mov.f64 	%fd224, %fd207;
	mov.f64 	%fd225, %fd207;
	mov.f64 	%fd226, %fd207;
	mov.f64 	%fd227, %fd207;
	mov.f64 	%fd228, %fd207;
	mov.f64 	%fd229, %fd207;
	mov.f64 	%fd230, %fd207;
	mov.f64 	%fd231, %fd207;
	mov.f64 	%fd232, %fd207;
	mov.f64 	%fd233, %fd207;
	mov.f64 	%fd234, %fd207;
	mov.f64 	%fd235, %fd207;
	mov.f64 	%fd236, %fd207;
	mov.f64 	%fd237, %fd207;
	mov.f64 	%fd238, %fd207;
	mov.f64 	%fd239, %fd207;
	mov.f64 	%fd240, %fd207;
	mov.f64 	%fd241, %fd207;
	mov.f64 	%fd242, %fd207;
	@%p1 bra 	$L__BB0_5;
	ld.param.u32 	%r123, [_Z11kernel__1_1PdS_S_iiiiiiiiiiiiiiii_param_8];
	ld.param.u32 	%r120, [_Z11kernel__1_1PdS_S_iiiiiiiiiiiiiiii_param_6];
	ld.param.u32 	%r117, [_Z11kernel__1_1PdS_S_iiiiiiiiiiiiiiii_param_5];
	ld.param.u32 	%r113, [_Z11kernel__1_1PdS_S_iiiiiiiiiiiiiiii_param_3];
	add.s32 	%r49, %r3, %r1;
	mad.lo.s32 	%r50, %r2, %r120, %r6;
	mad.lo.s32 	%r51, %r4, %r113, %r49;
	add.s32 	%r52, %r51, %r113;
	add.s32 	%r53, %r52, %r113;
	mul.lo.s32 	%r7, %r53, %r123;
	add.s32 	%r54, %r53, %r113;
	mul.lo.s32 	%r8, %r54, %r123;
	add.s32 	%r55, %r54, %r113;
	mul.lo.s32 	%r9, %r55, %r123;
	add.s32 	%r56, %r55, %r113;
	mul.lo.s32 	%r10, %r56, %r123;
	mad.lo.s32 	%r57, %r50, %r117, %r5;
	add.s32 	%r58, %r57, %r117;
	add.s32 	%r59, %r58, %r117;
	mul.lo.s32 	%r11, %r59, %r123;
	add.s32 	%r60, %r59, %r117;
	mul.lo.s32 	%r12, %r60, %r123;
	add.s32 	%r61, %r60, %r117;
	mul.lo.s32 	%r13, %r61, %r123;
	add.s32 	%r62, %r61, %r117;
	mul.lo.s32 	%r14, %r62, %r123;
	mov.b32 	%r128, 0;
	mov.f64 	%fd207, 0d0000000000000000;
$L__BB0_2:
	.pragma "nounroll";
	ld.param.u32 	%r124, [_Z11kernel__1_1PdS_S_iiiiiiiiiiiiiiii_param_8];
	ld.param.u32 	%r121, [_Z11kernel__1_1PdS_S_iiiiiiiiiiiiiiii_param_6];
	ld.param.u32 	%r118, [_Z11kernel__1_1PdS_S_iiiiiiiiiiiiiiii_param_5];
	ld.param.u32 	%r114, [_Z11kernel__1_1PdS_S_iiiiiiiiiiiiiiii_param_3];
	ld.param.u64 	%rd72, [_Z11kernel__1_1PdS_S_iiiiiiiiiiiiiiii_param_2];
	ld.param.u64 	%rd71, [_Z11kernel__1_1PdS_S_iiiiiiiiiiiiiiii_param_1];
	mov.u32 	%r64, %tid.x;
	add.s32 	%r65, %r128, %r64;
	mov.u32 	%r66, %tid.y;
	and.b32  	%r67, %r66, 15;
	add.s32 	%r68, %r3, %r67;
	mad.lo.s32 	%r69, %r4, %r114, %r68;
	mad.lo.s32 	%r70, %r69, %r124, %r65;
	cvta.to.global.u64 	%rd4, %rd71;
	mul.wide.u32 	%rd5, %r70, 8;
	add.s64 	%rd6, %rd4, %rd5;
	ld.global.f64 	%fd147, [%rd6];
	mul.lo.s32 	%r71, %r64, 768;
	mov.u32 	%r72, _ZZ11kernel__1_1PdS_S_iiiiiiiiiiiiiiiiE4sm_a;
	add.s32 	%r73, %r72, %r71;
	shl.b32 	%r74, %r66, 3;
	add.s32 	%r75, %r73, %r74;
	st.shared.f64 	[%r75], %fd147;
	add.s32 	%r76, %r69, %r114;
	mad.lo.s32 	%r77, %r76, %r124, %r65;
	mul.wide.u32 	%rd7, %r77, 8;
	add.s64 	%rd8, %rd4, %rd7;
	ld.global.f64 	%fd148, [%rd8];
	st.shared.f64 	[%r75+128], %fd148;
	add.s32 	%r78, %r65, %r7;
	mul.wide.u32 	%rd9, %r78, 8;
	add.s64 	%rd10, %rd4, %rd9;
	ld.global.f64 	%fd149, [%rd10];
	st.shared.f64 	[%r75+256], %fd149;
	add.s32 	%r79, %r65, %r8;
	mul.wide.u32 	%rd11, %r79, 8;
	add.s64 	%rd12, %rd4, %rd11;
	ld.global.f64 	%fd150, [%rd12];
	st.shared.f64 	[%r75+384], %fd150;
	add.s32 	%r80, %r65, %r9;
	mul.wide.u32 	%rd13, %r80, 8;
	add.s64 	%rd14, %rd4, %rd13;
	ld.global.f64 	%fd151, [%rd14];
	st.shared.f64 	[%r75+512], %fd151;
	add.s32 	%r81, %r65, %r10;
	mul.wide.u32 	%rd15, %r81, 8;
	add.s64 	%rd16, %rd4, %rd15;
	ld.global.f64 	%fd152, [%rd16];
	st.shared.f64 	[%r75+640], %fd152;
	mad.lo.s32 	%r82, %r2, %r121, %r6;
	mad.lo.s32 	%r83, %r82, %r118, %r5;
	mad.lo.s32 	%r84, %r83, %r124, %r65;
	cvta.to.global.u64 	%rd17, %rd72;
	mul.wide.u32 	%rd18, %r84, 8;
	add.s64 	%rd19, %rd17, %rd18;
	ld.global.f64 	%fd153, [%rd19];
	mov.u32 	%r85, _ZZ11kernel__1_1PdS_S_iiiiiiiiiiiiiiiiE4sm_b;
	add.s32 	%r86, %r85, %r71;
	add.s32 	%r87, %r86, %r74;
	st.shared.f64 	[%r87], %fd153;
	add.s32 	%r88, %r83, %r118;
	mad.lo.s32 	%r89, %r88, %r124, %r65;
	mul.wide.u32 	%rd20, %r89, 8;
	add.s64 	%rd21, %rd17, %rd20;
	ld.global.f64 	%fd154, [%rd21];
	st.shared.f64 	[%r87+128], %fd154;
	add.s32 	%r90, %r65, %r11;
	mul.wide.u32 	%rd22, %r90, 8;
	add.s64 	%rd23, %rd17, %rd22;
	ld.global.f64 	%fd155, [%rd23];
	st.shared.f64 	[%r87+256], %fd155;
	add.s32 	%r91, %r65, %r12;
	mul.wide.u32 	%rd24, %r91, 8;
	add.s64 	%rd25, %rd17, %rd24;
	ld.global.f64 	%fd156, [%rd25];
	st.shared.f64 	[%r87+384], %fd156;
	add.s32 	%r92, %r65, %r13;
	mul.wide.u32 	%rd26, %r92, 8;
	add.s64 	%rd27, %rd17, %rd26;
	ld.global.f64 	%fd157, [%rd27];
	st.shared.f64 	[%r87+512], %fd157;
	add.s32 	%r93, %r65, %r14;
	mul.wide.u32 	%rd28, %r93, 8;
	add.s64 	%rd29, %rd17, %rd28;
	ld.global.f64 	%fd158, [%rd29];
	st.shared.f64 	[%r87+640], %fd158;
	bar.sync 	0;
	mov.b32 	%r129, 384;
$L__BB0_3:
	mov.u32 	%r94, %tid.y;
	shl.b32 	%r95, %r94, 3;
	mov.u32 	%r96, _ZZ11kernel__1_1PdS_S_iiiiiiiiiiiiiiiiE4sm_b;
	add.s32 	%r97, %r96, %r95;
	add.s32 	%r98, %r97, %r129;
	ld.shared.f64 	%fd159, [%r98+256];
	ld.shared.f64 	%fd160, [%r98+128];
	ld.shared.f64 	%fd161, [%r98];
	ld.shared.f64 	%fd162, [%r98+-128];
	ld.shared.f64 	%fd163, [%r98+-256];
	ld.shared.f64 	%fd164, [%r98+-384];
	mov.u32 	%r99, %tid.x;
	shl.b32 	%r100, %r99, 3;
	mov.u32 	%r101, _ZZ11kernel__1_1PdS_S_iiiiiiiiiiiiiiiiE4sm_a;
	add.s32 	%r102, %r101, %r100;
	add.s32 	%r103, %r102, %r129;
	ld.shared.f64 	%fd165, [%r103+-384];
	fma.rn.f64 	%fd242, %fd164, %fd165, %fd242;
	fma.rn.f64 	%fd236, %fd163, %fd165, %fd236;
	fma.rn.f64 	%fd230, %fd162, %fd165, %fd230;
	fma.rn.f64 	%fd224, %fd161, %fd165, %fd224;
	fma.rn.f64 	%fd218, %fd160, %fd165, %fd218;
	fma.rn.f64 	%fd212, %fd159, %fd165, %fd212;
	ld.shared.f64 	%fd166, [%r103+-256];
	fma.rn.f64 	%fd241, %fd164, %fd166, %fd241;
	fma.rn.f64 	%fd235, %fd163, %fd166, %fd235;
	fma.rn.f64 	%fd229, %fd162, %fd166, %fd229;
	fma.rn.f64 	%fd223, %fd161, %fd166, %fd223;
	fma.rn.f64 	%fd217, %fd160, %fd166, %fd217;
	fma.rn.f64 	%fd211, %fd159, %fd166, %fd211;
	ld.shared.f64 	%fd167, [%r103+-128];
	fma.rn.f64 	%fd240, %fd164, %fd167, %fd240;
	fma.rn.f64 	%fd234, %fd163, %fd167, %fd234;
	fma.rn.f64 	%fd228, %fd162, %fd167, %fd228;
	fma.rn.f64 	%fd222, %fd161, %fd167, %fd222;
	fma.rn.f64 	%fd216, %fd160, %fd167, %fd216;
	fma.rn.f64 	%fd210, %fd159, %fd167, %fd210;
	ld.shared.f64 	%fd168, [%r103];
	fma.rn.f64 	%fd239, %fd164, %fd168, %fd239;
	fma.rn.f64 	%fd233, %fd163, %fd168, %fd233;
	fma.rn.f64 	%fd227, %fd162, %fd168, %fd227;
	fma.rn.f64 	%fd221, %fd161, %fd168, %fd221;
	fma.rn.f64 	%fd215, %fd160, %fd168, %fd215;
	fma.rn.f64 	%fd209, %fd159, %fd168, %fd209;
	ld.shared.f64 	%fd169, [%r103+128];
	fma.rn.f64 	%fd238, %fd164, %fd169, %fd238;
	fma.rn.f64 	%fd232, %fd163, %fd169, %fd232;
	fma.rn.f64 	%fd226, %fd162, %fd169, %fd226;
	fma.rn.f64 	%fd220, %fd161, %fd169, %fd220;
	fma.rn.f64 	%fd214, %fd160, %fd169, %fd214;
	fma.rn.f64 	%fd208, %fd159, %fd169, %fd208;
	ld.shared.f64 	%fd170, [%r103+256];
	fma.rn.f64 	%fd237, %fd164, %fd170, %fd237;
	fma.rn.f64 	%fd231, %fd163, %fd170, %fd231;
	fma.rn.f64 	%fd225, %fd162, %fd170, %fd225;
	fma.rn.f64 	%fd219, %fd161, %fd170, %fd219;
	fma.rn.f64 	%fd213, %fd160, %fd170, %fd213;
	fma.rn.f64 	%fd207, %fd159, %fd170, %fd207;
	add.s32 	%r129, %r129, 768;
	setp.ne.s32 	%p2, %r129, 12672;
	@%p2 bra 	$L__BB0_3;
	ld.param.u32 	%r127, [_Z11kernel__1_1PdS_S_iiiiiiiiiiiiiiii_param_18];
	bar.sync 	0;
	add.s32 	%r128, %r128, 16;
	setp.lt.s32 	%p3, %r128, %r127;
	@%p3 bra 	$L__BB0_2;
$L__BB0_5:
	ld.param.u32 	%r126, [_Z11kernel__1_1PdS_S_iiiiiiiiiiiiiiii_param_17];
	ld.param.u32 	%r125, [_Z11kernel__1_1PdS_S_iiiiiiiiiiiiiiii_param_16];
	ld.param.u32 	%r122, [_Z11kernel__1_1PdS_S_iiiiiiiiiiiiiiii_param_6];
	ld.param.u32 	%r119, [_Z11kernel__1_1PdS_S_iiiiiiiiiiiiiiii_param_5];
	ld.param.u32 	%r116, [_Z11kernel__1_1PdS_S_iiiiiiiiiiiiiiii_param_4];
	ld.param.u32 	%r115, [_Z11kernel__1_1PdS_S_iiiiiiiiiiiiiiii_param_3];
	ld.param.u64 	%rd70, [_Z11kernel__1_1PdS_S_iiiiiiiiiiiiiiii_param_0];
	cvta.to.global.u64 	%rd30, %rd70;
	mov.u32 	%r104, %tid.y;
	shr.u32 	%r105, %r104, 4;
	add.s32 	%r106, %r2, %r105;
	mad.lo.s32 	%r107, %r106, %r122, %r6;
	mad.lo.s32 	%r108, %r107, %r119, %r5;
	mad.lo.s32 	%r109, %r108, %r116, %r4;
	mov.u32 	%r110, %tid.x;
	add.s32 	%r111, %r3, %r110;
	mad.lo.s32 	%r112, %r109, %r115, %r111;
	mul.wide.s32 	%rd31, %r112, 8;
	add.s64 	%rd32, %rd30, %rd31;
	st.global.f64 	[%rd32], %fd242;
	mul.wide.s32 	%rd33, %r125, 8;
	add.s64 	%rd34, %rd32, %rd33;
	st.global.f64 	[%rd34], %fd241;
	add.s64 	%rd35, %rd34, %rd33;
	st.global.f64 	[%rd35], %fd240;
	add.s64 	%rd36, %rd35, %rd33;
	st.global.f64 	[%rd36], %fd239;
	add.s64 	%rd37, %rd36, %rd33;
	st.global.f64 	[%rd37], %fd238;
	add.s64 	%rd38, %rd37, %rd33;
	st.global.f64 	[%rd38], %fd237;
	mul.wide.s32 	%rd39, %r126, 8;
	add.s64 	%rd40, %rd32, %rd39;
	st.global.f64 	[%rd40], %fd236;
	add.s64 	%rd41, %rd40, %rd33;
	st.global.f64 	[%rd41], %fd235;
	add.s64 	%rd42, %rd41, %rd33;
	st.global.f64 	[%rd42], %fd234;
	add.s64 	%rd43, %rd42, %rd33;
	st.global.f64 	[%rd43], %fd233;
	add.s64 	%rd44, %rd43, %rd33;
	st.global.f64 	[%rd44], %fd232;
	add.s64 	%rd45, %rd44, %rd33;
	st.global.f64 	[%rd45], %fd231;
	add.s64 	%rd46, %rd40, %rd39;
	st.global.f64 	[%rd46], %fd230;
	add.s64 	%rd47, %rd46, %rd33;
	st.global.f64 	[%rd47], %fd229;
	add.s64 	%rd48, %rd47, %rd33;
	st.global.f64 	[%rd48], %fd228;
	add.s64 	%rd49, %rd48, %rd33;
	st.global.f64 	[%rd49], %fd227;
	add.s64 	%rd50, %rd49, %rd33;
	st.global.f64 	[%rd50], %fd226;
	add.s64 	%rd51, %rd50, %rd33;
	st.global.f64 	[%rd51], %fd225;
	add.s64 	%rd52, %rd46, %rd39;
	st.global.f64 	[%rd52], %fd224;
	add.s64 	%rd53, %rd52, %rd33;
	st.global.f64 	[%rd53], %fd223;
	add.s64 	%rd54, %rd53, %rd33;
	st.global.f64 	[%rd54], %fd222;
	add.s64 	%rd55, %rd54, %rd33;
	st.global.f64 	[%rd55], %fd221;
	add.s64 	%rd56, %rd55, %rd33;
	st.global.f64 	[%rd56], %fd220;
	add.s64 	%rd57, %rd56, %rd33;
	st.global.f64 	[%rd57], %fd219;
	add.s64 	%rd58, %rd52, %rd39;
	st.global.f64 	[%rd58], %fd218;
	add.s64 	%rd59, %rd58, %rd33;
	st.global.f64 	[%rd59], %fd217;
	add.s64 	%rd60, %rd59, %rd33;
	st.global.f64 	[%rd60], %fd216;
	add.s64 	%rd61, %rd60, %rd33;
	st.global.f64 	[%rd61], %fd215;
	add.s64 	%rd62, %rd61, %rd33;
	st.global.f64 	[%rd62], %fd214;
	add.s64 	%rd63, %rd62, %rd33;
	st.global.f64 	[%rd63], %fd213;
	add.s64 	%rd64, %rd58, %rd39;
	st.global.f64 	[%rd64], %fd212;
	add.s64 	%rd65, %rd64, %rd33;
	st.global.f64 	[%rd65], %fd211;
	add.s64 	%rd66, %rd65, %rd33;
	st.global.f64 	[%rd66], %fd210;
	add.s64 	%rd67, %rd66, %rd33;
	st.global.f64 	[%rd67], %fd209;
	add.s64 	%rd68, %rd67, %rd33;
	st.global.f64 	[%rd68], %fd208;
	add.s64 	%rd69, %rd68, %rd33;
	st.global.f64 	[%rd69], %fd207;
	ret;

}
	// .globl	_Z11kernel__2_1PdS_S_iiiiiiiiiiiiiiii
.visible .entry _Z11kernel__2_1PdS_S_iiiiiiiiiiiiiiii(
	.param .u64 .ptr .align 1 _Z11kernel__2_1PdS_S_iiiiiiiiiiiiiiii_param_0,
	.param .u64 .ptr .align 1 _Z11kernel__2_1PdS_S_iiiiiiiiiiiiiiii_param_1,
	.param .u64 .ptr .align 1 _Z11kernel__2_1PdS_S_iiiiiiiiiiiiiiii_param_2,
	.param .u32 _Z11kernel__2_1PdS_S_iiiiiiiiiiiiiiii_param_3,
	.param .u32 _Z11kernel__2_1PdS_S_iiiiiiiiiiiiiiii_param_4,
	.param .u32 _Z11kernel__2_1PdS_S_iiiiiiiiiiiiiiii_param_5,
	.param .u32 _Z11kernel__2_1PdS_S_iiiiiiiiiiiiiiii_param_6,
	.param .u32 _Z11kernel__2_1PdS_S_iiiiiiiiiiiiiiii_param_7,
	.param .u32 _Z11kernel__2_1PdS_S_iiiiiiiiiiiiiiii_param_8,
	.param .u32 _Z11kernel__2_1PdS_S_iiiiiiiiiiiiiiii_param_9,
	.param .u32 _Z11kernel__2_1PdS_S_iiiiiiiiiiiiiiii_param_10,
	.param .u32 _Z11kernel__2_1PdS_S_iiiiiiiiiiiiiiii_param_11,
	.param .u32 _Z11kernel__2_1PdS_S_iiiiiiiiiiiiiiii_param_12,
	.param .u32 _Z11kernel__2_1PdS_S_iiiiiiiiiiiiiiii_param_13,
	.param .u32 _Z11kernel__2_1PdS_S_iiiiiiiiiiiiiiii_param_14,
	.param .u32 _Z11kernel__2_1PdS_S_iiiiiiiiiiiiiiii_param_15,
	.param .u32 _Z11kernel__2_1PdS_S_iiiiiiiiiiiiiiii_param_16,
	.param .u32 _Z11kernel__2_1PdS_S_iiiiiiiiiiiiiiii_param_17,
	.param .u32 _Z11kernel__2_1PdS_S_iiiiiiiiiiiiiiii_param_18
)
{
	.reg .pred 	%p<7>;
	.reg .b32 	%r<120>;
	.reg .b64 	%rd<71>;
	.reg .b64 	%fd<351>;
	// demoted variable
	.shared .align 8 .b8 _ZZ11kernel__2_1PdS_S_iiiiiiiiiiiiiiiiE4sm_a[12288];
	// demoted variable
	.shared .align 8 .b8 _ZZ11kernel__2_1PdS_S_iiiiiiiiiiiiiiiiE4sm_b[12288];
	ld.param.u64 	%rd4, [_Z11kernel__2_1PdS_S_iiiiiiiiiiiiiiii_param_1];
	ld.param.u64 	%rd5, [_Z11kernel__2_1PdS_S_iiiiiiiiiiiiiiii_param_2];
	ld.param.u32 	%r38, [_Z11kernel__2_1PdS_S_iiiiiiiiiiiiiiii_param_3];
	ld.param.u32 	%r39, [_Z11kernel__2_1PdS_S_iiiiiiiiiiiiiiii_param_4];
	ld.param.u32 	%r40, [_Z11kernel__2_1PdS_S_iiiiiiiiiiiiiiii_param_5];
	ld.param.u32 	%r41, [_Z11kernel__2_1PdS_S_iiiiiiiiiiiiiiii_param_6];
	ld.param.u32 	%r42, [_Z11kernel__2_1PdS_S_iiiiiiiiiiiiiiii_param_8];
	ld.param.u32 	%r46, [_Z11kernel__2_1PdS_S_iiiiiiiiiiiiiiii_param_9];
	ld.param.u32 	%r47, [_Z11kernel__2_1PdS_S_iiiiiiiiiiiiiiii_param_10];
	ld.param.u32 	%r48, [_Z11kernel__2_1PdS_S_iiiiiiiiiiiiiiii_param_11];
	ld.param.u32 	%r49, [_Z11kernel__2_1PdS_S_iiiiiiiiiiiiiiii_param_12];
	ld.param.u32 	%r43, [_Z11kernel__2_1PdS_S_iiiiiiiiiiiiiiii_param_16];
	ld.param.u32 	%r44, [_Z11kernel__2_1PdS_S_iiiiiiiiiiiiiiii_param_17];
	ld.param.u32 	%r45, [_Z11kernel__2_1PdS_S_iiiiiiiiiiiiiiii_param_18];
	mov.u32 	%r1, %tid.x;
	mov.u32 	%r2, %tid.y;
	and.b32  	%r3, %r2, 15;
	shr.u32 	%r4, %r2, 4;
	mov.u32 	%r50, %ctaid.x;
	mul.lo.s32 	%r51, %r47, %r46;
	mul.lo.s32 	%r52, %r51, %r48;
	mul.lo.s32 	%r53, %r52, %r49;
	div.u32 	%r5, %r50, %r53;
	mul.lo.s32 	%r54, %r5, %r53;
	sub.s32 	%r55, %r50, %r54;
	div.s32 	%r56, %r55, %r52;
	mul.lo.s32 	%r57, %r56, %r52;
	sub.s32 	%r58, %r55, %r57;
	div.s32 	%r59, %r58, %r51;
	mul.lo.s32 	%r60, %r59, %r51;
	sub.s32 	%r61, %r58, %r60;
	div.s32 	%r62, %r61, %r46;
	mul.lo.s32 	%r63, %r62, %r46;
	sub.s32 	%r64, %r61, %r63;
	shl.b32 	%r6, %r64, 4;
	mul.lo.s32 	%r7, %r62, 6;
	shl.b32 	%r65, %r59, 4;
	or.b32  	%r8, %r65, %r3;
	mul.lo.s32 	%r9, %r56, 6;
	setp.lt.s32 	%p1, %r45, 1;
	mov.f64 	%fd279, 0d0000000000000000;
	mov.f64 	%fd280, %fd279;
	mov.f64 	%fd281, %fd279;
	mov.f64 	%fd282, %fd279;
	mov.f64 	%fd283, %fd279;
	mov.f64 	%fd284, %fd279;
	mov.f64 	%fd285, %fd279;
	mov.f64 	%fd286, %fd279;
	mov.f64 	%fd287, %fd279;
	mov.f64 	%fd288, %fd279;
	mov.f64 	%fd289, %fd279;
	mov.f64 	%fd290, %fd279;
	mov.f64 	%fd291, %fd279;
	mov.f64 	%fd292, %fd279;
	mov.f64 	%fd293, %fd279;
	mov.f64 	%fd294, %fd279;
	mov.f64 	%fd295, %fd279;
	mov.f64 	%fd296, %fd279;
	mov.f64 	%fd297, %fd279;
	mov.f64 	%fd298, %fd279;
	mov.f64 	%fd299, %fd279;
	mov.f64 	%fd300, %fd279;
	mov.f64 	%fd301, %fd279;
	mov.f64 	%fd302, %fd279;
	mov.f64 	%fd303, %fd279;
	mov.f64 	%fd304, %fd279;
	mov.f64 	%fd305, %fd279;
	mov.f64 	%fd306, %fd279;
	mov.f64 	%fd307, %fd279;
	mov.f64 	%fd308, %fd279;
	mov.f64 	%fd309, %fd279;
	mov.f64 	%fd310, %fd279;
	mov.f64 	%fd311, %fd279;
	mov.f64 	%fd312, %fd279;
	mov.f64 	%fd313, %fd279;
	mov.f64 	%fd314, %fd279;
	@%p1 bra 	$L__BB1_8;
	cvta.to.global.u64 	%rd1, %rd4;
	cvta.to.global.u64 	%rd2, %rd5;
	add.s32 	%r67, %r6, %r3;
	mul.lo.s32 	%r68, %r1, 768;
	mov.u32 	%r69, _ZZ11kernel__2_1PdS_S_iiiiiiiiiiiiiiiiE4sm_a;
	add.s32 	%r70, %r69, %r68;
	mad.lo.s32 	%r71, %r5, %r41, %r9;
	mov.u32 	%r72, _ZZ11kernel__2_1PdS_S_iiiiiiiiiiiiiiiiE4sm_b;
	add.s32 	%r73, %r72, %r68;
	mad.lo.s32 	%r74, %r7, %r38, %r67;
	mul.lo.s32 	%r10, %r74, %r42;
	shl.b32 	%r75, %r2, 3;
	add.s32 	%r11, %r70, %r75;
	add.s32 	%r76, %r74, %r38;
	mul.lo.s32 	%r12, %r76, %r42;
	add.s32 	%r77, %r76, %r38;
	mul.lo.s32 	%r13, %r77, %r42;
	add.s32 	%r78, %r77, %r38;
	mul.lo.s32 	%r14, %r78, %r42;
	add.s32 	%r79, %r78, %r38;
	mul.lo.s32 	%r15, %r79, %r42;
	add.s32 	%r80, %r79, %r38;
	mul.lo.s32 	%r16, %r80, %r42;
	mad.lo.s32 	%r81, %r71, %r40, %r8;
	mul.lo.s32 	%r17, %r81, %r42;
	add.s32 	%r18, %r73, %r75;
	add.s32 	%r82, %r81, %r40;
	mul.lo.s32 	%r19, %r82, %r42;
	add.s32 	%r83, %r82, %r40;
	mul.lo.s32 	%r20, %r83, %r42;
	add.s32 	%r84, %r83, %r40;
	mul.lo.s32 	%r21, %r84, %r42;
	add.s32 	%r85, %r84, %r40;
	mul.lo.s32 	%r22, %r85, %r42;
	add.s32 	%r86, %r85, %r40;
	mul.lo.s32 	%r23, %r86, %r42;
	shl.b32 	%r87, %r4, 7;
	shl.b32 	%r88, %r3, 3;
	or.b32  	%r89, %r87, %r88;
	add.s32 	%r90, %r89, %r72;
	add.s32 	%r24, %r90, 384;
	mov.b32 	%r115, 0;
	mov.f64 	%fd279, 0d0000000000000000;
	mov.u32 	%r116, %r115;
$L__BB1_2:
	.pragma "nounroll";
	add.s32 	%r27, %r115, 16;
	sub.s32 	%r91, %r27, %r45;
	setp.gt.s32 	%p2, %r91, 0;
	selp.b32 	%r116, %r91, %r116, %p2;
	sub.s32 	%r29, 16, %r116;
	setp.ge.u32 	%p3, %r1, %r29;
	@%p3 bra 	$L__BB1_4;
	add.s32 	%r92, %r115, %r1;
	add.s32 	%r93, %r92, %r10;
	mul.wide.u32 	%rd6, %r93, 8;
	add.s64 	%rd7, %rd1, %rd6;
	ld.global.f64 	%fd183, [%rd7];
	st.shared.f64 	[%r11], %fd183;
	add.s32 	%r94, %r92, %r12;
	mul.wide.u32 	%rd8, %r94, 8;
	add.s64 	%rd9, %rd1, %rd8;
	ld.global.f64 	%fd184, [%rd9];
	st.shared.f64 	[%r11+128], %fd184;
	add.s32 	%r95, %r92, %r13;
	mul.wide.u32 	%rd10, %r95, 8;
	add.s64 	%rd11, %rd1, %rd10;
	ld.global.f64 	%fd185, [%rd11];
	st.shared.f64 	[%r11+256], %fd185;
	add.s32 	%r96, %r92, %r14;
	mul.wide.u32 	%rd12, %r96, 8;
	add.s64 	%rd13, %rd1, %rd12;
	ld.global.f64 	%fd186, [%rd13];
	st.shared.f64 	[%r11+384], %fd186;
	add.s32 	%r97, %r92, %r15;
	mul.wide.u32 	%rd14, %r97, 8;
	add.s64 	%rd15, %rd1, %rd14;
	ld.global.f64 	%fd187, [%rd15];
	st.shared.f64 	[%r11+512], %fd187;
	add.s32 	%r98, %r92, %r16;
	mul.wide.u32 	%rd16, %r98, 8;
	add.s64 	%rd17, %rd1, %rd16;
	ld.global.f64 	%fd188, [%rd17];
	st.shared.f64 	[%r11+640], %fd188;
	add.s32 	%r99, %r92, %r17;
	mul.wide.u32 	%rd18, %r99, 8;
	add.s64 	%rd19, %rd2, %rd18;
	ld.global.f64 	%fd189, [%rd19];
	st.shared.f64 	[%r18], %fd189;
	add.s32 	%r100, %r92, %r19;
	mul.wide.u32 	%rd20, %r100, 8;
	add.s64 	%rd21, %rd2, %rd20;
	ld.global.f64 	%fd190, [%rd21];
	st.shared.f64 	[%r18+128], %fd190;
	add.s32 	%r101, %r92, %r20;
	mul.wide.u32 	%rd22, %r101, 8;
	add.s64 	%rd23, %rd2, %rd22;
	ld.global.f64 	%fd191, [%rd23];
	st.shared.f64 	[%r18+256], %fd191;
	add.s32 	%r102, %r92, %r21;
	mul.wide.u32 	%rd24, %r102, 8;
	add.s64 	%rd25, %rd2, %rd24;
	ld.global.f64 	%fd192, [%rd25];
	st.shared.f64 	[%r18+384], %fd192;
	add.s32 	%r103, %r92, %r22;
	mul.wide.u32 	%rd26, %r103, 8;
	add.s64 	%rd27, %rd2, %rd26;
	ld.global.f64 	%fd193, [%rd27];
	st.shared.f64 	[%r18+512], %fd193;
	add.s32 	%r104, %r92, %r23;
	mul.wide.u32 	%rd28, %r104, 8;
	add.s64 	%rd29, %rd2, %rd28;
	ld.global.f64 	%fd194, [%rd29];
	st.shared.f64 	[%r18+640], %fd194;
$L__BB1_4:
	bar.sync 	0;
	setp.gt.s32 	%p4, %r116, 15;
	@%p4 bra 	$L__BB1_7;
	shl.b32 	%r105, %r1, 3;
	mov.u32 	%r106, _ZZ11kernel__2_1PdS_S_iiiiiiiiiiiiiiiiE4sm_a;
	add.s32 	%r107, %r105, %r106;
	add.s32 	%r117, %r107, 384;
	max.s32 	%r108, %r29, 1;
	neg.s32 	%r119, %r108;
	mov.u32 	%r118, %r24;
$L__BB1_6:
	ld.shared.f64 	%fd195, [%r118+256];
	ld.shared.f64 	%fd196, [%r118+128];
	ld.shared.f64 	%fd197, [%r118];
	ld.shared.f64 	%fd198, [%r118+-128];
	ld.shared.f64 	%fd199, [%r118+-256];
	ld.shared.f64 	%fd200, [%r118+-384];
	ld.shared.f64 	%fd201, [%r117+-384];
	fma.rn.f64 	%fd314, %fd200, %fd201, %fd314;
	fma.rn.f64 	%fd308, %fd199, %fd201, %fd308;
	fma.rn.f64 	%fd302, %fd198, %fd201, %fd302;
	fma.rn.f64 	%fd296, %fd197, %fd201, %fd296;
	fma.rn.f64 	%fd290, %fd196, %fd201, %fd290;
	fma.rn.f64 	%fd284, %fd195, %fd201, %fd284;
	ld.shared.f64 	%fd202, [%r117+-256];
	fma.rn.f64 	%fd313, %fd200, %fd202, %fd313;
	fma.rn.f64 	%fd307, %fd199, %fd202, %fd307;
	fma.rn.f64 	%fd301, %fd198, %fd202, %fd301;
	fma.rn.f64 	%fd295, %fd197, %fd202, %fd295;
	fma.rn.f64 	%fd289, %fd196, %fd202, %fd289;
	fma.rn.f64 	%fd283, %fd195, %fd202, %fd283;
	ld.shared.f64 	%fd203, [%r117+-128];
	fma.rn.f64 	%fd312, %fd200, %fd203, %fd312;
	fma.rn.f64 	%fd306, %fd199, %fd203, %fd306;
	fma.rn.f64 	%fd300, %fd198, %fd203, %fd300;
	fma.rn.f64 	%fd294, %fd197, %fd203, %fd294;
	fma.rn.f64 	%fd288, %fd196, %fd203, %fd288;
	fma.rn.f64 	%fd282, %fd195, %fd203, %fd282;
	ld.shared.f64 	%fd204, [%r117];
	fma.rn.f64 	%fd311, %fd200, %fd204, %fd311;
	fma.rn.f64 	%fd305, %fd199, %fd204, %fd305;
	fma.rn.f64 	%fd299, %fd198, %fd204, %fd299;
	fma.rn.f64 	%fd293, %fd197, %fd204, %fd293;
	fma.rn.f64 	%fd287, %fd196, %fd204, %fd287;
	fma.rn.f64 	%fd281, %fd195, %fd204, %fd281;
	ld.shared.f64 	%fd205, [%r117+128];
	fma.rn.f64 	%fd310, %fd200, %fd205, %fd310;
	fma.rn.f64 	%fd304, %fd199, %fd205, %fd304;
	fma.rn.f64 	%fd298, %fd198, %fd205, %fd298;
	fma.rn.f64 	%fd292, %fd197, %fd205, %fd292;
	fma.rn.f64 	%fd286, %fd196, %fd205, %fd286;
	fma.rn.f64 	%fd280, %fd195, %fd205, %fd280;
	ld.shared.f64 	%fd206, [%r117+256];
	fma.rn.f64 	%fd309, %fd200, %fd206, %fd309;
	fma.rn.f64 	%fd303, %fd199, %fd206, %fd303;
	fma.rn.f64 	%fd297, %fd198, %fd206, %fd297;
	fma.rn.f64 	%fd291, %fd197, %fd206, %fd291;
	fma.rn.f64 	%fd285, %fd196, %fd206, %fd285;
	fma.rn.f64 	%fd279, %fd195, %fd206, %fd279;
	add.s32 	%r119, %r119, 1;
	setp.ne.s32 	%p5, %r119, 0;
	add.s32 	%r118, %r118, 768;
	add.s32 	%r117, %r117, 768;
	@%p5 bra 	$L__BB1_6;
$L__BB1_7:
	bar.sync 	0;
	setp.lt.s32 	%p6, %r27, %r45;
	mov.u32 	%r115, %r27;
	@%p6 bra 	$L__BB1_2;
$L__BB1_8:
	ld.param.u64 	%rd70, [_Z11kernel__2_1PdS_S_iiiiiiiiiiiiiiii_param_0];
	cvta.to.global.u64 	%rd30, %rd70;
	add.s32 	%r109, %r5, %r4;
	mad.lo.s32 	%r110, %r109, %r41, %r9;
	mad.lo.s32 	%r111, %r110, %r40, %r8;
	mad.lo.s32 	%r112, %r111, %r39, %r7;
	add.s32 	%r113, %r6, %r1;
	mad.lo.s32 	%r114, %r112, %r38, %r113;
	mul.wide.s32 	%rd31, %r114, 8;
	add.s64 	%rd32, %rd30, %rd31;
	st.global.f64 	[%rd32], %fd314;
	mul.wide.s32 	%rd33, %r43, 8;
	add.s64 	%rd34, %rd32, %rd33;
	st.global.f64 	[%rd34], %fd313;
	add.s64 	%rd35, %rd34, %rd33;
	st.global.f64 	[%rd35], %fd312;
	add.s64 	%rd36, %rd35, %rd33;
	st.global.f64 	[%rd36], %fd311;
	add.s64 	%rd37, %rd36, %rd33;
	st.global.f64 	[%rd37], %fd310;
	add.s64 	%rd38, %rd37, %rd33;
	st.global.f64 	[%rd38], %fd309;
	mul.wide.s32 	%rd39, %r44, 8;
	add.s64 	%rd40, %rd32, %rd39;
	st.global.f64 	[%rd40], %fd308;
	add.s64 	%rd41, %rd40, %rd33;
	st.global.f64 	[%rd41], %fd307;
	add.s64 	%rd42, %rd41, %rd33;
	st.global.f64 	[%rd42], %fd306;
	add.s64 	%rd43, %rd42, %rd33;
	st.global.f64 	[%rd43], %fd305;
	add.s64 	%rd44, %rd43, %rd33;
	st.global.f64 	[%rd44], %fd304;
	add.s64 	%rd45, %rd44, %rd33;
	st.global.f64 	[%rd45], %fd303;
	add.s64 	%rd46, %rd40, %rd39;
	st.global.f64 	[%rd46], %fd302;
	add.s64 	%rd47, %rd46, %rd33;
	st.global.f64 	[%rd47], %fd301;
	add.s64 	%rd48, %rd47, %rd33;
	st.global.f64 	[%rd48], %fd300;
	add.s64 	%rd49, %rd48, %rd33;
	st.global.f64 	[%rd49], %fd299;
	add.s64 	%rd50, %rd49, %rd33;
	st.global.f64 	[%rd50], %fd298;
	add.s64 	%rd51, %rd50, %rd33;
	st.global.f64 	[%rd51], %fd297;
	add.s64 	%rd52, %rd46, %rd39;
	st.global.f64 	[%rd52], %fd296;
	add.s64 	%rd53, %rd52, %rd33;
	st.global.f64 	[%rd53], %fd295;
	add.s64 	%rd54, %rd53, %rd33;
	st.global.f64 	[%rd54], %fd294;
	add.s64 	%rd55, %rd54, %rd33;
	st.global.f64 	[%rd55], %fd293;
	add.s64 	%rd56, %rd55, %rd33;
	st.global.f64 	[%rd56], %fd292;
	add.s64 	%rd57, %rd56, %rd33;
	st.global.f64 	[%rd57], %fd291;
	add.s64 	%rd58, %rd52, %rd39;
	st.global.f64 	[%rd58], %fd290;
	add.s64 	%rd59, %rd58, %rd33;
	st.global.f64 	[%rd59], %fd289;
	add.s64 	%rd60, %rd59, %rd33;
	st.global.f64 	[%rd60], %fd288;
	add.s64 	%rd61, %rd60, %rd33;
	st.global.f64 	[%rd61], %fd287;
	add.s64 	%rd62, %rd61, %rd33;
	st.global.f64 	[%rd62], %fd286;
	add.s64 	%rd63, %rd62, %rd33;
	st.global.f64 	[%rd63], %fd285;
	add.s64 	%rd64, %rd58, %rd39;
	st.global.f64 	[%rd64], %fd284;
	add.s64 	%rd65, %rd64, %rd33;
	st.global.f64 	[%rd65], %fd283;
	add.s64 	%rd66, %rd65, %rd33;
	st.global.f64 	[%rd66], %fd282;
	add.s64 	%rd67, %rd66, %rd33;
	st.global.f64 	[%rd67], %fd281;
	add.s64 	%rd68, %rd67, %rd33;
	st.global.f64 	[%rd68], %fd280;
	add.s64 	%rd69, %rd68, %rd33;
	st.global.f64 	[%rd69], %fd279;
	ret;

}
	// .globl	_Z11kernel__3_1PdS_S_iiiiiiiiiiiiiiii
.visible .entry _Z11kernel__3_1PdS_S_iiiiiiiiiiiiiiii(
	.param .u64 .ptr .align 1 _Z11kernel__3_1PdS_S_iiiiiiiiiiiiiiii_param_0,
	.param .u64 .ptr .align 1 _Z11kernel__3_1PdS_S_iiiiiiiiiiiiiiii_param_1,
	.param .u64 .ptr .align 1 _Z11kernel__3_1PdS_S_iiiiiiiiiiiiiiii_param_2,
	.param .u32 _Z11kernel__3_1PdS_S_iiiiiiiiiiiiiiii_param_3,
	.param .u32 _Z11kernel__3_1PdS_S_iiiiiiiiiiiiiiii_param_4,
	.param .u32 _Z11kernel__3_1PdS_S_iiiiiiiiiiiiiiii_param_5,
	.param .u32 _Z11kernel__3_1PdS_S_iiiiiiiiiiiiiiii_param_6,
	.param .u32 _Z11kernel__3_1PdS_S_iiiiiiiiiiiiiiii_param_7,
	.param .u32 _Z11kernel__3_1PdS_S_iiiiiiiiiiiiiiii_param_8,
	.param .u32 _Z11kernel__3_1PdS_S_iiiiiiiiiiiiiiii_param_9,
	.param .u32 _Z11kernel__3_1PdS_S_iiiiiiiiiiiiiiii_param_10,
	.param .u32 _Z11kernel__3_1PdS_S_iiiiiiiiiiiiiiii_param_11,
	.param .u32 _Z11kernel__3_1PdS_S_iiiiiiiiiiiiiiii_param_12,
	.param .u32 _Z11kernel__3_1PdS_S_iiiiiiiiiiiiiiii_param_13,
	.param .u32 _Z11kernel__3_1PdS_S_iiiiiiiiiiiiiiii_param_14,
	.param .u32 _Z11kernel__3_1PdS_S_iiiiiiiiiiiiiiii_param_15,
	.param .u32 _Z11kernel__3_1PdS_S_iiiiiiiiiiiiiiii_param_16,
	.param .u32 _Z11kernel__3_1PdS_S_iiiiiiiiiiiiiiii_param_17,
	.param .u32 _Z11kernel__3_1PdS_S_iiiiiiiiiiiiiiii_param_18
)
{
	.reg .pred 	%p<125>;
	.reg .b32 	%r<231>;
	.reg .b64 	%rd<98>;
	.reg .b64 	%fd<269>;
	// demoted variable
	.shared .align 8 .b8 _ZZ11kernel__3_1PdS_S_iiiiiiiiiiiiiiiiE4sm_a[12288];
	// demoted variable
	.shared .align 8 .b8 _ZZ11kernel__3_1PdS_S_iiiiiiiiiiiiiiiiE4sm_b[12288];
	ld.param.u32 	%r37, [_Z11kernel__3_1PdS_S_iiiiiiiiiiiiiiii_param_3];
	ld.param.u32 	%r45, [_Z11kernel__3_1PdS_S_iiiiiiiiiiiiiiii_param_4];
	ld.param.u32 	%r38, [_Z11kernel__3_1PdS_S_iiiiiiiiiiiiiiii_param_5];
	ld.param.u32 	%r39, [_Z11kernel__3_1PdS_S_iiiiiiiiiiiiiiii_param_6];
	ld.param.u32 	%r46, [_Z11kernel__3_1PdS_S_iiiiiiiiiiiiiiii_param_9];
	ld.param.u32 	%r47, [_Z11kernel__3_1PdS_S_iiiiiiiiiiiiiiii_param_10];
	ld.param.u32 	%r48, [_Z11kernel__3_1PdS_S_iiiiiiiiiiiiiiii_param_11];
	ld.param.u32 	%r49, [_Z11kernel__3_1PdS_S_iiiiiiiiiiiiiiii_param_12];
	ld.param.u32 	%r44, [_Z11kernel__3_1PdS_S_iiiiiiiiiiiiiiii_param_18];
	mov.u32 	%r1, %tid.x;
	mov.u32 	%r50, %tid.y;
	and.b32  	%r2, %r50, 15;
	shr.u32 	%r51, %r50, 4;
	mov.u32 	%r52, %ctaid.x;
	mul.lo.s32 	%r53, %r47, %r46;
	mul.lo.s32 	%r54, %r53, %r48;
	mul.lo.s32 	%r55, %r54, %r49;
	div.u32 	%r3, %r52, %r55;
	mul.lo.s32 	%r56, %r3, %r55;
	sub.s32 	%r57, %r52, %r56;
	div.s32 	%r58, %r57, %r54;
	mul.lo.s32 	%r59, %r58, %r54;
	sub.s32 	%r60, %r57, %r59;
	div.s32 	%r61, %r60, %r53;
	mul.lo.s32 	%r62, %r61, %r53;
	sub.s32 	%r63, %r60, %r62;
	div.s32 	%r4, %r63, %r46;
	mul.lo.s32 	%r64, %r4, %r46;
	sub.s32 	%r65, %r63, %r64;
	shl.b32 	%r5, %r65, 4;
	add.s32 	%r66, %r5, %r1;
	shl.b32 	%r67, %r61, 4;
	or.b32  	%r6, %r67, %r2;
	mul.lo.s32 	%r7, %r58, 6;
	add.s32 	%r68, %r3, %r51;
	mad.lo.s32 	%r69, %r68, %r39, %r7;
	mad.lo.s32 	%r70, %r69, %r38, %r6;
	mul.lo.s32 	%r71, %r70, %r45;
	mad.lo.s32 	%r72, %r4, 6, %r71;
	mad.lo.s32 	%r8, %r72, %r37, %r66;
	sub.s32 	%r73, %r37, %r5;
	shr.s32 	%r74, %r37, 31;
	shr.u32 	%r75, %r74, 28;
	add.s32 	%r76, %r37, %r75;
	and.b32  	%r77, %r76, -16;
	sub.s32 	%r78, %r37, %r77;
	setp.lt.s32 	%p3, %r73, 16;
	selp.b32 	%r9, %r78, 16, %p3;
	mad.lo.s32 	%r10, %r4, -6, %r45;
	mul.hi.s32 	%r79, %r45, 715827883;
	shr.u32 	%r80, %r79, 31;
	add.s32 	%r81, %r79, %r80;
	mul.lo.s32 	%r82, %r81, 6;
	sub.s32 	%r83, %r45, %r82;
	setp.gt.s32 	%p4, %r10, 5;
	selp.b32 	%r11, 6, %r83, %p4;
	sub.s32 	%r84, %r38, %r67;
	shr.s32 	%r85, %r38, 31;
	shr.u32 	%r86, %r85, 28;
	add.s32 	%r87, %r38, %r86;
	and.b32  	%r88, %r87, -16;
	sub.s32 	%r89, %r38, %r88;
	setp.lt.s32 	%p5, %r84, 16;
	selp.b32 	%r12, %r89, 16, %p5;
	mad.lo.s32 	%r13, %r58, -6, %r39;
	mul.hi.s32 	%r90, %r39, 715827883;
	shr.u32 	%r91, %r90, 31;
	add.s32 	%r92, %r90, %r91;
	mul.lo.s32 	%r93, %r92, 6;
	sub.s32 	%r94, %r39, %r93;
	setp.gt.s32 	%p6, %r13, 5;
	selp.b32 	%r14, 6, %r94, %p6;
	setp.lt.s32 	%p7, %r44, 1;
	mov.f64 	%fd197, 0d0000000000000000;
	mov.f64 	%fd198, %fd197;
	mov.f64 	%fd199, %fd197;
	mov.f64 	%fd200, %fd197;
	mov.f64 	%fd201, %fd197;
	mov.f64 	%fd202, %fd197;
	mov.f64 	%fd203, %fd197;
	mov.f64 	%fd204, %fd197;
	mov.f64 	%fd205, %fd197;
	mov.f64 	%fd206, %fd197;
	mov.f64 	%fd207, %fd197;
	mov.f64 	%fd208, %fd197;
	mov.f64 	%fd209, %fd197;
	mov.f64 	%fd210, %fd197;
	mov.f64 	%fd211, %fd197;
	mov.f64 	%fd212, %fd197;
	mov.f64 	%fd213, %fd197;
	mov.f64 	%fd214, %fd197;
	mov.f64 	%fd215, %fd197;
	mov.f64 	%fd216, %fd197;
	mov.f64 	%fd217, %fd197;
	mov.f64 	%fd218, %fd197;
	mov.f64 	%fd219, %fd197;
	mov.f64 	%fd220, %fd197;
	mov.f64 	%fd221, %fd197;
	mov.f64 	%fd222, %fd197;
	mov.f64 	%fd223, %fd197;
	mov.f64 	%fd224, %fd197;
	mov.f64 	%fd225, %fd197;
	mov.f64 	%fd226, %fd197;
	mov.f64 	%fd227, %fd197;
	mov.f64 	%fd228, %fd197;
	mov.f64 	%fd229, %fd197;
	mov.f64 	%fd230, %fd197;
	mov.f64 	%fd231, %fd197;
	mov.f64 	%fd232, %fd197;
	@%p7 bra 	$L__BB2_11;
	ld.param.u32 	%r186, [_Z11kernel__3_1PdS_S_iiiiiiiiiiiiiiii_param_8];
	ld.param.u32 	%r184, [_Z11kernel__3_1PdS_S_iiiiiiiiiiiiiiii_param_7];
	ld.param.u32 	%r181, [_Z11kernel__3_1PdS_S_iiiiiiiiiiiiiiii_param_3];
	setp.gt.s32 	%p8, %r184, %r3;
	setp.lt.s32 	%p9, %r2, %r9;
	setp.gt.s32 	%p10, %r11, 0;
	and.pred  	%p1, %p9, %p10;
	setp.lt.s32 	%p11, %r2, %r12;
	setp.gt.s32 	%p12, %r14, 0;
	and.pred  	%p13, %p12, %p8;
	and.pred  	%p2, %p13, %p11;
	mad.lo.s32 	%r15, %r3, %r39, %r7;
	mul.lo.s32 	%r96, %r4, %r181;
	mad.lo.s32 	%r97, %r96, 6, %r5;
	add.s32 	%r98, %r97, %r2;
	mad.lo.s32 	%r16, %r186, %r98, %r1;
	mov.b32 	%r225, 0;
	mov.f64 	%fd197, 0d0000000000000000;
	not.pred 	%p14, %p1;
	not.pred 	%p16, %p2;
$L__BB2_2:
	.pragma "nounroll";
	@%p14 bra 	$L__BB2_5;
	mov.u32 	%r99, %tid.x;
	mov.u32 	%r100, %tid.y;
	shl.b32 	%r101, %r100, 3;
	mad.lo.s32 	%r102, %r99, 768, %r101;
	mov.u32 	%r103, _ZZ11kernel__3_1PdS_S_iiiiiiiiiiiiiiiiE4sm_a;
	add.s32 	%r227, %r103, %r102;
	neg.s32 	%r228, %r11;
	add.s32 	%r226, %r16, %r225;
$L__BB2_4:
	ld.param.u32 	%r187, [_Z11kernel__3_1PdS_S_iiiiiiiiiiiiiiii_param_8];
	ld.param.u32 	%r182, [_Z11kernel__3_1PdS_S_iiiiiiiiiiiiiiii_param_3];
	ld.param.u64 	%rd96, [_Z11kernel__3_1PdS_S_iiiiiiiiiiiiiiii_param_1];
	cvta.to.global.u64 	%rd5, %rd96;
	mul.wide.u32 	%rd6, %r226, 8;
	add.s64 	%rd7, %rd5, %rd6;
	ld.global.f64 	%fd147, [%rd7];
	st.shared.f64 	[%r227], %fd147;
	add.s32 	%r228, %r228, 1;
	setp.ne.s32 	%p15, %r228, 0;
	add.s32 	%r227, %r227, 128;
	mad.lo.s32 	%r226, %r187, %r182, %r226;
	@%p15 bra 	$L__BB2_4;
$L__BB2_5:
	@%p16 bra 	$L__BB2_8;
	mov.b32 	%r229, 0;
$L__BB2_7:
	ld.param.u32 	%r188, [_Z11kernel__3_1PdS_S_iiiiiiiiiiiiiiii_param_8];
	ld.param.u32 	%r183, [_Z11kernel__3_1PdS_S_iiiiiiiiiiiiiiii_param_5];
	ld.param.u64 	%rd97, [_Z11kernel__3_1PdS_S_iiiiiiiiiiiiiiii_param_2];
	add.s32 	%r105, %r15, %r229;
	mad.lo.s32 	%r106, %r105, %r183, %r6;
	mov.u32 	%r107, %tid.x;
	add.s32 	%r108, %r225, %r107;
	mad.lo.s32 	%r109, %r106, %r188, %r108;
	cvta.to.global.u64 	%rd8, %rd97;
	mul.wide.u32 	%rd9, %r109, 8;
	add.s64 	%rd10, %rd8, %rd9;
	ld.global.f64 	%fd148, [%rd10];
	shl.b32 	%r110, %r229, 4;
	mov.u32 	%r111, %tid.y;
	add.s32 	%r112, %r110, %r111;
	mov.u32 	%r113, _ZZ11kernel__3_1PdS_S_iiiiiiiiiiiiiiiiE4sm_b;
	mad.lo.s32 	%r114, %r107, 768, %r113;
	shl.b32 	%r115, %r112, 3;
	add.s32 	%r116, %r114, %r115;
	st.shared.f64 	[%r116], %fd148;
	add.s32 	%r229, %r229, 1;
	setp.ne.s32 	%p17, %r229, %r14;
	@%p17 bra 	$L__BB2_7;
$L__BB2_8:
	bar.sync 	0;
	mov.b32 	%r230, 0;
$L__BB2_9:
	mul.lo.s32 	%r118, %r230, 768;
	mov.u32 	%r119, _ZZ11kernel__3_1PdS_S_iiiiiiiiiiiiiiiiE4sm_b;
	add.s32 	%r120, %r119, %r118;
	mov.u32 	%r121, %tid.y;
	shl.b32 	%r122, %r121, 3;
	add.s32 	%r123, %r120, %r122;
	mov.u32 	%r124, _ZZ11kernel__3_1PdS_S_iiiiiiiiiiiiiiiiE4sm_a;
	add.s32 	%r125, %r124, %r118;
	ld.shared.f64 	%fd149, [%r123+640];
	ld.shared.f64 	%fd150, [%r123+512];
	ld.shared.f64 	%fd151, [%r123+384];
	ld.shared.f64 	%fd152, [%r123+256];
	ld.shared.f64 	%fd153, [%r123+128];
	ld.shared.f64 	%fd154, [%r123];
	mov.u32 	%r126, %tid.x;
	shl.b32 	%r127, %r126, 3;
	add.s32 	%r128, %r125, %r127;
	ld.shared.f64 	%fd155, [%r128];
	fma.rn.f64 	%fd232, %fd154, %fd155, %fd232;
	fma.rn.f64 	%fd226, %fd153, %fd155, %fd226;
	fma.rn.f64 	%fd220, %fd152, %fd155, %fd220;
	fma.rn.f64 	%fd214, %fd151, %fd155, %fd214;
	fma.rn.f64 	%fd208, %fd150, %fd155, %fd208;
	fma.rn.f64 	%fd202, %fd149, %fd155, %fd202;
	ld.shared.f64 	%fd156, [%r128+128];
	fma.rn.f64 	%fd231, %fd154, %fd156, %fd231;
	fma.rn.f64 	%fd225, %fd153, %fd156, %fd225;
	fma.rn.f64 	%fd219, %fd152, %fd156, %fd219;
	fma.rn.f64 	%fd213, %fd151, %fd156, %fd213;
	fma.rn.f64 	%fd207, %fd150, %fd156, %fd207;
	fma.rn.f64 	%fd201, %fd149, %fd156, %fd201;
	ld.shared.f64 	%fd157, [%r128+256];
	fma.rn.f64 	%fd230, %fd154, %fd157, %fd230;
	fma.rn.f64 	%fd224, %fd153, %fd157, %fd224;
	fma.rn.f64 	%fd218, %fd152, %fd157, %fd218;
	fma.rn.f64 	%fd212, %fd151, %fd157, %fd212;
	fma.rn.f64 	%fd206, %fd150, %fd157, %fd206;
	fma.rn.f64 	%fd200, %fd149, %fd157, %fd200;
	ld.shared.f64 	%fd158, [%r128+384];
	fma.rn.f64 	%fd229, %fd154, %fd158, %fd229;
	fma.rn.f64 	%fd223, %fd153, %fd158, %fd223;
	fma.rn.f64 	%fd217, %fd152, %fd158, %fd217;
	fma.rn.f64 	%fd211, %fd151, %fd158, %fd211;
	fma.rn.f64 	%fd205, %fd150, %fd158, %fd205;
	fma.rn.f64 	%fd199, %fd149, %fd158, %fd199;
	ld.shared.f64 	%fd159, [%r128+512];
	fma.rn.f64 	%fd228, %fd154, %fd159, %fd228;
	fma.rn.f64 	%fd222, %fd153, %fd159, %fd222;
	fma.rn.f64 	%fd216, %fd152, %fd159, %fd216;
	fma.rn.f64 	%fd210, %fd151, %fd159, %fd210;
	fma.rn.f64 	%fd204, %fd150, %fd159, %fd204;
	fma.rn.f64 	%fd198, %fd149, %fd159, %fd198;
	ld.shared.f64 	%fd160, [%r128+640];
	fma.rn.f64 	%fd227, %fd154, %fd160, %fd227;
	fma.rn.f64 	%fd221, %fd153, %fd160, %fd221;
	fma.rn.f64 	%fd215, %fd152, %fd160, %fd215;
	fma.rn.f64 	%fd209, %fd151, %fd160, %fd209;
	fma.rn.f64 	%fd203, %fd150, %fd160, %fd203;
	fma.rn.f64 	%fd197, %fd149, %fd160, %fd197;
	add.s32 	%r230, %r230, 1;
	setp.ne.s32 	%p18, %r230, 16;
	@%p18 bra 	$L__BB2_9;
	ld.param.u32 	%r224, [_Z11kernel__3_1PdS_S_iiiiiiiiiiiiiiii_param_18];
	bar.sync 	0;
	add.s32 	%r225, %r225, 16;
	setp.lt.s32 	%p19, %r225, %r224;
	@%p19 bra 	$L__BB2_2;
$L__BB2_11:
	ld.param.u32 	%r185, [_Z11kernel__3_1PdS_S_iiiiiiiiiiiiiiii_param_7];
	setp.gt.s32 	%p20, %r185, %r3;
	mov.u32 	%r129, %tid.x;
	setp.lt.s32 	%p21, %r129, %r9;
	mov.u32 	%r130, %tid.y;
	and.b32  	%r132, %r130, 15;
	setp.lt.s32 	%p22, %r132, %r12;
	and.pred  	%p23, %p21, %p22;
	setp.lt.u32 	%p24, %r130, 16;
	and.pred  	%p25, %p24, %p20;
	and.pred  	%p27, %p23, %p25;
	not.pred 	%p28, %p27;
	@%p28 bra 	$L__BB2_84;
	min.s32 	%r133, %r14, %r11;
	setp.lt.s32 	%p29, %r133, 1;
	@%p29 bra 	$L__BB2_14;
	ld.param.u64 	%rd89, [_Z11kernel__3_1PdS_S_iiiiiiiiiiiiiiii_param_0];
	cvta.to.global.u64 	%rd11, %rd89;
	mul.wide.s32 	%rd12, %r8, 8;
	add.s64 	%rd13, %rd11, %rd12;
	st.global.f64 	[%rd13], %fd232;
$L__BB2_14:
	setp.lt.s32 	%p30, %r14, 1;
	setp.lt.s32 	%p31, %r11, 2;
	or.pred  	%p32, %p30, %p31;
	@%p32 bra 	$L__BB2_16;
	ld.param.u32 	%r189, [_Z11kernel__3_1PdS_S_iiiiiiiiiiiiiiii_param_16];
	ld.param.u64 	%rd90, [_Z11kernel__3_1PdS_S_iiiiiiiiiiiiiiii_param_0];
	add.s32 	%r134, %r8, %r189;
	cvta.to.global.u64 	%rd14, %rd90;
	mul.wide.s32 	%rd15, %r134, 8;
	add.s64 	%rd16, %rd14, %rd15;
	st.global.f64 	[%rd16], %fd231;
$L__BB2_16:
	setp.lt.s32 	%p34, %r11, 3;
	or.pred  	%p35, %p30, %p34;
	@%p35 bra 	$L__BB2_18;
	ld.param.u32 	%r190, [_Z11kernel__3_1PdS_S_iiiiiiiiiiiiiiii_param_16];
	ld.param.u64 	%rd91, [_Z11kernel__3_1PdS_S_iiiiiiiiiiiiiiii_param_0];
	shl.b32 	%r135, %r190, 1;
	add.s32 	%r136, %r8, %r135;
	cvta.to.global.u64 	%rd17, %rd91;
	mul.wide.s32 	%rd18, %r136, 8;
	add.s64 	%rd19, %rd17, %rd18;
	st.global.f64 	[%rd19], %fd230;
$L__BB2_18:
	setp.lt.s32 	%p37, %r11, 4;
	or.pred  	%p38, %p30, %p37;
	@%p38 bra 	$L__BB2_20;
	ld.param.u32 	%r191, [_Z11kernel__3_1PdS_S_iiiiiiiiiiiiiiii_param_16];
	ld.param.u64 	%rd92, [_Z11kernel__3_1PdS_S_iiiiiiiiiiiiiiii_param_0];
	mad.lo.s32 	%r137, %r191, 3, %r8;
	cvta.to.global.u64 	%rd20, %rd92;
	mul.wide.s32 	%rd21, %r137, 8;
	add.s64 	%rd22, %rd20, %rd21;
	st.global.f64 	[%rd22], %fd229;
$L__BB2_20:
	setp.lt.s32 	%p40, %r11, 5;
	or.pred  	%p41, %p30, %p40;
	@%p41 bra 	$L__BB2_22;
	ld.param.u32 	%r192, [_Z11kernel__3_1PdS_S_iiiiiiiiiiiiiiii_param_16];
	ld.param.u64 	%rd93, [_Z11kernel__3_1PdS_S_iiiiiiiiiiiiiiii_param_0];
	shl.b32 	%r138, %r192, 2;
	add.s32 	%r139, %r8, %r138;
	cvta.to.global.u64 	%rd23, %rd93;
	mul.wide.s32 	%rd24, %r139, 8;
	add.s64 	%rd25, %rd23, %rd24;
	st.global.f64 	[%rd25], %fd228;
$L__BB2_22:
	setp.lt.s32 	%p43, %r10, 6;
	or.pred  	%p44, %p30, %p43;
	@%p44 bra 	$L__BB2_24;
	ld.param.u32 	%r193, [_Z11kernel__3_1PdS_S_iiiiiiiiiiiiiiii_param_16];
	ld.param.u64 	%rd94, [_Z11kernel__3_1PdS_S_iiiiiiiiiiiiiiii_param_0];
	mad.lo.s32 	%r140, %r193, 5, %r8;
	cvta.to.global.u64 	%rd26, %rd94;
	mul.wide.s32 	%rd27, %r140, 8;
	add.s64 	%rd28, %rd26, %rd27;
	st.global.f64 	[%rd28], %fd227;
$L__BB2_24:
	ld.param.u32 	%r219, [_Z11kernel__3_1PdS_S_iiiiiiiiiiiiiiii_param_17];
	ld.param.u64 	%rd95, [_Z11kernel__3_1PdS_S_iiiiiiiiiiiiiiii_param_0];
	cvta.to.global.u64 	%rd1, %rd95;
	setp.lt.s32 	%p45, %r11, 1;
	setp.lt.s32 	%p46, %r14, 2;
	add.s32 	%r32, %r8, %r219;
	or.pred  	%p47, %p46, %p45;
	@%p47 bra 	$L__BB2_26;
	mul.wide.s32 	%rd29, %r32, 8;
	add.s64 	%rd30, %rd1, %rd29;
	st.global.f64 	[%rd30], %fd226;
$L__BB2_26:
	min.s32 	%r141, %r14, %r11;
	setp.lt.s32 	%p48, %r141, 2;
	@%p48 bra 	$L__BB2_28;
	ld.param.u32 	%r194, [_Z11kernel__3_1PdS_S_iiiiiiiiiiiiiiii_param_16];
	add.s32 	%r142, %r32, %r194;
	mul.wide.s32 	%rd31, %r142, 8;
	add.s64 	%rd32, %rd1, %rd31;
	st.global.f64 	[%rd32], %fd225;
$L__BB2_28:
	setp.lt.s32 	%p49, %r14, 2;
	setp.lt.s32 	%p50, %r11, 3;
	or.pred  	%p51, %p49, %p50;
	@%p51 bra 	$L__BB2_30;
	ld.param.u32 	%r195, [_Z11kernel__3_1PdS_S_iiiiiiiiiiiiiiii_param_16];
	shl.b32 	%r143, %r195, 1;
	add.s32 	%r144, %r32, %r143;
	mul.wide.s32 	%rd33, %r144, 8;
	add.s64 	%rd34, %rd1, %rd33;
	st.global.f64 	[%rd34], %fd224;
$L__BB2_30:
	setp.lt.s32 	%p52, %r14, 2;
	setp.lt.s32 	%p53, %r11, 4;
	or.pred  	%p54, %p52, %p53;
	@%p54 bra 	$L__BB2_32;
	ld.param.u32 	%r196, [_Z11kernel__3_1PdS_S_iiiiiiiiiiiiiiii_param_16];
	mad.lo.s32 	%r145, %r196, 3, %r32;
	mul.wide.s32 	%rd35, %r145, 8;
	add.s64 	%rd36, %rd1, %rd35;
	st.global.f64 	[%rd36], %fd223;
$L__BB2_32:
	setp.lt.s32 	%p55, %r14, 2;
	setp.lt.s32 	%p56, %r11, 5;
	or.pred  	%p57, %p55, %p56;
	@%p57 bra 	$L__BB2_34;
	ld.param.u32 	%r197, [_Z11kernel__3_1PdS_S_iiiiiiiiiiiiiiii_param_16];
	shl.b32 	%r146, %r197, 2;
	add.s32 	%r147, %r32, %r146;
	mul.wide.s32 	%rd37, %r147, 8;
	add.s64 	%rd38, %rd1, %rd37;
	st.global.f64 	[%rd38], %fd222;
$L__BB2_34:
	setp.lt.s32 	%p58, %r14, 2;
	setp.lt.s32 	%p59, %r10, 6;
	or.pred  	%p60, %p58, %p59;
	@%p60 bra 	$L__BB2_36;
	ld.param.u32 	%r198, [_Z11kernel__3_1PdS_S_iiiiiiiiiiiiiiii_param_16];
	mad.lo.s32 	%r148, %r198, 5, %r32;
	mul.wide.s32 	%rd39, %r148, 8;
	add.s64 	%rd40, %rd1, %rd39;
	st.global.f64 	[%rd40], %fd221;
$L__BB2_36:
	ld.param.u32 	%r220, [_Z11kernel__3_1PdS_S_iiiiiiiiiiiiiiii_param_17];
	setp.lt.s32 	%p61, %r11, 1;
	setp.lt.s32 	%p62, %r14, 3;
	add.s32 	%r33, %r32, %r220;
	or.pred  	%p63, %p62, %p61;
	@%p63 bra 	$L__BB2_38;
	mul.wide.s32 	%rd41, %r33, 8;
	add.s64 	%rd42, %rd1, %rd41;
	st.global.f64 	[%rd42], %fd220;
$L__BB2_38:
	setp.lt.s32 	%p64, %r14, 3;
	setp.lt.s32 	%p65, %r11, 2;
	or.pred  	%p66, %p64, %p65;
	@%p66 bra 	$L__BB2_40;
	ld.param.u32 	%r199, [_Z11kernel__3_1PdS_S_iiiiiiiiiiiiiiii_param_16];
	add.s32 	%r149, %r33, %r199;
	mul.wide.s32 	%rd43, %r149, 8;
	add.s64 	%rd44, %rd1, %rd43;
	st.global.f64 	[%rd44], %fd219;
$L__BB2_40:
	setp.lt.s32 	%p67, %r141, 3;
	@%p67 bra 	$L__BB2_42;
	ld.param.u32 	%r200, [_Z11kernel__3_1PdS_S_iiiiiiiiiiiiiiii_param_16];
	shl.b32 	%r151, %r200, 1;
	add.s32 	%r152, %r33, %r151;
	mul.wide.s32 	%rd45, %r152, 8;
	add.s64 	%rd46, %rd1, %rd45;
	st.global.f64 	[%rd46], %fd218;
$L__BB2_42:
	setp.lt.s32 	%p68, %r14, 3;
	setp.lt.s32 	%p69, %r11, 4;
	or.pred  	%p70, %p68, %p69;
	@%p70 bra 	$L__BB2_44;
	ld.param.u32 	%r201, [_Z11kernel__3_1PdS_S_iiiiiiiiiiiiiiii_param_16];
	mad.lo.s32 	%r153, %r201, 3, %r33;
	mul.wide.s32 	%rd47, %r153, 8;
	add.s64 	%rd48, %rd1, %rd47;
	st.global.f64 	[%rd48], %fd217;
$L__BB2_44:
	setp.lt.s32 	%p71, %r14, 3;
	setp.lt.s32 	%p72, %r11, 5;
	or.pred  	%p73, %p71, %p72;
	@%p73 bra 	$L__BB2_46;
	ld.param.u32 	%r202, [_Z11kernel__3_1PdS_S_iiiiiiiiiiiiiiii_param_16];
	shl.b32 	%r154, %r202, 2;
	add.s32 	%r155, %r33, %r154;
	mul.wide.s32 	%rd49, %r155, 8;
	add.s64 	%rd50, %rd1, %rd49;
	st.global.f64 	[%rd50], %fd216;
$L__BB2_46:
	setp.lt.s32 	%p74, %r14, 3;
	setp.lt.s32 	%p75, %r10, 6;
	or.pred  	%p76, %p74, %p75;
	@%p76 bra 	$L__BB2_48;
	ld.param.u32 	%r203, [_Z11kernel__3_1PdS_S_iiiiiiiiiiiiiiii_param_16];
	mad.lo.s32 	%r156, %r203, 5, %r33;
	mul.wide.s32 	%rd51, %r156, 8;
	add.s64 	%rd52, %rd1, %rd51;
	st.global.f64 	[%rd52], %fd215;
$L__BB2_48:
	ld.param.u32 	%r221, [_Z11kernel__3_1PdS_S_iiiiiiiiiiiiiiii_param_17];
	setp.lt.s32 	%p77, %r11, 1;
	setp.lt.s32 	%p78, %r14, 4;
	add.s32 	%r34, %r33, %r221;
	or.pred  	%p79, %p78, %p77;
	@%p79 bra 	$L__BB2_50;
	mul.wide.s32 	%rd53, %r34, 8;
	add.s64 	%rd54, %rd1, %rd53;
	st.global.f64 	[%rd54], %fd214;
$L__BB2_50:
	setp.lt.s32 	%p80, %r14, 4;
	setp.lt.s32 	%p81, %r11, 2;
	or.pred  	%p82, %p80, %p81;
	@%p82 bra 	$L__BB2_52;
	ld.param.u32 	%r204, [_Z11kernel__3_1PdS_S_iiiiiiiiiiiiiiii_param_16];
	add.s32 	%r157, %r34, %r204;
	mul.wide.s32 	%rd55, %r157, 8;
	add.s64 	%rd56, %rd1, %rd55;
	st.global.f64 	[%rd56], %fd213;
$L__BB2_52:
	setp.lt.s32 	%p83, %r14, 4;
	setp.lt.s32 	%p84, %r11, 3;
	or.pred  	%p85, %p83, %p84;
	@%p85 bra 	$L__BB2_54;
	ld.param.u32 	%r205, [_Z11kernel__3_1PdS_S_iiiiiiiiiiiiiiii_param_16];
	shl.b32 	%r158, %r205, 1;
	add.s32 	%r159, %r34, %r158;
	mul.wide.s32 	%rd57, %r159, 8;
	add.s64 	%rd58, %rd1, %rd57;
	st.global.f64 	[%rd58], %fd212;
$L__BB2_54:
	setp.lt.s32 	%p86, %r141, 4;
	@%p86 bra 	$L__BB2_56;
	ld.param.u32 	%r206, [_Z11kernel__3_1PdS_S_iiiiiiiiiiiiiiii_param_16];
	mad.lo.s32 	%r161, %r206, 3, %r34;
	mul.wide.s32 	%rd59, %r161, 8;
	add.s64 	%rd60, %rd1, %rd59;
	st.global.f64 	[%rd60], %fd211;
$L__BB2_56:
	setp.lt.s32 	%p87, %r14, 4;
	setp.lt.s32 	%p88, %r11, 5;
	or.pred  	%p89, %p87, %p88;
	@%p89 bra 	$L__BB2_58;
	ld.param.u32 	%r207, [_Z11kernel__3_1PdS_S_iiiiiiiiiiiiiiii_param_16];
	shl.b32 	%r162, %r207, 2;
	add.s32 	%r163, %r34, %r162;
	mul.wide.s32 	%rd61, %r163, 8;
	add.s64 	%rd62, %rd1, %rd61;
	st.global.f64 	[%rd62], %fd210;
$L__BB2_58:
	setp.lt.s32 	%p90, %r14, 4;
	setp.lt.s32 	%p91, %r10, 6;
	or.pred  	%p92, %p90, %p91;
	@%p92 bra 	$L__BB2_60;
	ld.param.u32 	%r208, [_Z11kernel__3_1PdS_S_iiiiiiiiiiiiiiii_param_16];
	mad.lo.s32 	%r164, %r208, 5, %r34;
	mul.wide.s32 	%rd63, %r164, 8;
	add.s64 	%rd64, %rd1, %rd63;
	st.global.f64 	[%rd64], %fd209;
$L__BB2_60:
	ld.param.u32 	%r222, [_Z11kernel__3_1PdS_S_iiiiiiiiiiiiiiii_param_17];
	setp.lt.s32 	%p93, %r11, 1;
	setp.lt.s32 	%p94, %r14, 5;
	add.s32 	%r35, %r34, %r222;
	or.pred  	%p95, %p94, %p93;
	@%p95 bra 	$L__BB2_62;
	mul.wide.s32 	%rd65, %r35, 8;
	add.s64 	%rd66, %rd1, %rd65;
	st.global.f64 	[%rd66], %fd208;
$L__BB2_62:
	setp.lt.s32 	%p96, %r14, 5;
	setp.lt.s32 	%p97, %r11, 2;
	or.pred  	%p98, %p96, %p97;
	@%p98 bra 	$L__BB2_64;
	ld.param.u32 	%r209, [_Z11kernel__3_1PdS_S_iiiiiiiiiiiiiiii_param_16];
	add.s32 	%r165, %r35, %r209;
	mul.wide.s32 	%rd67, %r165, 8;
	add.s64 	%rd68, %rd1, %rd67;
	st.global.f64 	[%rd68], %fd207;
$L__BB2_64:
	setp.lt.s32 	%p99, %r14, 5;
	setp.lt.s32 	%p100, %r11, 3;
	or.pred  	%p101, %p99, %p100;
	@%p101 bra 	$L__BB2_66;
	ld.param.u32 	%r210, [_Z11kernel__3_1PdS_S_iiiiiiiiiiiiiiii_param_16];
	shl.b32 	%r166, %r210, 1;
	add.s32 	%r167, %r35, %r166;
	mul.wide.s32 	%rd69, %r167, 8;
	add.s64 	%rd70, %rd1, %rd69;
	st.global.f64 	[%rd70], %fd206;
$L__BB2_66:
	setp.lt.s32 	%p102, %r14, 5;
	setp.lt.s32 	%p103, %r11, 4;
	or.pred  	%p104, %p102, %p103;
	@%p104 bra 	$L__BB2_68;
	ld.param.u32 	%r211, [_Z11kernel__3_1PdS_S_iiiiiiiiiiiiiiii_param_16];
	mad.lo.s32 	%r168, %r211, 3, %r35;
	mul.wide.s32 	%rd71, %r168, 8;
	add.s64 	%rd72, %rd1, %rd71;
	st.global.f64 	[%rd72], %fd205;
$L__BB2_68:
	setp.lt.s32 	%p105, %r141, 5;
	@%p105 bra 	$L__BB2_70;
	ld.param.u32 	%r212, [_Z11kernel__3_1PdS_S_iiiiiiiiiiiiiiii_param_16];
	shl.b32 	%r170, %r212, 2;
	add.s32 	%r171, %r35, %r170;
	mul.wide.s32 	%rd73, %r171, 8;
	add.s64 	%rd74, %rd1, %rd73;
	st.global.f64 	[%rd74], %fd204;
$L__BB2_70:
	setp.lt.s32 	%p106, %r14, 5;
	setp.lt.s32 	%p107, %r10, 6;
	or.pred  	%p108, %p106, %p107;
	@%p108 bra 	$L__BB2_72;
	ld.param.u32 	%r213, [_Z11kernel__3_1PdS_S_iiiiiiiiiiiiiiii_param_16];
	mad.lo.s32 	%r172, %r213, 5, %r35;
	mul.wide.s32 	%rd75, %r172, 8;
	add.s64 	%rd76, %rd1, %rd75;
	st.global.f64 	[%rd76], %fd203;
$L__BB2_72:
	ld.param.u32 	%r223, [_Z11kernel__3_1PdS_S_iiiiiiiiiiiiiiii_param_17];
	setp.lt.s32 	%p109, %r11, 1;
	setp.lt.s32 	%p110, %r13, 6;
	add.s32 	%r36, %r35, %r223;
	or.pred  	%p111, %p110, %p109;
	@%p111 bra 	$L__BB2_74;
	mul.wide.s32 	%rd77, %r36, 8;
	add.s64 	%rd78, %rd1, %rd77;
	st.global.f64 	[%rd78], %fd202;
$L__BB2_74:
	setp.lt.s32 	%p112, %r11, 2;
	setp.lt.s32 	%p113, %r13, 6;
	or.pred  	%p114, %p113, %p112;
	@%p114 bra 	$L__BB2_76;
	ld.param.u32 	%r214, [_Z11kernel__3_1PdS_S_iiiiiiiiiiiiiiii_param_16];
	add.s32 	%r173, %r36, %r214;
	mul.wide.s32 	%rd79, %r173, 8;
	add.s64 	%rd80, %rd1, %rd79;
	st.global.f64 	[%rd80], %fd201;
$L__BB2_76:
	setp.lt.s32 	%p115, %r11, 3;
	setp.lt.s32 	%p116, %r13, 6;
	or.pred  	%p117, %p116, %p115;
	@%p117 bra 	$L__BB2_78;
	ld.param.u32 	%r215, [_Z11kernel__3_1PdS_S_iiiiiiiiiiiiiiii_param_16];
	shl.b32 	%r174, %r215, 1;
	add.s32 	%r175, %r36, %r174;
	mul.wide.s32 	%rd81, %r175, 8;
	add.s64 	%rd82, %rd1, %rd81;
	st.global.f64 	[%rd82], %fd200;
$L__BB2_78:
	setp.lt.s32 	%p118, %r11, 4;
	setp.lt.s32 	%p119, %r13, 6;
	or.pred  	%p120, %p119, %p118;
	@%p120 bra 	$L__BB2_80;
	ld.param.u32 	%r216, [_Z11kernel__3_1PdS_S_iiiiiiiiiiiiiiii_param_16];
	mad.lo.s32 	%r176, %r216, 3, %r36;
	mul.wide.s32 	%rd83, %r176, 8;
	add.s64 	%rd84, %rd1, %rd83;
	st.global.f64 	[%rd84], %fd199;
$L__BB2_80:
	setp.lt.s32 	%p121, %r11, 5;
	setp.lt.s32 	%p122, %r13, 6;
	or.pred  	%p123, %p122, %p121;
	@%p123 bra 	$L__BB2_82;
	ld.param.u32 	%r217, [_Z11kernel__3_1PdS_S_iiiiiiiiiiiiiiii_param_16];
	shl.b32 	%r177, %r217, 2;
	add.s32 	%r178, %r36, %r177;
	mul.wide.s32 	%rd85, %r178, 8;
	add.s64 	%rd86, %rd1, %rd85;
	st.global.f64 	[%rd86], %fd198;
$L__BB2_82:
	min.s32 	%r179, %r13, %r10;
	setp.lt.s32 	%p124, %r179, 6;
	@%p124 bra 	$L__BB2_84;
	ld.param.u32 	%r218, [_Z11kernel__3_1PdS_S_iiiiiiiiiiiiiiii_param_16];
	mad.lo.s32 	%r180, %r218, 5, %r36;
	mul.wide.s32 	%rd87, %r180, 8;
	add.s64 	%rd88, %rd1, %rd87;
	st.global.f64 	[%rd88], %fd197;
$L__BB2_84:
	ret;

}
	// .globl	_Z11kernel__4_1PdS_S_iiiiiiiiiiiiiiii
.visible .entry _Z11kernel__4_1PdS_S_iiiiiiiiiiiiiiii(
	.param .u64 .ptr .align 1 _Z11kernel__4_1PdS_S_iiiiiiiiiiiiiiii_param_0,
	.param .u64 .ptr .align 1 _Z11kernel__4_1PdS_S_iiiiiiiiiiiiiiii_param_1,
	.param .u64 .ptr .align 1 _Z11kernel__4_1PdS_S_iiiiiiiiiiiiiiii_param_2,
	.param .u32 _Z11kernel__4_1PdS_S_iiiiiiiiiiiiiiii_param_3,
	.param .u32 _Z11kernel__4_1PdS_S_iiiiiiiiiiiiiiii_param_4,
	.param .u32 _Z11kernel__4_1PdS_S_iiiiiiiiiiiiiiii_param_5,
	.param .u32 _Z11kernel__4_1PdS_S_iiiiiiiiiiiiiiii_param_6,
	.param .u32 _Z11kernel__4_1PdS_S_iiiiiiiiiiiiiiii_param_7,
	.param .u32 _Z11kernel__4_1PdS_S_iiiiiiiiiiiiiiii_param_8,
	.param .u32 _Z11kernel__4_1PdS_S_iiiiiiiiiiiiiiii_param_9,
	.param .u32 _Z11kernel__4_1PdS_S_iiiiiiiiiiiiiiii_param_10,
	.param .u32 _Z11kernel__4_1PdS_S_iiiiiiiiiiiiiiii_param_11,
	.param .u32 _Z11kernel__4_1PdS_S_iiiiiiiiiiiiiiii_param_12,
	.param .u32 _Z11kernel__4_1PdS_S_iiiiiiiiiiiiiiii_param_13,
	.param .u32 _Z11kernel__4_1PdS_S_iiiiiiiiiiiiiiii_param_14,
	.param .u32 _Z11kernel__4_1PdS_S_iiiiiiiiiiiiiiii_param_15,
	.param .u32 _Z11kernel__4_1PdS_S_iiiiiiiiiiiiiiii_param_16,
	.param .u32 _Z11kernel__4_1PdS_S_iiiiiiiiiiiiiiii_param_17,
	.param .u32 _Z11kernel__4_1PdS_S_iiiiiiiiiiiiiiii_param_18
)
{
	.reg .pred 	%p<130>;
	.reg .b32 	%r<248>;
	.reg .b64 	%rd<98>;
	.reg .b64 	%fd<341>;
	// demoted variable
	.shared .align 8 .b8 _ZZ11kernel__4_1PdS_S_iiiiiiiiiiiiiiiiE4sm_a[12288];
	// demoted variable
	.shared .align 8 .b8 _ZZ11kernel__4_1PdS_S_iiiiiiiiiiiiiiiiE4sm_b[12288];
	ld.param.u32 	%r41, [_Z11kernel__4_1PdS_S_iiiiiiiiiiiiiiii_param_3];
	ld.param.u32 	%r49, [_Z11kernel__4_1PdS_S_iiiiiiiiiiiiiiii_param_4];
	ld.param.u32 	%r42, [_Z11kernel__4_1PdS_S_iiiiiiiiiiiiiiii_param_5];
	ld.param.u32 	%r43, [_Z11kernel__4_1PdS_S_iiiiiiiiiiiiiiii_param_6];
	ld.param.u32 	%r50, [_Z11kernel__4_1PdS_S_iiiiiiiiiiiiiiii_param_9];
	ld.param.u32 	%r51, [_Z11kernel__4_1PdS_S_iiiiiiiiiiiiiiii_param_10];
	ld.param.u32 	%r52, [_Z11kernel__4_1PdS_S_iiiiiiiiiiiiiiii_param_11];
	ld.param.u32 	%r53, [_Z11kernel__4_1PdS_S_iiiiiiiiiiiiiiii_param_12];
	ld.param.u32 	%r48, [_Z11kernel__4_1PdS_S_iiiiiiiiiiiiiiii_param_18];
	mov.u32 	%r1, %tid.x;
	mov.u32 	%r54, %tid.y;
	and.b32  	%r2, %r54, 15;
	shr.u32 	%r55, %r54, 4;
	mov.u32 	%r56, %ctaid.x;
	mul.lo.s32 	%r57, %r51, %r50;
	mul.lo.s32 	%r58, %r57, %r52;
	mul.lo.s32 	%r59, %r58, %r53;
	div.u32 	%r3, %r56, %r59;
	mul.lo.s32 	%r60, %r3, %r59;
	sub.s32 	%r61, %r56, %r60;
	div.s32 	%r62, %r61, %r58;
	mul.lo.s32 	%r63, %r62, %r58;
	sub.s32 	%r64, %r61, %r63;
	div.s32 	%r65, %r64, %r57;
	mul.lo.s32 	%r66, %r65, %r57;
	sub.s32 	%r67, %r64, %r66;
	div.s32 	%r4, %r67, %r50;
	mul.lo.s32 	%r68, %r4, %r50;
	sub.s32 	%r69, %r67, %r68;
	shl.b32 	%r5, %r69, 4;
	add.s32 	%r70, %r5, %r1;
	shl.b32 	%r71, %r65, 4;
	or.b32  	%r6, %r71, %r2;
	mul.lo.s32 	%r7, %r62, 6;
	add.s32 	%r72, %r3, %r55;
	mad.lo.s32 	%r73, %r72, %r43, %r7;
	mad.lo.s32 	%r74, %r73, %r42, %r6;
	mul.lo.s32 	%r75, %r74, %r49;
	mad.lo.s32 	%r76, %r4, 6, %r75;
	mad.lo.s32 	%r8, %r76, %r41, %r70;
	sub.s32 	%r77, %r41, %r5;
	shr.s32 	%r78, %r41, 31;
	shr.u32 	%r79, %r78, 28;
	add.s32 	%r80, %r41, %r79;
	and.b32  	%r81, %r80, -16;
	sub.s32 	%r82, %r41, %r81;
	setp.lt.s32 	%p2, %r77, 16;
	selp.b32 	%r9, %r82, 16, %p2;
	mad.lo.s32 	%r10, %r4, -6, %r49;
	mul.hi.s32 	%r83, %r49, 715827883;
	shr.u32 	%r84, %r83, 31;
	add.s32 	%r85, %r83, %r84;
	mul.lo.s32 	%r86, %r85, 6;
	sub.s32 	%r87, %r49, %r86;
	setp.gt.s32 	%p3, %r10, 5;
	selp.b32 	%r11, 6, %r87, %p3;
	sub.s32 	%r88, %r42, %r71;
	shr.s32 	%r89, %r42, 31;
	shr.u32 	%r90, %r89, 28;
	add.s32 	%r91, %r42, %r90;
	and.b32  	%r92, %r91, -16;
	sub.s32 	%r93, %r42, %r92;
	setp.lt.s32 	%p4, %r88, 16;
	selp.b32 	%r12, %r93, 16, %p4;
	mad.lo.s32 	%r13, %r62, -6, %r43;
	mul.hi.s32 	%r94, %r43, 715827883;
	shr.u32 	%r95, %r94, 31;
	add.s32 	%r96, %r94, %r95;
	mul.lo.s32 	%r97, %r96, 6;
	sub.s32 	%r98, %r43, %r97;
	setp.gt.s32 	%p5, %r13, 5;
	selp.b32 	%r14, 6, %r98, %p5;
	setp.lt.s32 	%p6, %r48, 1;
	mov.f64 	%fd269, 0d0000000000000000;
	mov.f64 	%fd270, %fd269;
	mov.f64 	%fd271, %fd269;
	mov.f64 	%fd272, %fd269;
	mov.f64 	%fd273, %fd269;
	mov.f64 	%fd274, %fd269;
	mov.f64 	%fd275, %fd269;
	mov.f64 	%fd276, %fd269;
	mov.f64 	%fd277, %fd269;
	mov.f64 	%fd278, %fd269;
	mov.f64 	%fd279, %fd269;
	mov.f64 	%fd280, %fd269;
	mov.f64 	%fd281, %fd269;
	mov.f64 	%fd282, %fd269;
	mov.f64 	%fd283, %fd269;
	mov.f64 	%fd284, %fd269;
	mov.f64 	%fd285, %fd269;
	mov.f64 	%fd286, %fd269;
	mov.f64 	%fd287, %fd269;
	mov.f64 	%fd288, %fd269;
	mov.f64 	%fd289, %fd269;
	mov.f64 	%fd290, %fd269;
	mov.f64 	%fd291, %fd269;
	mov.f64 	%fd292, %fd269;
	mov.f64 	%fd293, %fd269;
	mov.f64 	%fd294, %fd269;
	mov.f64 	%fd295, %fd269;
	mov.f64 	%fd296, %fd269;
	mov.f64 	%fd297, %fd269;
	mov.f64 	%fd298, %fd269;
	mov.f64 	%fd299, %fd269;
	mov.f64 	%fd300, %fd269;
	mov.f64 	%fd301, %fd269;
	mov.f64 	%fd302, %fd269;
	mov.f64 	%fd303, %fd269;
	mov.f64 	%fd304, %fd269;
	@%p6 bra 	$L__BB3_12;
	ld.param.u32 	%r201, [_Z11kernel__4_1PdS_S_iiiiiiiiiiiiiiii_param_8];
	ld.param.u32 	%r199, [_Z11kernel__4_1PdS_S_iiiiiiiiiiiiiiii_param_7];
	ld.param.u32 	%r196, [_Z11kernel__4_1PdS_S_iiiiiiiiiiiiiiii_param_3];
	setp.gt.s32 	%p7, %r199, %r3;
	setp.lt.s32 	%p8, %r2, %r12;
	and.pred  	%p1, %p7, %p8;
	mad.lo.s32 	%r15, %r3, %r43, %r7;
	mul.lo.s32 	%r100, %r4, %r196;
	mad.lo.s32 	%r101, %r100, 6, %r5;
	add.s32 	%r102, %r101, %r2;
	mad.lo.s32 	%r16, %r201, %r102, %r1;
	mov.b32 	%r241, 0;
	mov.f64 	%fd269, 0d0000000000000000;
	not.pred 	%p18, %p1;
	mov.u32 	%r242, %r241;
$L__BB3_2:
	.pragma "nounroll";
	ld.param.u32 	%r239, [_Z11kernel__4_1PdS_S_iiiiiiiiiiiiiiii_param_18];
	setp.lt.s32 	%p9, %r11, 1;
	mov.u32 	%r103, %tid.y;
	and.b32  	%r104, %r103, 15;
	setp.ge.s32 	%p10, %r104, %r9;
	add.s32 	%r19, %r241, 16;
	sub.s32 	%r105, %r19, %r239;
	setp.gt.s32 	%p11, %r105, 0;
	selp.b32 	%r242, %r105, %r242, %p11;
	sub.s32 	%r107, 16, %r242;
	mov.u32 	%r108, %tid.x;
	setp.ge.u32 	%p12, %r108, %r107;
	or.pred  	%p13, %p10, %p12;
	or.pred  	%p14, %p13, %p9;
	@%p14 bra 	$L__BB3_5;
	mov.u32 	%r110, %tid.x;
	mov.u32 	%r111, %tid.y;
	shl.b32 	%r112, %r111, 3;
	mad.lo.s32 	%r113, %r110, 768, %r112;
	mov.u32 	%r114, _ZZ11kernel__4_1PdS_S_iiiiiiiiiiiiiiiiE4sm_a;
	add.s32 	%r244, %r114, %r113;
	neg.s32 	%r245, %r11;
	add.s32 	%r243, %r16, %r241;
$L__BB3_4:
	ld.param.u32 	%r202, [_Z11kernel__4_1PdS_S_iiiiiiiiiiiiiiii_param_8];
	ld.param.u32 	%r197, [_Z11kernel__4_1PdS_S_iiiiiiiiiiiiiiii_param_3];
	ld.param.u64 	%rd96, [_Z11kernel__4_1PdS_S_iiiiiiiiiiiiiiii_param_1];
	cvta.to.global.u64 	%rd5, %rd96;
	mul.wide.u32 	%rd6, %r243, 8;
	add.s64 	%rd7, %rd5, %rd6;
	ld.global.f64 	%fd183, [%rd7];
	st.shared.f64 	[%r244], %fd183;
	add.s32 	%r245, %r245, 1;
	setp.ne.s32 	%p15, %r245, 0;
	add.s32 	%r244, %r244, 128;
	mad.lo.s32 	%r243, %r202, %r197, %r243;
	@%p15 bra 	$L__BB3_4;
$L__BB3_5:
	sub.s32 	%r115, 16, %r242;
	mov.u32 	%r116, %tid.x;
	setp.ge.u32 	%p16, %r116, %r115;
	setp.lt.s32 	%p17, %r14, 1;
	or.pred  	%p19, %p18, %p16;
	or.pred  	%p20, %p19, %p17;
	@%p20 bra 	$L__BB3_8;
	mov.u32 	%r119, %tid.x;
	add.s32 	%r30, %r241, %r119;
	mov.b32 	%r246, 0;
$L__BB3_7:
	ld.param.u32 	%r203, [_Z11kernel__4_1PdS_S_iiiiiiiiiiiiiiii_param_8];
	ld.param.u32 	%r198, [_Z11kernel__4_1PdS_S_iiiiiiiiiiiiiiii_param_5];
	ld.param.u64 	%rd97, [_Z11kernel__4_1PdS_S_iiiiiiiiiiiiiiii_param_2];
	add.s32 	%r120, %r15, %r246;
	mad.lo.s32 	%r121, %r120, %r198, %r6;
	mad.lo.s32 	%r122, %r121, %r203, %r30;
	cvta.to.global.u64 	%rd8, %rd97;
	mul.wide.u32 	%rd9, %r122, 8;
	add.s64 	%rd10, %rd8, %rd9;
	ld.global.f64 	%fd184, [%rd10];
	shl.b32 	%r123, %r246, 4;
	mov.u32 	%r124, %tid.y;
	add.s32 	%r125, %r123, %r124;
	mov.u32 	%r126, %tid.x;
	mov.u32 	%r127, _ZZ11kernel__4_1PdS_S_iiiiiiiiiiiiiiiiE4sm_b;
	mad.lo.s32 	%r128, %r126, 768, %r127;
	shl.b32 	%r129, %r125, 3;
	add.s32 	%r130, %r128, %r129;
	st.shared.f64 	[%r130], %fd184;
	add.s32 	%r246, %r246, 1;
	setp.ne.s32 	%p21, %r246, %r14;
	@%p21 bra 	$L__BB3_7;
$L__BB3_8:
	bar.sync 	0;
	setp.gt.s32 	%p22, %r242, 15;
	@%p22 bra 	$L__BB3_11;
	sub.s32 	%r132, 16, %r242;
	max.s32 	%r33, %r132, 1;
	mov.b32 	%r247, 0;
$L__BB3_10:
	mul.lo.s32 	%r133, %r247, 768;
	mov.u32 	%r134, _ZZ11kernel__4_1PdS_S_iiiiiiiiiiiiiiiiE4sm_b;
	add.s32 	%r135, %r134, %r133;
	mov.u32 	%r136, %tid.y;
	shl.b32 	%r137, %r136, 3;
	add.s32 	%r138, %r135, %r137;
	mov.u32 	%r139, _ZZ11kernel__4_1PdS_S_iiiiiiiiiiiiiiiiE4sm_a;
	add.s32 	%r140, %r139, %r133;
	ld.shared.f64 	%fd185, [%r138+640];
	ld.shared.f64 	%fd186, [%r138+512];
	ld.shared.f64 	%fd187, [%r138+384];
	ld.shared.f64 	%fd188, [%r138+256];
	ld.shared.f64 	%fd189, [%r138+128];
	ld.shared.f64 	%fd190, [%r138];
	mov.u32 	%r141, %tid.x;
	shl.b32 	%r142, %r141, 3;
	add.s32 	%r143, %r140, %r142;
	ld.shared.f64 	%fd191, [%r143];
	fma.rn.f64 	%fd304, %fd190, %fd191, %fd304;
	fma.rn.f64 	%fd298, %fd189, %fd191, %fd298;
	fma.rn.f64 	%fd292, %fd188, %fd191, %fd292;
	fma.rn.f64 	%fd286, %fd187, %fd191, %fd286;
	fma.rn.f64 	%fd280, %fd186, %fd191, %fd280;
	fma.rn.f64 	%fd274, %fd185, %fd191, %fd274;
	ld.shared.f64 	%fd192, [%r143+128];
	fma.rn.f64 	%fd303, %fd190, %fd192, %fd303;
	fma.rn.f64 	%fd297, %fd189, %fd192, %fd297;
	fma.rn.f64 	%fd291, %fd188, %fd192, %fd291;
	fma.rn.f64 	%fd285, %fd187, %fd192, %fd285;
	fma.rn.f64 	%fd279, %fd186, %fd192, %fd279;
	fma.rn.f64 	%fd273, %fd185, %fd192, %fd273;
	ld.shared.f64 	%fd193, [%r143+256];
	fma.rn.f64 	%fd302, %fd190, %fd193, %fd302;
	fma.rn.f64 	%fd296, %fd189, %fd193, %fd296;
	fma.rn.f64 	%fd290, %fd188, %fd193, %fd290;
	fma.rn.f64 	%fd284, %fd187, %fd193, %fd284;
	fma.rn.f64 	%fd278, %fd186, %fd193, %fd278;
	fma.rn.f64 	%fd272, %fd185, %fd193, %fd272;
	ld.shared.f64 	%fd194, [%r143+384];
	fma.rn.f64 	%fd301, %fd190, %fd194, %fd301;
	fma.rn.f64 	%fd295, %fd189, %fd194, %fd295;
	fma.rn.f64 	%fd289, %fd188, %fd194, %fd289;
	fma.rn.f64 	%fd283, %fd187, %fd194, %fd283;
	fma.rn.f64 	%fd277, %fd186, %fd194, %fd277;
	fma.rn.f64 	%fd271, %fd185, %fd194, %fd271;
	ld.shared.f64 	%fd195, [%r143+512];
	fma.rn.f64 	%fd300, %fd190, %fd195, %fd300;
	fma.rn.f64 	%fd294, %fd189, %fd195, %fd294;
	fma.rn.f64 	%fd288, %fd188, %fd195, %fd288;
	fma.rn.f64 	%fd282, %fd187, %fd195, %fd282;
	fma.rn.f64 	%fd276, %fd186, %fd195, %fd276;
	fma.rn.f64 	%fd270, %fd185, %fd195, %fd270;
	ld.shared.f64 	%fd196, [%r143+640];
	fma.rn.f64 	%fd299, %fd190, %fd196, %fd299;
	fma.rn.f64 	%fd293, %fd189, %fd196, %fd293;
	fma.rn.f64 	%fd287, %fd188, %fd196, %fd287;
	fma.rn.f64 	%fd281, %fd187, %fd196, %fd281;
	fma.rn.f64 	%fd275, %fd186, %fd196, %fd275;
	fma.rn.f64 	%fd269, %fd185, %fd196, %fd269;
	add.s32 	%r247, %r247, 1;
	setp.ne.s32 	%p23, %r247, %r33;
	@%p23 bra 	$L__BB3_10;
$L__BB3_11:
	ld.param.u32 	%r240, [_Z11kernel__4_1PdS_S_iiiiiiiiiiiiiiii_param_18];
	bar.sync 	0;
	setp.lt.s32 	%p24, %r19, %r240;
	mov.u32 	%r241, %r19;
	@%p24 bra 	$L__BB3_2;
$L__BB3_12:
	ld.param.u32 	%r200, [_Z11kernel__4_1PdS_S_iiiiiiiiiiiiiiii_param_7];
	setp.gt.s32 	%p25, %r200, %r3;
	mov.u32 	%r144, %tid.x;
	setp.lt.s32 	%p26, %r144, %r9;
	mov.u32 	%r145, %tid.y;
	and.b32  	%r147, %r145, 15;
	setp.lt.s32 	%p27, %r147, %r12;
	and.pred  	%p28, %p26, %p27;
	setp.lt.u32 	%p29, %r145, 16;
	and.pred  	%p30, %p29, %p25;
	and.pred  	%p32, %p28, %p30;
	not.pred 	%p33, %p32;
	@%p33 bra 	$L__BB3_85;
	min.s32 	%r148, %r14, %r11;
	setp.lt.s32 	%p34, %r148, 1;
	@%p34 bra 	$L__BB3_15;
	ld.param.u64 	%rd89, [_Z11kernel__4_1PdS_S_iiiiiiiiiiiiiiii_param_0];
	cvta.to.global.u64 	%rd11, %rd89;
	mul.wide.s32 	%rd12, %r8, 8;
	add.s64 	%rd13, %rd11, %rd12;
	st.global.f64 	[%rd13], %fd304;
$L__BB3_15:
	setp.lt.s32 	%p35, %r14, 1;
	setp.lt.s32 	%p36, %r11, 2;
	or.pred  	%p37, %p35, %p36;
	@%p37 bra 	$L__BB3_17;
	ld.param.u32 	%r204, [_Z11kernel__4_1PdS_S_iiiiiiiiiiiiiiii_param_16];
	ld.param.u64 	%rd90, [_Z11kernel__4_1PdS_S_iiiiiiiiiiiiiiii_param_0];
	add.s32 	%r149, %r8, %r204;
	cvta.to.global.u64 	%rd14, %rd90;
	mul.wide.s32 	%rd15, %r149, 8;
	add.s64 	%rd16, %rd14, %rd15;
	st.global.f64 	[%rd16], %fd303;
$L__BB3_17:
	setp.lt.s32 	%p39, %r11, 3;
	or.pred  	%p40, %p35, %p39;
	@%p40 bra 	$L__BB3_19;
	ld.param.u32 	%r205, [_Z11kernel__4_1PdS_S_iiiiiiiiiiiiiiii_param_16];
	ld.param.u64 	%rd91, [_Z11kernel__4_1PdS_S_iiiiiiiiiiiiiiii_param_0];
	shl.b32 	%r150, %r205, 1;
	add.s32 	%r151, %r8, %r150;
	cvta.to.global.u64 	%rd17, %rd91;
	mul.wide.s32 	%rd18, %r151, 8;
	add.s64 	%rd19, %rd17, %rd18;
	st.global.f64 	[%rd19], %fd302;
$L__BB3_19:
	setp.lt.s32 	%p42, %r11, 4;
	or.pred  	%p43, %p35, %p42;
	@%p43 bra 	$L__BB3_21;
	ld.param.u32 	%r206, [_Z11kernel__4_1PdS_S_iiiiiiiiiiiiiiii_param_16];
	ld.param.u64 	%rd92, [_Z11kernel__4_1PdS_S_iiiiiiiiiiiiiiii_param_0];
	mad.lo.s32 	%r152, %r206, 3, %r8;
	cvta.to.global.u64 	%rd20, %rd92;
	mul.wide.s32 	%rd21, %r152, 8;
	add.s64 	%rd22, %rd20, %rd21;
	st.global.f64 	[%rd22], %fd301;
$L__BB3_21:
	setp.lt.s32 	%p45, %r11, 5;
	or.pred  	%p46, %p35, %p45;
	@%p46 bra 	$L__BB3_23;
	ld.param.u32 	%r207, [_Z11kernel__4_1PdS_S_iiiiiiiiiiiiiiii_param_16];
	ld.param.u64 	%rd93, [_Z11kernel__4_1PdS_S_iiiiiiiiiiiiiiii_param_0];
	shl.b32 	%r153, %r207, 2;
	add.s32 	%r154, %r8, %r153;
	cvta.to.global.u64 	%rd23, %rd93;
	mul.wide.s32 	%rd24, %r154, 8;
	add.s64 	%rd25, %rd23, %rd24;
	st.global.f64 	[%rd25], %fd300;
$L__BB3_23:
	setp.lt.s32 	%p48, %r10, 6;
	or.pred  	%p49, %p35, %p48;
	@%p49 bra 	$L__BB3_25;
	ld.param.u32 	%r208, [_Z11kernel__4_1PdS_S_iiiiiiiiiiiiiiii_param_16];
	ld.param.u64 	%rd94, [_Z11kernel__4_1PdS_S_iiiiiiiiiiiiiiii_param_0];
	mad.lo.s32 	%r155, %r208, 5, %r8;
	cvta.to.global.u64 	%rd26, %rd94;
	mul.wide.s32 	%rd27, %r155, 8;
	add.s64 	%rd28, %rd26, %rd27;
	st.global.f64 	[%rd28], %fd299;
$L__BB3_25:
	ld.param.u32 	%r234, [_Z11kernel__4_1PdS_S_iiiiiiiiiiiiiiii_param_17];
	ld.param.u64 	%rd95, [_Z11kernel__4_1PdS_S_iiiiiiiiiiiiiiii_param_0];
	cvta.to.global.u64 	%rd1, %rd95;
	setp.lt.s32 	%p50, %r11, 1;
	setp.lt.s32 	%p51, %r14, 2;
	add.s32 	%r36, %r8, %r234;
	or.pred  	%p52, %p51, %p50;
	@%p52 bra 	$L__BB3_27;
	mul.wide.s32 	%rd29, %r36, 8;
	add.s64 	%rd30, %rd1, %rd29;
	st.global.f64 	[%rd30], %fd298;
$L__BB3_27:
	min.s32 	%r156, %r14, %r11;
	setp.lt.s32 	%p53, %r156, 2;
	@%p53 bra 	$L__BB3_29;
	ld.param.u32 	%r209, [_Z11kernel__4_1PdS_S_iiiiiiiiiiiiiiii_param_16];
	add.s32 	%r157, %r36, %r209;
	mul.wide.s32 	%rd31, %r157, 8;
	add.s64 	%rd32, %rd1, %rd31;
	st.global.f64 	[%rd32], %fd297;
$L__BB3_29:
	setp.lt.s32 	%p54, %r14, 2;
	setp.lt.s32 	%p55, %r11, 3;
	or.pred  	%p56, %p54, %p55;
	@%p56 bra 	$L__BB3_31;
	ld.param.u32 	%r210, [_Z11kernel__4_1PdS_S_iiiiiiiiiiiiiiii_param_16];
	shl.b32 	%r158, %r210, 1;
	add.s32 	%r159, %r36, %r158;
	mul.wide.s32 	%rd33, %r159, 8;
	add.s64 	%rd34, %rd1, %rd33;
	st.global.f64 	[%rd34], %fd296;
$L__BB3_31:
	setp.lt.s32 	%p57, %r14, 2;
	setp.lt.s32 	%p58, %r11, 4;
	or.pred  	%p59, %p57, %p58;
	@%p59 bra 	$L__BB3_33;
	ld.param.u32 	%r211, [_Z11kernel__4_1PdS_S_iiiiiiiiiiiiiiii_param_16];
	mad.lo.s32 	%r160, %r211, 3, %r36;
	mul.wide.s32 	%rd35, %r160, 8;
	add.s64 	%rd36, %rd1, %rd35;
	st.global.f64 	[%rd36], %fd295;
$L__BB3_33:
	setp.lt.s32 	%p60, %r14, 2;
	setp.lt.s32 	%p61, %r11, 5;
	or.pred  	%p62, %p60, %p61;
	@%p62 bra 	$L__BB3_35;
	ld.param.u32 	%r212, [_Z11kernel__4_1PdS_S_iiiiiiiiiiiiiiii_param_16];
	shl.b32 	%r161, %r212, 2;
	add.s32 	%r162, %r36, %r161;
	mul.wide.s32 	%rd37, %r162, 8;
	add.s64 	%rd38, %rd1, %rd37;
	st.global.f64 	[%rd38], %fd294;
$L__BB3_35:
	setp.lt.s32 	%p63, %r14, 2;
	setp.lt.s32 	%p64, %r10, 6;
	or.pred  	%p65, %p63, %p64;
	@%p65 bra 	$L__BB3_37;
	ld.param.u32 	%r213, [_Z11kernel__4_1PdS_S_iiiiiiiiiiiiiiii_param_16];
	mad.lo.s32 	%r163, %r213, 5, %r36;
	mul.wide.s32 	%rd39, %r163, 8;
	add.s64 	%rd40, %rd1, %rd39;
	st.global.f64 	[%rd40], %fd293;
$L__BB3_37:
	ld.param.u32 	%r235, [_Z11kernel__4_1PdS_S_iiiiiiiiiiiiiiii_param_17];
	setp.lt.s32 	%p66, %r11, 1;
	setp.lt.s32 	%p67, %r14, 3;
	add.s32 	%r37, %r36, %r235;
	or.pred  	%p68, %p67, %p66;
	@%p68 bra 	$L__BB3_39;
	mul.wide.s32 	%rd41, %r37, 8;
	add.s64 	%rd42, %rd1, %rd41;
	st.global.f64 	[%rd42], %fd292;
$L__BB3_39:
	setp.lt.s32 	%p69, %r14, 3;
	setp.lt.s32 	%p70, %r11, 2;
	or.pred  	%p71, %p69, %p70;
	@%p71 bra 	$L__BB3_41;
	ld.param.u32 	%r214, [_Z11kernel__4_1PdS_S_iiiiiiiiiiiiiiii_param_16];
	add.s32 	%r164, %r37, %r214;
	mul.wide.s32 	%rd43, %r164, 8;
	add.s64 	%rd44, %rd1, %rd43;
	st.global.f64 	[%rd44], %fd291;
$L__BB3_41:
	setp.lt.s32 	%p72, %r156, 3;
	@%p72 bra 	$L__BB3_43;
	ld.param.u32 	%r215, [_Z11kernel__4_1PdS_S_iiiiiiiiiiiiiiii_param_16];
	shl.b32 	%r166, %r215, 1;
	add.s32 	%r167, %r37, %r166;
	mul.wide.s32 	%rd45, %r167, 8;
	add.s64 	%rd46, %rd1, %rd45;
	st.global.f64 	[%rd46], %fd290;
$L__BB3_43:
	setp.lt.s32 	%p73, %r14, 3;
	setp.lt.s32 	%p74, %r11, 4;
	or.pred  	%p75, %p73, %p74;
	@%p75 bra 	$L__BB3_45;
	ld.param.u32 	%r216, [_Z11kernel__4_1PdS_S_iiiiiiiiiiiiiiii_param_16];
	mad.lo.s32 	%r168, %r216, 3, %r37;
	mul.wide.s32 	%rd47, %r168, 8;
	add.s64 	%rd48, %rd1, %rd47;
	st.global.f64 	[%rd48], %fd289;
$L__BB3_45:
	setp.lt.s32 	%p76, %r14, 3;
	setp.lt.s32 	%p77, %r11, 5;
	or.pred  	%p78, %p76, %p77;
	@%p78 bra 	$L__BB3_47;
	ld.param.u32 	%r217, [_Z11kernel__4_1PdS_S_iiiiiiiiiiiiiiii_param_16];
	shl.b32 	%r169, %r217, 2;
	add.s32 	%r170, %r37, %r169;
	mul.wide.s32 	%rd49, %r170, 8;
	add.s64 	%rd50, %rd1, %rd49;
	st.global.f64 	[%rd50], %fd288;
$L__BB3_47:
	setp.lt.s32 	%p79, %r14, 3;
	setp.lt.s32 	%p80, %r10, 6;
	or.pred  	%p81, %p79, %p80;
	@%p81 bra 	$L__BB3_49;
	ld.param.u32 	%r218, [_Z11kernel__4_1PdS_S_iiiiiiiiiiiiiiii_param_16];
	mad.lo.s32 	%r171, %r218, 5, %r37;
	mul.wide.s32 	%rd51, %r171, 8;
	add.s64 	%rd52, %rd1, %rd51;
	st.global.f64 	[%rd52], %fd287;
$L__BB3_49:
	ld.param.u32 	%r236, [_Z11kernel__4_1PdS_S_iiiiiiiiiiiiiiii_param_17];
	setp.lt.s32 	%p82, %r11, 1;
	setp.lt.s32 	%p83, %r14, 4;
	add.s32 	%r38, %r37, %r236;
	or.pred  	%p84, %p83, %p82;
	@%p84 bra 	$L__BB3_51;
	mul.wide.s32 	%rd53, %r38, 8;
	add.s64 	%rd54, %rd1, %rd53;
	st.global.f64 	[%rd54], %fd286;
$L__BB3_51:
	setp.lt.s32 	%p85, %r14, 4;
	setp.lt.s32 	%p86, %r11, 2;
	or.pred  	%p87, %p85, %p86;
	@%p87 bra 	$L__BB3_53;
	ld.param.u32 	%r219, [_Z11kernel__4_1PdS_S_iiiiiiiiiiiiiiii_param_16];
	add.s32 	%r172, %r38, %r219;
	mul.wide.s32 	%rd55, %r172, 8;
	add.s64 	%rd56, %rd1, %rd55;
	st.global.f64 	[%rd56], %fd285;
$L__BB3_53:
	setp.lt.s32 	%p88, %r14, 4;
	setp.lt.s32 	%p89, %r11, 3;
	or.pred  	%p90, %p88, %p89;
	@%p90 bra 	$L__BB3_55;
	ld.param.u32 	%r220, [_Z11kernel__4_1PdS_S_iiiiiiiiiiiiiiii_param_16];
	shl.b32 	%r173, %r220, 1;
	add.s32 	%r174, %r38, %r173;
	mul.wide.s32 	%rd57, %r174, 8;
	add.s64 	%rd58, %rd1, %rd57;
	st.global.f64 	[%rd58], %fd284;
$L__BB3_55:
	setp.lt.s32 	%p91, %r156, 4;
	@%p91 bra 	$L__BB3_57;
	ld.param.u32 	%r221, [_Z11kernel__4_1PdS_S_iiiiiiiiiiiiiiii_param_16];
	mad.lo.s32 	%r176, %r221, 3, %r38;
	mul.wide.s32 	%rd59, %r176, 8;
	add.s64 	%rd60, %rd1, %rd59;
	st.global.f64 	[%rd60], %fd283;
$L__BB3_57:
	setp.lt.s32 	%p92, %r14, 4;
	setp.lt.s32 	%p93, %r11, 5;
	or.pred  	%p94, %p92, %p93;
	@%p94 bra 	$L__BB3_59;
	ld.param.u32 	%r222, [_Z11kernel__4_1PdS_S_iiiiiiiiiiiiiiii_param_16];
	shl.b32 	%r177, %r222, 2;
	add.s32 	%r178, %r38, %r177;
	mul.wide.s32 	%rd61, %r178, 8;
	add.s64 	%rd62, %rd1, %rd61;
	st.global.f64 	[%rd62], %fd282;
$L__BB3_59:
	setp.lt.s32 	%p95, %r14, 4;
	setp.lt.s32 	%p96, %r10, 6;
	or.pred  	%p97, %p95, %p96;
	@%p97 bra 	$L__BB3_61;
	ld.param.u32 	%r223, [_Z11kernel__4_1PdS_S_iiiiiiiiiiiiiiii_param_16];
	mad.lo.s32 	%r179, %r223, 5, %r38;
	mul.wide.s32 	%rd63, %r179, 8;
	add.s64 	%rd64, %rd1, %rd63;
	st.global.f64 	[%rd64], %fd281;
$L__BB3_61:
	ld.param.u32 	%r237, [_Z11kernel__4_1PdS_S_iiiiiiiiiiiiiiii_param_17];
	setp.lt.s32 	%p98, %r11, 1;
	setp.lt.s32 	%p99, %r14, 5;
	add.s32 	%r39, %r38, %r237;
	or.pred  	%p100, %p99, %p98;
	@%p100 bra 	$L__BB3_63;
	mul.wide.s32 	%rd65, %r39, 8;
	add.s64 	%rd66, %rd1, %rd65;
	st.global.f64 	[%rd66], %fd280;
$L__BB3_63:
	setp.lt.s32 	%p101, %r14, 5;
	setp.lt.s32 	%p102, %r11, 2;
	or.pred  	%p103, %p101, %p102;
	@%p103 bra 	$L__BB3_65;
	ld.param.u32 	%r224, [_Z11kernel__4_1PdS_S_iiiiiiiiiiiiiiii_param_16];
	add.s32 	%r180, %r39, %r224;
	mul.wide.s32 	%rd67, %r180, 8;
	add.s64 	%rd68, %rd1, %rd67;
	st.global.f64 	[%rd68], %fd279;
$L__BB3_65:
	setp.lt.s32 	%p104, %r14, 5;
	setp.lt.s32 	%p105, %r11, 3;
	or.pred  	%p106, %p104, %p105;
	@%p106 bra 	$L__BB3_67;
	ld.param.u32 	%r225, [_Z11kernel__4_1PdS_S_iiiiiiiiiiiiiiii_param_16];
	shl.b32 	%r181, %r225, 1;
	add.s32 	%r182, %r39, %r181;
	mul.wide.s32 	%rd69, %r182, 8;
	add.s64 	%rd70, %rd1, %rd69;
	st.global.f64 	[%rd70], %fd278;
$L__BB3_67:
	setp.lt.s32 	%p107, %r14, 5;
	setp.lt.s32 	%p108, %r11, 4;
	or.pred  	%p109, %p107, %p108;
	@%p109 bra 	$L__BB3_69;
	ld.param.u32 	%r226, [_Z11kernel__4_1PdS_S_iiiiiiiiiiiiiiii_param_16];
	mad.lo.s32 	%r183, %r226, 3, %r39;
	mul.wide.s32 	%rd71, %r183, 8;
	add.s64 	%rd72, %rd1, %rd71;
	st.global.f64 	[%rd72], %fd277;
$L__BB3_69:
	setp.lt.s32 	%p110, %r156, 5;
	@%p110 bra 	$L__BB3_71;
	ld.param.u32 	%r227, [_Z11kernel__4_1PdS_S_iiiiiiiiiiiiiiii_param_16];
	shl.b32 	%r185, %r227, 2;
	add.s32 	%r186, %r39, %r185;
	mul.wide.s32 	%rd73, %r186, 8;
	add.s64 	%rd74, %rd1, %rd73;
	st.global.f64 	[%rd74], %fd276;
$L__BB3_71:
	setp.lt.s32 	%p111, %r14, 5;
	setp.lt.s32 	%p112, %r10, 6;
	or.pred  	%p113, %p111, %p112;
	@%p113 bra 	$L__BB3_73;
	ld.param.u32 	%r228, [_Z11kernel__4_1PdS_S_iiiiiiiiiiiiiiii_param_16];
	mad.lo.s32 	%r187, %r228, 5, %r39;
	mul.wide.s32 	%rd75, %r187, 8;
	add.s64 	%rd76, %rd1, %rd75;
	st.global.f64 	[%rd76], %fd275;
$L__BB3_73:
	ld.param.u32 	%r238, [_Z11kernel__4_1PdS_S_iiiiiiiiiiiiiiii_param_17];
	setp.lt.s32 	%p114, %r11, 1;
	setp.lt.s32 	%p115, %r13, 6;
	add.s32 	%r40, %r39, %r238;
	or.pred  	%p116, %p115, %p114;
	@%p116 bra 	$L__BB3_75;
	mul.wide.s32 	%rd77, %r40, 8;
	add.s64 	%rd78, %rd1, %rd77;
	st.global.f64 	[%rd78], %fd274;
$L__BB3_75:
	setp.lt.s32 	%p117, %r11, 2;
	setp.lt.s32 	%p118, %r13, 6;
	or.pred  	%p119, %p118, %p117;
	@%p119 bra 	$L__BB3_77;
	ld.param.u32 	%r229, [_Z11kernel__4_1PdS_S_iiiiiiiiiiiiiiii_param_16];
	add.s32 	%r188, %r40, %r229;
	mul.wide.s32 	%rd79, %r188, 8;
	add.s64 	%rd80, %rd1, %rd79;
	st.global.f64 	[%rd80], %fd273;
$L__BB3_77:
	setp.lt.s32 	%p120, %r11, 3;
	setp.lt.s32 	%p121, %r13, 6;
	or.pred  	%p122, %p121, %p120;
	@%p122 bra 	$L__BB3_79;
	ld.param.u32 	%r230, [_Z11kernel__4_1PdS_S_iiiiiiiiiiiiiiii_param_16];
	shl.b32 	%r189, %r230, 1;
	add.s32 	%r190, %r40, %r189;
	mul.wide.s32 	%rd81, %r190, 8;
	add.s64 	%rd82, %rd1, %rd81;
	st.global.f64 	[%rd82], %fd272;
$L__BB3_79:
	setp.lt.s32 	%p123, %r11, 4;
	setp.lt.s32 	%p124, %r13, 6;
	or.pred  	%p125, %p124, %p123;
	@%p125 bra 	$L__BB3_81;
	ld.param.u32 	%r231, [_Z11kernel__4_1PdS_S_iiiiiiiiiiiiiiii_param_16];
	mad.lo.s32 	%r191, %r231, 3, %r40;
	mul.wide.s32 	%rd83, %r191, 8;
	add.s64 	%rd84, %rd1, %rd83;
	st.global.f64 	[%rd84], %fd271;
$L__BB3_81:
	setp.lt.s32 	%p126, %r11, 5;
	setp.lt.s32 	%p127, %r13, 6;
	or.pred  	%p128, %p127, %p126;
	@%p128 bra 	$L__BB3_83;
	ld.param.u32 	%r232, [_Z11kernel__4_1PdS_S_iiiiiiiiiiiiiiii_param_16];
	shl.b32 	%r192, %r232, 2;
	add.s32 	%r193, %r40, %r192;
	mul.wide.s32 	%rd85, %r193, 8;
	add.s64 	%rd86, %rd1, %rd85;
	st.global.f64 	[%rd86], %fd270;
$L__BB3_83:
	min.s32 	%r194, %r13, %r10;
	setp.lt.s32 	%p129, %r194, 6;
	@%p129 bra 	$L__BB3_85;
	ld.param.u32 	%r233, [_Z11kernel__4_1PdS_S_iiiiiiiiiiiiiiii_param_16];
	mad.lo.s32 	%r195, %r233, 5, %r40;
	mul.wide.s32 	%rd87, %r195, 8;
	add.s64 	%rd88, %rd1, %rd87;
	st.global.f64 	[%rd88], %fd269;
$L__BB3_85:
	ret;

}


// ===== COMPILED SASS (sm_100) =====

	.target	sm_100

	.elftype	@"ET_EXEC"


//--------------------- .note.nv.tkinfo           --------------------------
	.section	.note.nv.tkinfo,"",@"SHT_NOTE"
	.sectionflags	@"SHF_NOTE_NV_TKINFO"
	.tkinfo
        /*0018*/ 	.word	0x00000002
        /*0030*/ 	.string	""
        /*0030*/ 	.string	"ptxas"
        /*0030*/ 	.string	"Cuda compilation tools, release 13.0, V13.0.88"
        /*0030*/ 	.string	"Build cuda_13.0.r13.0/compiler.36424714_0"
        /*0030*/ 	.string	"-arch sm_100 -m 64 "



//--------------------- .note.nv.cuinfo           --------------------------
	.section	.note.nv.cuinfo,"",@"SHT_NOTE"
	.sectionflags	@"SHF_NOTE_NV_CUINFO"
        /*0018*/ 	.short	0x0002
        /*001a*/ 	.short	0x0064
        /*001c*/ 	.short	0x0082
	.zero		2


//--------------------- .nv.info                  --------------------------
	.section	.nv.info,"",@"SHT_CUDA_INFO"
	.align	4


	//----- nvinfo : EIATTR_REGCOUNT
	.align		4
        /*0000*/ 	.byte	0x04, 0x2f
        /*0002*/ 	.short	(.L_1 - .L_0)
	.align		4
.L_0:
        /*0004*/ 	.word	index@(_Z11kernel__1_1PdS_S_iiiiiiiiiiiiiiii)
        /*0008*/ 	.word	0x00000077


	//----- nvinfo : EIATTR_FRAME_SIZE
	.align		4
.L_1:
        /*000c*/ 	.byte	0x04, 0x11
        /*000e*/ 	.short	(.L_3 - .L_2)
	.align		4
.L_2:
        /*0010*/ 	.word	index@(_Z11kernel__1_1PdS_S_iiiiiiiiiiiiiiii)
        /*0014*/ 	.word	0x00000000


	//----- nvinfo : EIATTR_REGCOUNT
	.align		4
.L_3:
        /*0018*/ 	.byte	0x04, 0x2f
        /*001a*/ 	.short	(.L_5 - .L_4)
	.align		4
.L_4:
        /*001c*/ 	.word	index@(_Z11kernel__2_1PdS_S_iiiiiiiiiiiiiiii)
        /*0020*/ 	.word	0x0000007a


	//----- nvinfo : EIATTR_FRAME_SIZE
	.align		4
.L_5:
        /*0024*/ 	.byte	0x04, 0x11
        /*0026*/ 	.short	(.L_7 - .L_6)
	.align		4
.L_6:
        /*0028*/ 	.word	index@(_Z11kernel__2_1PdS_S_iiiiiiiiiiiiiiii)
        /*002c*/ 	.word	0x00000000


	//----- nvinfo : EIATTR_REGCOUNT
	.align		4
.L_7:
        /*0030*/ 	.byte	0x04, 0x2f
        /*0032*/ 	.short	(.L_9 - .L_8)
	.align		4
.L_8:
        /*0034*/ 	.word	index@(_Z11kernel__3_1PdS_S_iiiiiiiiiiiiiiii)
        /*0038*/ 	.word	0x00000072


	//----- nvinfo : EIATTR_FRAME_SIZE
	.align		4
.L_9:
        /*003c*/ 	.byte	0x04, 0x11
        /*003e*/ 	.short	(.L_11 - .L_10)
	.align		4
.L_10:
        /*0040*/ 	.word	index@(_Z11kernel__3_1PdS_S_iiiiiiiiiiiiiiii)
        /*0044*/ 	.word	0x00000000


	//----- nvinfo : EIATTR_REGCOUNT
	.align		4
.L_11:
        /*0048*/ 	.byte	0x04, 0x2f
        /*004a*/ 	.short	(.L_13 - .L_12)
	.align		4
.L_12:
        /*004c*/ 	.word	index@(_Z11kernel__4_1PdS_S_iiiiiiiiiiiiiiii)
        /*0050*/ 	.word	0x0000007b


	//----- nvinfo : EIATTR_FRAME_SIZE
	.align		4
.L_13:
        /*0054*/ 	.byte	0x04, 0x11
        /*0056*/ 	.short	(.L_15 - .L_14)
	.align		4
.L_14:
        /*0058*/ 	.word	index@(_Z11kernel__4_1PdS_S_iiiiiiiiiiiiiiii)
        /*005c*/ 	.word	0x00000000


	//----- nvinfo : EIATTR_MIN_STACK_SIZE
	.align		4
.L_15:
        /*0060*/ 	.byte	0x04, 0x12
        /*0062*/ 	.short	(.L_17 - .L_16)
	.align		4
.L_16:
        /*0064*/ 	.word	index@(_Z11kernel__4_1PdS_S_iiiiiiiiiiiiiiii)
        /*0068*/ 	.word	0x00000000


	//----- nvinfo : EIATTR_MIN_STACK_SIZE
	.align		4
.L_17:
        /*006c*/ 	.byte	0x04, 0x12
        /*006e*/ 	.short	(.L_19 - .L_18)
	.align		4
.L_18:
        /*0070*/ 	.word	index@(_Z11kernel__3_1PdS_S_iiiiiiiiiiiiiiii)
        /*0074*/ 	.word	0x00000000


	//----- nvinfo : EIATTR_MIN_STACK_SIZE
	.align		4
.L_19:
        /*0078*/ 	.byte	0x04, 0x12
        /*007a*/ 	.short	(.L_21 - .L_20)
	.align		4
.L_20:
        /*007c*/ 	.word	index@(_Z11kernel__2_1PdS_S_iiiiiiiiiiiiiiii)
        /*0080*/ 	.word	0x00000000


	//----- nvinfo : EIATTR_MIN_STACK_SIZE
	.align		4
.L_21:
        /*0084*/ 	.byte	0x04, 0x12
        /*0086*/ 	.short	(.L_23 - .L_22)
	.align		4
.L_22:
        /*0088*/ 	.word	index@(_Z11kernel__1_1PdS_S_iiiiiiiiiiiiiiii)
        /*008c*/ 	.word	0x00000000
.L_23:


//--------------------- .nv.compat                --------------------------
	.section	.nv.compat,"",@"SHT_CUDA_COMPAT_INFO"
	.align	4
        /*0000*/ 	.byte	0x02, 0x09, 0x00, 0x00, 0x02, 0x02, 0x01, 0x00, 0x02, 0x05, 0x05, 0x00, 0x03, 0x07, 0x01, 0x01
        /*0010*/ 	.byte	0x02, 0x03, 0x00, 0x00, 0x02, 0x06, 0x01, 0x00, 0x04, 0x0b, 0x08, 0x00, 0x01, 0x00, 0x00, 0x00
        /*0020*/ 	.byte	0x00, 0x00, 0x00, 0x00


//--------------------- .nv.info._Z11kernel__4_1PdS_S_iiiiiiiiiiiiiiii --------------------------
	.section	.nv.info._Z11kernel__4_1PdS_S_iiiiiiiiiiiiiiii,"",@"SHT_CUDA_INFO"
	.sectionflags	@""
	.align	4


	//----- nvinfo : EIATTR_CUDA_API_VERSION
	.align		4
        /*0000*/ 	.byte	0x04, 0x37
        /*0002*/ 	.short	(.L_25 - .L_24)
.L_24:
        /*0004*/ 	.word	0x00000082


	//----- nvinfo : EIATTR_KPARAM_INFO
	.align		4
.L_25:
        /*0008*/ 	.byte	0x04, 0x17
        /*000a*/ 	.short	(.L_27 - .L_26)
.L_26:
        /*000c*/ 	.word	0x00000000
        /*0010*/ 	.short	0x0012
        /*0012*/ 	.short	0x0054
        /*0014*/ 	.byte	0x00, 0xf0, 0x11, 0x00


	//----- nvinfo : EIATTR_KPARAM_INFO
	.align		4
.L_27:
        /*0018*/ 	.byte	0x04, 0x17
        /*001a*/ 	.short	(.L_29 - .L_28)
.L_28:
        /*001c*/ 	.word	0x00000000
        /*0020*/ 	.short	0x0011
        /*0022*/ 	.short	0x0050
        /*0024*/ 	.byte	0x00, 0xf0, 0x11, 0x00


	//----- nvinfo : EIATTR_KPARAM_INFO
	.align		4
.L_29:
        /*0028*/ 	.byte	0x04, 0x17
        /*002a*/ 	.short	(.L_31 - .L_30)
.L_30:
        /*002c*/ 	.word	0x00000000
        /*0030*/ 	.short	0x0010
        /*0032*/ 	.short	0x004c
        /*0034*/ 	.byte	0x00, 0xf0, 0x11, 0x00


	//----- nvinfo : EIATTR_KPARAM_INFO
	.align		4
.L_31:
        /*0038*/ 	.byte	0x04, 0x17
        /*003a*/ 	.short	(.L_33 - .L_32)
.L_32:
        /*003c*/ 	.word	0x00000000
        /*0040*/ 	.short	0x000f
        /*0042*/ 	.short	0x0048
        /*0044*/ 	.byte	0x00, 0xf0, 0x11, 0x00


	//----- nvinfo : EIATTR_KPARAM_INFO
	.align		4
.L_33:
        /*0048*/ 	.byte	0x04, 0x17
        /*004a*/ 	.short	(.L_35 - .L_34)
.L_34:
        /*004c*/ 	.word	0x00000000
        /*0050*/ 	.short	0x000e
        /*0052*/ 	.short	0x0044
        /*0054*/ 	.byte	0x00, 0xf0, 0x11, 0x00


	//----- nvinfo : EIATTR_KPARAM_INFO
	.align		4
.L_35:
        /*0058*/ 	.byte	0x04, 0x17
        /*005a*/ 	.short	(.L_37 - .L_36)
.L_36:
        /*005c*/ 	.word	0x00000000
        /*0060*/ 	.short	0x000d
        /*0062*/ 	.short	0x0040
        /*0064*/ 	.byte	0x00, 0xf0, 0x11, 0x00


	//----- nvinfo : EIATTR_KPARAM_INFO
	.align		4
.L_37:
        /*0068*/ 	.byte	0x04, 0x17
        /*006a*/ 	.short	(.L_39 - .L_38)
.L_38:
        /*006c*/ 	.word	0x00000000
        /*0070*/ 	.short	0x000c
        /*0072*/ 	.short	0x003c
        /*0074*/ 	.byte	0x00, 0xf0, 0x11, 0x00


	//----- nvinfo : EIATTR_KPARAM_INFO
	.align		4
.L_39:
        /*0078*/ 	.byte	0x04, 0x17
        /*007a*/ 	.short	(.L_41 - .L_40)
.L_40:
        /*007c*/ 	.word	0x00000000
        /*0080*/ 	.short	0x000b
        /*0082*/ 	.short	0x0038
        /*0084*/ 	.byte	0x00, 0xf0, 0x11, 0x00


	//----- nvinfo : EIATTR_KPARAM_INFO
	.align		4
.L_41:
        /*0088*/ 	.byte	0x04, 0x17
        /*008a*/ 	.short	(.L_43 - .L_42)
.L_42:
        /*008c*/ 	.word	0x00000000
        /*0090*/ 	.short	0x000a
        /*0092*/ 	.short	0x0034
        /*0094*/ 	.byte	0x00, 0xf0, 0x11, 0x00


	//----- nvinfo : EIATTR_KPARAM_INFO
	.align		4
.L_43:
        /*0098*/ 	.byte	0x04, 0x17
        /*009a*/ 	.short	(.L_45 - .L_44)
.L_44:
        /*009c*/ 	.word	0x00000000
        /*00a0*/ 	.short	0x0009
        /*00a2*/ 	.short	0x0030
        /*00a4*/ 	.byte	0x00, 0xf0, 0x11, 0x00


	//----- nvinfo : EIATTR_KPARAM_INFO
	.align		4
.L_45:
        /*00a8*/ 	.byte	0x04, 0x17
        /*00aa*/ 	.short	(.L_47 - .L_46)
.L_46:
        /*00ac*/ 	.word	0x00000000
        /*00b0*/ 	.short	0x0008
        /*00b2*/ 	.short	0x002c
        /*00b4*/ 	.byte	0x00, 0xf0, 0x11, 0x00


	//----- nvinfo : EIATTR_KPARAM_INFO
	.align		4
.L_47:
        /*00b8*/ 	.byte	0x04, 0x17
        /*00ba*/ 	.short	(.L_49 - .L_48)
.L_48:
        /*00bc*/ 	.word	0x00000000
        /*00c0*/ 	.short	0x0007
        /*00c2*/ 	.short	0x0028
        /*00c4*/ 	.byte	0x00, 0xf0, 0x11, 0x00


	//----- nvinfo : EIATTR_KPARAM_INFO
	.align		4
.L_49:
        /*00c8*/ 	.byte	0x04, 0x17
        /*00ca*/ 	.short	(.L_51 - .L_50)
.L_50:
        /*00cc*/ 	.word	0x00000000
        /*00d0*/ 	.short	0x0006
        /*00d2*/ 	.short	0x0024
        /*00d4*/ 	.byte	0x00, 0xf0, 0x11, 0x00


	//----- nvinfo : EIATTR_KPARAM_INFO
	.align		4
.L_51:
        /*00d8*/ 	.byte	0x04, 0x17
        /*00da*/ 	.short	(.L_53 - .L_52)
.L_52:
        /*00dc*/ 	.word	0x00000000
        /*00e0*/ 	.short	0x0005
        /*00e2*/ 	.short	0x0020
        /*00e4*/ 	.byte	0x00, 0xf0, 0x11, 0x00


	//----- nvinfo : EIATTR_KPARAM_INFO
	.align		4
.L_53:
        /*00e8*/ 	.byte	0x04, 0x17
        /*00ea*/ 	.short	(.L_55 - .L_54)
.L_54:
        /*00ec*/ 	.word	0x00000000
        /*00f0*/ 	.short	0x0004
        /*00f2*/ 	.short	0x001c
        /*00f4*/ 	.byte	0x00, 0xf0, 0x11, 0x00


	//----- nvinfo : EIATTR_KPARAM_INFO
	.align		4
.L_55:
        /*00f8*/ 	.byte	0x04, 0x17
        /*00fa*/ 	.short	(.L_57 - .L_56)
.L_56:
        /*00fc*/ 	.word	0x00000000
        /*0100*/ 	.short	0x0003
        /*0102*/ 	.short	0x0018
        /*0104*/ 	.byte	0x00, 0xf0, 0x11, 0x00


	//----- nvinfo : EIATTR_KPARAM_INFO
	.align		4
.L_57:
        /*0108*/ 	.byte	0x04, 0x17
        /*010a*/ 	.short	(.L_59 - .L_58)
.L_58:
        /*010c*/ 	.word	0x00000000
        /*0110*/ 	.short	0x0002
        /*0112*/ 	.short	0x0010
        /*0114*/ 	.byte	0x00, 0xf5, 0x21, 0x00


	//----- nvinfo : EIATTR_KPARAM_INFO
	.align		4
.L_59:
        /*0118*/ 	.byte	0x04, 0x17
        /*011a*/ 	.short	(.L_61 - .L_60)
.L_60:
        /*011c*/ 	.word	0x00000000
        /*0120*/ 	.short	0x0001
        /*0122*/ 	.short	0x0008
        /*0124*/ 	.byte	0x00, 0xf5, 0x21, 0x00


	//----- nvinfo : EIATTR_KPARAM_INFO
	.align		4
.L_61:
        /*0128*/ 	.byte	0x04, 0x17
        /*012a*/ 	.short	(.L_63 - .L_62)
.L_62:
        /*012c*/ 	.word	0x00000000
        /*0130*/ 	.short	0x0000
        /*0132*/ 	.short	0x0000
        /*0134*/ 	.byte	0x00, 0xf5, 0x21, 0x00


	//----- nvinfo : EIATTR_SPARSE_MMA_MASK
	.align		4
.L_63:
        /*0138*/ 	.byte	0x03, 0x50
        /*013a*/ 	.short	0x0000


	//----- nvinfo : EIATTR_MAXREG_COUNT
	.align		4
        /*013c*/ 	.byte	0x03, 0x1b
        /*013e*/ 	.short	0x00ff


	//----- nvinfo : EIATTR_NUM_BARRIERS
	.align		4
        /*0140*/ 	.byte	0x02, 0x4c
        /*0142*/ 	.byte	0x01
	.zero		1


	//----- nvinfo : EIATTR_MERCURY_ISA_VERSION
	.align		4
        /*0144*/ 	.byte	0x03, 0x5f
        /*0146*/ 	.short	0x0101


	//----- nvinfo : EIATTR_VRC_CTA_INIT_COUNT
	.align		4
        /*0148*/ 	.byte	0x02, 0x4a
	.zero		1
	.zero		1


	//----- nvinfo : EIATTR_EXIT_INSTR_OFFSETS
	.align		4
        /*014c*/ 	.byte	0x04, 0x1c
        /*014e*/ 	.short	(.L_65 - .L_64)


	//   ....[0]....
.L_64:
        /*0150*/ 	.word	0x000032a0


	//   ....[1]....
        /*0154*/ 	.word	0x00004010


	//   ....[2]....
        /*0158*/ 	.word	0x00004070


	//----- nvinfo : EIATTR_CRS_STACK_SIZE
	.align		4
.L_65:
        /*015c*/ 	.byte	0x04, 0x1e
        /*015e*/ 	.short	(.L_67 - .L_66)
.L_66:
        /*0160*/ 	.word	0x00000000


	//----- nvinfo : EIATTR_CBANK_PARAM_SIZE
	.align		4
.L_67:
        /*0164*/ 	.byte	0x03, 0x19
        /*0166*/ 	.short	0x0058


	//----- nvinfo : EIATTR_PARAM_CBANK
	.align		4
        /*0168*/ 	.byte	0x04, 0x0a
        /*016a*/ 	.short	(.L_69 - .L_68)
	.align		4
.L_68:
        /*016c*/ 	.word	index@(.nv.constant0._Z11kernel__4_1PdS_S_iiiiiiiiiiiiiiii)
        /*0170*/ 	.short	0x0380
        /*0172*/ 	.short	0x0058


	//----- nvinfo : EIATTR_SW_WAR
	.align		4
.L_69:
        /*0174*/ 	.byte	0x04, 0x36
        /*0176*/ 	.short	(.L_71 - .L_70)
.L_70:
        /*0178*/ 	.word	0x00000008
.L_71:


//--------------------- .nv.info._Z11kernel__3_1PdS_S_iiiiiiiiiiiiiiii --------------------------
	.section	.nv.info._Z11kernel__3_1PdS_S_iiiiiiiiiiiiiiii,"",@"SHT_CUDA_INFO"
	.sectionflags	@""
	.align	4


	//----- nvinfo : EIATTR_CUDA_API_VERSION
	.align		4
        /*0000*/ 	.byte	0x04, 0x37
        /*0002*/ 	.short	(.L_73 - .L_72)
.L_72:
        /*0004*/ 	.word	0x00000082


	//----- nvinfo : EIATTR_KPARAM_INFO
	.align		4
.L_73:
        /*0008*/ 	.byte	0x04, 0x17
        /*000a*/ 	.short	(.L_75 - .L_74)
.L_74:
        /*000c*/ 	.word	0x00000000
        /*0010*/ 	.short	0x0012
        /*0012*/ 	.short	0x0054
        /*0014*/ 	.byte	0x00, 0xf0, 0x11, 0x00


	//----- nvinfo : EIATTR_KPARAM_INFO
	.align		4
.L_75:
        /*0018*/ 	.byte	0x04, 0x17
        /*001a*/ 	.short	(.L_77 - .L_76)
.L_76:
        /*001c*/ 	.word	0x00000000
        /*0020*/ 	.short	0x0011
        /*0022*/ 	.short	0x0050
        /*0024*/ 	.byte	0x00, 0xf0, 0x11, 0x00


	//----- nvinfo : EIATTR_KPARAM_INFO
	.align		4
.L_77:
        /*0028*/ 	.byte	0x04, 0x17
        /*002a*/ 	.short	(.L_79 - .L_78)
.L_78:
        /*002c*/ 	.word	0x00000000
        /*0030*/ 	.short	0x0010
        /*0032*/ 	.short	0x004c
        /*0034*/ 	.byte	0x00, 0xf0, 0x11, 0x00


	//----- nvinfo : EIATTR_KPARAM_INFO
	.align		4
.L_79:
        /*0038*/ 	.byte	0x04, 0x17
        /*003a*/ 	.short	(.L_81 - .L_80)
.L_80:
        /*003c*/ 	.word	0x00000000
        /*0040*/ 	.short	0x000f
        /*0042*/ 	.short	0x0048
        /*0044*/ 	.byte	0x00, 0xf0, 0x11, 0x00


	//----- nvinfo : EIATTR_KPARAM_INFO
	.align		4
.L_81:
        /*0048*/ 	.byte	0x04, 0x17
        /*004a*/ 	.short	(.L_83 - .L_82)
.L_82:
        /*004c*/ 	.word	0x00000000
        /*0050*/ 	.short	0x000e
        /*0052*/ 	.short	0x0044
        /*0054*/ 	.byte	0x00, 0xf0, 0x11, 0x00


	//----- nvinfo : EIATTR_KPARAM_INFO
	.align		4
.L_83:
        /*0058*/ 	.byte	0x04, 0x17
        /*005a*/ 	.short	(.L_85 - .L_84)
.L_84:
        /*005c*/ 	.word	0x00000000
        /*0060*/ 	.short	0x000d
        /*0062*/ 	.short	0x0040
        /*0064*/ 	.byte	0x00, 0xf0, 0x11, 0x00


	//----- nvinfo : EIATTR_KPARAM_INFO
	.align		4
.L_85:
        /*0068*/ 	.byte	0x04, 0x17
        /*006a*/ 	.short	(.L_87 - .L_86)
.L_86:
        /*006c*/ 	.word	0x00000000
        /*0070*/ 	.short	0x000c
        /*0072*/ 	.short	0x003c
        /*0074*/ 	.byte	0x00, 0xf0, 0x11, 0x00


	//----- nvinfo : EIATTR_KPARAM_INFO
	.align		4
.L_87:
        /*0078*/ 	.byte	0x04, 0x17
        /*007a*/ 	.short	(.L_89 - .L_88)
.L_88:
        /*007c*/ 	.word	0x00000000
        /*0080*/ 	.short	0x000b
        /*0082*/ 	.short	0x0038
        /*0084*/ 	.byte	0x00, 0xf0, 0x11, 0x00


	//----- nvinfo : EIATTR_KPARAM_INFO
	.align		4
.L_89:
        /*0088*/ 	.byte	0x04, 0x17
        /*008a*/ 	.short	(.L_91 - .L_90)
.L_90:
        /*008c*/ 	.word	0x00000000
        /*0090*/ 	.short	0x000a
        /*0092*/ 	.short	0x0034
        /*0094*/ 	.byte	0x00, 0xf0, 0x11, 0x00


	//----- nvinfo : EIATTR_KPARAM_INFO
	.align		4
.L_91:
        /*0098*/ 	.byte	0x04, 0x17
        /*009a*/ 	.short	(.L_93 - .L_92)
.L_92:
        /*009c*/ 	.word	0x00000000
        /*00a0*/ 	.short	0x0009
        /*00a2*/ 	.short	0x0030
        /*00a4*/ 	.byte	0x00, 0xf0, 0x11, 0x00


	//----- nvinfo : EIATTR_KPARAM_INFO
	.align		4
.L_93:
        /*00a8*/ 	.byte	0x04, 0x17
        /*00aa*/ 	.short	(.L_95 - .L_94)
.L_94:
        /*00ac*/ 	.word	0x00000000
        /*00b0*/ 	.short	0x0008
        /*00b2*/ 	.short	0x002c
        /*00b4*/ 	.byte	0x00, 0xf0, 0x11, 0x00


	//----- nvinfo : EIATTR_KPARAM_INFO
	.align		4
.L_95:
        /*00b8*/ 	.byte	0x04, 0x17
        /*00ba*/ 	.short	(.L_97 - .L_96)
.L_96:
        /*00bc*/ 	.word	0x00000000
        /*00c0*/ 	.short	0x0007
        /*00c2*/ 	.short	0x0028
        /*00c4*/ 	.byte	0x00, 0xf0, 0x11, 0x00


	//----- nvinfo : EIATTR_KPARAM_INFO
	.align		4
.L_97:
        /*00c8*/ 	.byte	0x04, 0x17
        /*00ca*/ 	.short	(.L_99 - .L_98)
.L_98:
        /*00cc*/ 	.word	0x00000000
        /*00d0*/ 	.short	0x0006
        /*00d2*/ 	.short	0x0024
        /*00d4*/ 	.byte	0x00, 0xf0, 0x11, 0x00


	//----- nvinfo : EIATTR_KPARAM_INFO
	.align		4
.L_99:
        /*00d8*/ 	.byte	0x04, 0x17
        /*00da*/ 	.short	(.L_101 - .L_100)
.L_100:
        /*00dc*/ 	.word	0x00000000
        /*00e0*/ 	.short	0x0005
        /*00e2*/ 	.short	0x0020
        /*00e4*/ 	.byte	0x00, 0xf0, 0x11, 0x00


	//----- nvinfo : EIATTR_KPARAM_INFO
	.align		4
.L_101:
        /*00e8*/ 	.byte	0x04, 0x17
        /*00ea*/ 	.short	(.L_103 - .L_102)
.L_102:
        /*00ec*/ 	.word	0x00000000
        /*00f0*/ 	.short	0x0004
        /*00f2*/ 	.short	0x001c
        /*00f4*/ 	.byte	0x00, 0xf0, 0x11, 0x00


	//----- nvinfo : EIATTR_KPARAM_INFO
	.align		4
.L_103:
        /*00f8*/ 	.byte	0x04, 0x17
        /*00fa*/ 	.short	(.L_105 - .L_104)
.L_104:
        /*00fc*/ 	.word	0x00000000
        /*0100*/ 	.short	0x0003
        /*0102*/ 	.short	0x0018
        /*0104*/ 	.byte	0x00, 0xf0, 0x11, 0x00


	//----- nvinfo : EIATTR_KPARAM_INFO
	.align		4
.L_105:
        /*0108*/ 	.byte	0x04, 0x17
        /*010a*/ 	.short	(.L_107 - .L_106)
.L_106:
        /*010c*/ 	.word	0x00000000
        /*0110*/ 	.short	0x0002
        /*0112*/ 	.short	0x0010
        /*0114*/ 	.byte	0x00, 0xf5, 0x21, 0x00


	//----- nvinfo : EIATTR_KPARAM_INFO
	.align		4
.L_107:
        /*0118*/ 	.byte	0x04, 0x17
        /*011a*/ 	.short	(.L_109 - .L_108)
.L_108:
        /*011c*/ 	.word	0x00000000
        /*0120*/ 	.short	0x0001
        /*0122*/ 	.short	0x0008
        /*0124*/ 	.byte	0x00, 0xf5, 0x21, 0x00


	//----- nvinfo : EIATTR_KPARAM_INFO
	.align		4
.L_109:
        /*0128*/ 	.byte	0x04, 0x17
        /*012a*/ 	.short	(.L_111 - .L_110)
.L_110:
        /*012c*/ 	.word	0x00000000
        /*0130*/ 	.short	0x0000
        /*0132*/ 	.short	0x0000
        /*0134*/ 	.byte	0x00, 0xf5, 0x21, 0x00


	//----- nvinfo : EIATTR_SPARSE_MMA_MASK
	.align		4
.L_111:
        /*0138*/ 	.byte	0x03, 0x50
        /*013a*/ 	.short	0x0000


	//----- nvinfo : EIATTR_MAXREG_COUNT
	.align		4
        /*013c*/ 	.byte	0x03, 0x1b
        /*013e*/ 	.short	0x00ff


	//----- nvinfo : EIATTR_NUM_BARRIERS
	.align		4
        /*0140*/ 	.byte	0x02, 0x4c
        /*0142*/ 	.byte	0x01
	.zero		1


	//----- nvinfo : EIATTR_MERCURY_ISA_VERSION
	.align		4
        /*0144*/ 	.byte	0x03, 0x5f
        /*0146*/ 	.short	0x0101


	//----- nvinfo : EIATTR_VRC_CTA_INIT_COUNT
	.align		4
        /*0148*/ 	.byte	0x02, 0x4a
	.zero		1
	.zero		1


	//----- nvinfo : EIATTR_EXIT_INSTR_OFFSETS
	.align		4
        /*014c*/ 	.byte	0x04, 0x1c
        /*014e*/ 	.short	(.L_113 - .L_112)


	//   ....[0]....
.L_112:
        /*0150*/ 	.word	0x00001cd0


	//   ....[1]....
        /*0154*/ 	.word	0x00002a40


	//   ....[2]....
        /*0158*/ 	.word	0x00002aa0


	//----- nvinfo : EIATTR_CRS_STACK_SIZE
	.align		4
.L_113:
        /*015c*/ 	.byte	0x04, 0x1e
        /*015e*/ 	.short	(.L_115 - .L_114)
.L_114:
        /*0160*/ 	.word	0x00000000


	//----- nvinfo : EIATTR_CBANK_PARAM_SIZE
	.align		4
.L_115:
        /*0164*/ 	.byte	0x03, 0x19
        /*0166*/ 	.short	0x0058


	//----- nvinfo : EIATTR_PARAM_CBANK
	.align		4
        /*0168*/ 	.byte	0x04, 0x0a
        /*016a*/ 	.short	(.L_117 - .L_116)
	.align		4
.L_116:
        /*016c*/ 	.word	index@(.nv.constant0._Z11kernel__3_1PdS_S_iiiiiiiiiiiiiiii)
        /*0170*/ 	.short	0x0380
        /*0172*/ 	.short	0x0058


	//----- nvinfo : EIATTR_SW_WAR
	.align		4
.L_117:
        /*0174*/ 	.byte	0x04, 0x36
        /*0176*/ 	.short	(.L_119 - .L_118)
.L_118:
        /*0178*/ 	.word	0x00000008
.L_119:


//--------------------- .nv.info._Z11kernel__2_1PdS_S_iiiiiiiiiiiiiiii --------------------------
	.section	.nv.info._Z11kernel__2_1PdS_S_iiiiiiiiiiiiiiii,"",@"SHT_CUDA_INFO"
	.sectionflags	@""
	.align	4


	//----- nvinfo : EIATTR_CUDA_API_VERSION
	.align		4
        /*0000*/ 	.byte	0x04, 0x37
        /*0002*/ 	.short	(.L_121 - .L_120)
.L_120:
        /*0004*/ 	.word	0x00000082


	//----- nvinfo : EIATTR_KPARAM_INFO
	.align		4
.L_121:
        /*0008*/ 	.byte	0x04, 0x17
        /*000a*/ 	.short	(.L_123 - .L_122)
.L_122:
        /*000c*/ 	.word	0x00000000
        /*0010*/ 	.short	0x0012
        /*0012*/ 	.short	0x0054
        /*0014*/ 	.byte	0x00, 0xf0, 0x11, 0x00


	//----- nvinfo : EIATTR_KPARAM_INFO
	.align		4
.L_123:
        /*0018*/ 	.byte	0x04, 0x17
        /*001a*/ 	.short	(.L_125 - .L_124)
.L_124:
        /*001c*/ 	.word	0x00000000
        /*0020*/ 	.short	0x0011
        /*0022*/ 	.short	0x0050
        /*0024*/ 	.byte	0x00, 0xf0, 0x11, 0x00


	//----- nvinfo : EIATTR_KPARAM_INFO
	.align		4
.L_125:
        /*0028*/ 	.byte	0x04, 0x17
        /*002a*/ 	.short	(.L_127 - .L_126)
.L_126:
        /*002c*/ 	.word	0x00000000
        /*0030*/ 	.short	0x0010
        /*0032*/ 	.short	0x004c
        /*0034*/ 	.byte	0x00, 0xf0, 0x11, 0x00


	//----- nvinfo : EIATTR_KPARAM_INFO
	.align		4
.L_127:
        /*0038*/ 	.byte	0x04, 0x17
        /*003a*/ 	.short	(.L_129 - .L_128)
.L_128:
        /*003c*/ 	.word	0x00000000
        /*0040*/ 	.short	0x000f
        /*0042*/ 	.short	0x0048
        /*0044*/ 	.byte	0x00, 0xf0, 0x11, 0x00


	//----- nvinfo : EIATTR_KPARAM_INFO
	.align		4
.L_129:
        /*0048*/ 	.byte	0x04, 0x17
        /*004a*/ 	.short	(.L_131 - .L_130)
.L_130:
        /*004c*/ 	.word	0x00000000
        /*0050*/ 	.short	0x000e
        /*0052*/ 	.short	0x0044
        /*0054*/ 	.byte	0x00, 0xf0, 0x11, 0x00


	//----- nvinfo : EIATTR_KPARAM_INFO
	.align		4
.L_131:
        /*0058*/ 	.byte	0x04, 0x17
        /*005a*/ 	.short	(.L_133 - .L_132)
.L_132:
        /*005c*/ 	.word	0x00000000
        /*0060*/ 	.short	0x000d
        /*0062*/ 	.short	0x0040
        /*0064*/ 	.byte	0x00, 0xf0, 0x11, 0x00


	//----- nvinfo : EIATTR_KPARAM_INFO
	.align		4
.L_133:
        /*0068*/ 	.byte	0x04, 0x17
        /*006a*/ 	.short	(.L_135 - .L_134)
.L_134:
        /*006c*/ 	.word	0x00000000
        /*0070*/ 	.short	0x000c
        /*0072*/ 	.short	0x003c
        /*0074*/ 	.byte	0x00, 0xf0, 0x11, 0x00


	//----- nvinfo : EIATTR_KPARAM_INFO
	.align		4
.L_135:
        /*0078*/ 	.byte	0x04, 0x17
        /*007a*/ 	.short	(.L_137 - .L_136)
.L_136:
        /*007c*/ 	.word	0x00000000
        /*0080*/ 	.short	0x000b
        /*0082*/ 	.short	0x0038
        /*0084*/ 	.byte	0x00, 0xf0, 0x11, 0x00


	//----- nvinfo : EIATTR_KPARAM_INFO
	.align		4
.L_137:
        /*0088*/ 	.byte	0x04, 0x17
        /*008a*/ 	.short	(.L_139 - .L_138)
.L_138:
        /*008c*/ 	.word	0x00000000
        /*0090*/ 	.short	0x000a
        /*0092*/ 	.short	0x0034
        /*0094*/ 	.byte	0x00, 0xf0, 0x11, 0x00


	//----- nvinfo : EIATTR_KPARAM_INFO
	.align		4
.L_139:
        /*0098*/ 	.byte	0x04, 0x17
        /*009a*/ 	.short	(.L_141 - .L_140)
.L_140:
        /*009c*/ 	.word	0x00000000
        /*00a0*/ 	.short	0x0009
        /*00a2*/ 	.short	0x0030
        /*00a4*/ 	.byte	0x00, 0xf0, 0x11, 0x00


	//----- nvinfo : EIATTR_KPARAM_INFO
	.align		4
.L_141:
        /*00a8*/ 	.byte	0x04, 0x17
        /*00aa*/ 	.short	(.L_143 - .L_142)
.L_142:
        /*00ac*/ 	.word	0x00000000
        /*00b0*/ 	.short	0x0008
        /*00b2*/ 	.short	0x002c
        /*00b4*/ 	.byte	0x00, 0xf0, 0x11, 0x00


	//----- nvinfo : EIATTR_KPARAM_INFO
	.align		4
.L_143:
        /*00b8*/ 	.byte	0x04, 0x17
        /*00ba*/ 	.short	(.L_145 - .L_144)
.L_144:
        /*00bc*/ 	.word	0x00000000
        /*00c0*/ 	.short	0x0007
        /*00c2*/ 	.short	0x0028
        /*00c4*/ 	.byte	0x00, 0xf0, 0x11, 0x00


	//----- nvinfo : EIATTR_KPARAM_INFO
	.align		4
.L_145:
        /*00c8*/ 	.byte	0x04, 0x17
        /*00ca*/ 	.short	(.L_147 - .L_146)
.L_146:
        /*00cc*/ 	.word	0x00000000
        /*00d0*/ 	.short	0x0006
        /*00d2*/ 	.short	0x0024
        /*00d4*/ 	.byte	0x00, 0xf0, 0x11, 0x00


	//----- nvinfo : EIATTR_KPARAM_INFO
	.align		4
.L_147:
        /*00d8*/ 	.byte	0x04, 0x17
        /*00da*/ 	.short	(.L_149 - .L_148)
.L_148:
        /*00dc*/ 	.word	0x00000000
        /*00e0*/ 	.short	0x0005
        /*00e2*/ 	.short	0x0020
        /*00e4*/ 	.byte	0x00, 0xf0, 0x11, 0x00


	//----- nvinfo : EIATTR_KPARAM_INFO
	.align		4
.L_149:
        /*00e8*/ 	.byte	0x04, 0x17
        /*00ea*/ 	.short	(.L_151 - .L_150)
.L_150:
        /*00ec*/ 	.word	0x00000000
        /*00f0*/ 	.short	0x0004
        /*00f2*/ 	.short	0x001c
        /*00f4*/ 	.byte	0x00, 0xf0, 0x11, 0x00


	//----- nvinfo : EIATTR_KPARAM_INFO
	.align		4
.L_151:
        /*00f8*/ 	.byte	0x04, 0x17
        /*00fa*/ 	.short	(.L_153 - .L_152)
.L_152:
        /*00fc*/ 	.word	0x00000000
        /*0100*/ 	.short	0x0003
        /*0102*/ 	.short	0x0018
        /*0104*/ 	.byte	0x00, 0xf0, 0x11, 0x00


	//----- nvinfo : EIATTR_KPARAM_INFO
	.align		4
.L_153:
        /*0108*/ 	.byte	0x04, 0x17
        /*010a*/ 	.short	(.L_155 - .L_154)
.L_154:
        /*010c*/ 	.word	0x00000000
        /*0110*/ 	.short	0x0002
        /*0112*/ 	.short	0x0010
        /*0114*/ 	.byte	0x00, 0xf5, 0x21, 0x00


	//----- nvinfo : EIATTR_KPARAM_INFO
	.align		4
.L_155:
        /*0118*/ 	.byte	0x04, 0x17
        /*011a*/ 	.short	(.L_157 - .L_156)
.L_156:
        /*011c*/ 	.word	0x00000000
        /*0120*/ 	.short	0x0001
        /*0122*/ 	.short	0x0008
        /*0124*/ 	.byte	0x00, 0xf5, 0x21, 0x00


	//----- nvinfo : EIATTR_KPARAM_INFO
	.align		4
.L_157:
        /*0128*/ 	.byte	0x04, 0x17
        /*012a*/ 	.short	(.L_159 - .L_158)
.L_158:
        /*012c*/ 	.word	0x00000000
        /*0130*/ 	.short	0x0000
        /*0132*/ 	.short	0x0000
        /*0134*/ 	.byte	0x00, 0xf5, 0x21, 0x00


	//----- nvinfo : EIATTR_SPARSE_MMA_MASK
	.align		4
.L_159:
        /*0138*/ 	.byte	0x03, 0x50
        /*013a*/ 	.short	0x0000


	//----- nvinfo : EIATTR_MAXREG_COUNT
	.align		4
        /*013c*/ 	.byte	0x03, 0x1b
        /*013e*/ 	.short	0x00ff


	//----- nvinfo : EIATTR_NUM_BARRIERS
	.align		4
        /*0140*/ 	.byte	0x02, 0x4c
        /*0142*/ 	.byte	0x01
	.zero		1


	//----- nvinfo : EIATTR_MERCURY_ISA_VERSION
	.align		4
        /*0144*/ 	.byte	0x03, 0x5f
        /*0146*/ 	.short	0x0101


	//----- nvinfo : EIATTR_VRC_CTA_INIT_COUNT
	.align		4
        /*0148*/ 	.byte	0x02, 0x4a
	.zero		1
	.zero		1


	//----- nvinfo : EIATTR_EXIT_INSTR_OFFSETS
	.align		4
        /*014c*/ 	.byte	0x04, 0x1c
        /*014e*/ 	.short	(.L_161 - .L_160)


	//   ....[0]....
.L_160:
        /*0150*/ 	.word	0x00002ca0


	//----- nvinfo : EIATTR_CRS_STACK_SIZE
	.align		4
.L_161:
        /*0154*/ 	.byte	0x04, 0x1e
        /*0156*/ 	.short	(.L_163 - .L_162)
.L_162:
        /*0158*/ 	.word	0x00000000


	//----- nvinfo : EIATTR_CBANK_PARAM_SIZE
	.align		4
.L_163:
        /*015c*/ 	.byte	0x03, 0x19
        /*015e*/ 	.short	0x0058


	//----- nvinfo : EIATTR_PARAM_CBANK
	.align		4
        /*0160*/ 	.byte	0x04, 0x0a
        /*0162*/ 	.short	(.L_165 - .L_164)
	.align		4
.L_164:
        /*0164*/ 	.word	index@(.nv.constant0._Z11kernel__2_1PdS_S_iiiiiiiiiiiiiiii)
        /*0168*/ 	.short	0x0380
        /*016a*/ 	.short	0x0058


	//----- nvinfo : EIATTR_SW_WAR
	.align		4
.L_165:
        /*016c*/ 	.byte	0x04, 0x36
        /*016e*/ 	.short	(.L_167 - .L_166)
.L_166:
        /*0170*/ 	.word	0x00000008
.L_167:


//--------------------- .nv.info._Z11kernel__1_1PdS_S_iiiiiiiiiiiiiiii --------------------------
	.section	.nv.info._Z11kernel__1_1PdS_S_iiiiiiiiiiiiiiii,"",@"SHT_CUDA_INFO"
	.sectionflags	@""
	.align	4


	//----- nvinfo : EIATTR_CUDA_API_VERSION
	.align		4
        /*0000*/ 	.byte	0x04, 0x37
        /*0002*/ 	.short	(.L_169 - .L_168)
.L_168:
        /*0004*/ 	.word	0x00000082


	//----- nvinfo : EIATTR_KPARAM_INFO
	.align		4
.L_169:
        /*0008*/ 	.byte	0x04, 0x17
        /*000a*/ 	.short	(.L_171 - .L_170)
.L_170:
        /*000c*/ 	.word	0x00000000
        /*0010*/ 	.short	0x0012
        /*0012*/ 	.short	0x0054
        /*0014*/ 	.byte	0x00, 0xf0, 0x11, 0x00


	//----- nvinfo : EIATTR_KPARAM_INFO
	.align		4
.L_171:
        /*0018*/ 	.byte	0x04, 0x17
        /*001a*/ 	.short	(.L_173 - .L_172)
.L_172:
        /*001c*/ 	.word	0x00000000
        /*0020*/ 	.short	0x0011
        /*0022*/ 	.short	0x0050
        /*0024*/ 	.byte	0x00, 0xf0, 0x11, 0x00


	//----- nvinfo : EIATTR_KPARAM_INFO
	.align		4
.L_173:
        /*0028*/ 	.byte	0x04, 0x17
        /*002a*/ 	.short	(.L_175 - .L_174)
.L_174:
        /*002c*/ 	.word	0x00000000
        /*0030*/ 	.short	0x0010
        /*0032*/ 	.short	0x004c
        /*0034*/ 	.byte	0x00, 0xf0, 0x11, 0x00


	//----- nvinfo : EIATTR_KPARAM_INFO
	.align		4
.L_175:
        /*0038*/ 	.byte	0x04, 0x17
        /*003a*/ 	.short	(.L_177 - .L_176)
.L_176:
        /*003c*/ 	.word	0x00000000
        /*0040*/ 	.short	0x000f
        /*0042*/ 	.short	0x0048
        /*0044*/ 	.byte	0x00, 0xf0, 0x11, 0x00


	//----- nvinfo : EIATTR_KPARAM_INFO
	.align		4
.L_177:
        /*0048*/ 	.byte	0x04, 0x17
        /*004a*/ 	.short	(.L_179 - .L_178)
.L_178:
        /*004c*/ 	.word	0x00000000
        /*0050*/ 	.short	0x000e
        /*0052*/ 	.short	0x0044
        /*0054*/ 	.byte	0x00, 0xf0, 0x11, 0x00


	//----- nvinfo : EIATTR_KPARAM_INFO
	.align		4
.L_179:
        /*0058*/ 	.byte	0x04, 0x17
        /*005a*/ 	.short	(.L_181 - .L_180)
.L_180:
        /*005c*/ 	.word	0x00000000
        /*0060*/ 	.short	0x000d
        /*0062*/ 	.short	0x0040
        /*0064*/ 	.byte	0x00, 0xf0, 0x11, 0x00


	//----- nvinfo : EIATTR_KPARAM_INFO
	.align		4
.L_181:
        /*0068*/ 	.byte	0x04, 0x17
        /*006a*/ 	.short	(.L_183 - .L_182)
.L_182:
        /*006c*/ 	.word	0x00000000
        /*0070*/ 	.short	0x000c
        /*0072*/ 	.short	0x003c
        /*0074*/ 	.byte	0x00, 0xf0, 0x11, 0x00


	//----- nvinfo : EIATTR_KPARAM_INFO
	.align		4
.L_183:
        /*0078*/ 	.byte	0x04, 0x17
        /*007a*/ 	.short	(.L_185 - .L_184)
.L_184:
        /*007c*/ 	.word	0x00000000
        /*0080*/ 	.short	0x000b
        /*0082*/ 	.short	0x0038
        /*0084*/ 	.byte	0x00, 0xf0, 0x11, 0x00


	//----- nvinfo : EIATTR_KPARAM_INFO
	.align		4
.L_185:
        /*0088*/ 	.byte	0x04, 0x17
        /*008a*/ 	.short	(.L_187 - .L_186)
.L_186:
        /*008c*/ 	.word	0x00000000
        /*0090*/ 	.short	0x000a
        /*0092*/ 	.short	0x0034
        /*0094*/ 	.byte	0x00, 0xf0, 0x11, 0x00


	//----- nvinfo : EIATTR_KPARAM_INFO
	.align		4
.L_187:
        /*0098*/ 	.byte	0x04, 0x17
        /*009a*/ 	.short	(.L_189 - .L_188)
.L_188:
        /*009c*/ 	.word	0x00000000
        /*00a0*/ 	.short	0x0009
        /*00a2*/ 	.short	0x0030
        /*00a4*/ 	.byte	0x00, 0xf0, 0x11, 0x00


	//----- nvinfo : EIATTR_KPARAM_INFO
	.align		4
.L_189:
        /*00a8*/ 	.byte	0x04, 0x17
        /*00aa*/ 	.short	(.L_191 - .L_190)
.L_190:
        /*00ac*/ 	.word	0x00000000
        /*00b0*/ 	.short	0x0008
        /*00b2*/ 	.short	0x002c
        /*00b4*/ 	.byte	0x00, 0xf0, 0x11, 0x00


	//----- nvinfo : EIATTR_KPARAM_INFO
	.align		4
.L_191:
        /*00b8*/ 	.byte	0x04, 0x17
        /*00ba*/ 	.short	(.L_193 - .L_192)
.L_192:
        /*00bc*/ 	.word	0x00000000
        /*00c0*/ 	.short	0x0007
        /*00c2*/ 	.short	0x0028
        /*00c4*/ 	.byte	0x00, 0xf0, 0x11, 0x00


	//----- nvinfo : EIATTR_KPARAM_INFO
	.align		4
.L_193:
        /*00c8*/ 	.byte	0x04, 0x17
        /*00ca*/ 	.short	(.L_195 - .L_194)
.L_194:
        /*00cc*/ 	.word	0x00000000
        /*00d0*/ 	.short	0x0006
        /*00d2*/ 	.short	0x0024
        /*00d4*/ 	.byte	0x00, 0xf0, 0x11, 0x00


	//----- nvinfo : EIATTR_KPARAM_INFO
	.align		4
.L_195:
        /*00d8*/ 	.byte	0x04, 0x17
        /*00da*/ 	.short	(.L_197 - .L_196)
.L_196:
        /*00dc*/ 	.word	0x00000000
        /*00e0*/ 	.short	0x0005
        /*00e2*/ 	.short	0x0020
        /*00e4*/ 	.byte	0x00, 0xf0, 0x11, 0x00


	//----- nvinfo : EIATTR_KPARAM_INFO
	.align		4
.L_197:
        /*00e8*/ 	.byte	0x04, 0x17
        /*00ea*/ 	.short	(.L_199 - .L_198)
.L_198:
        /*00ec*/ 	.word	0x00000000
        /*00f0*/ 	.short	0x0004
        /*00f2*/ 	.short	0x001c
        /*00f4*/ 	.byte	0x00, 0xf0, 0x11, 0x00


	//----- nvinfo : EIATTR_KPARAM_INFO
	.align		4
.L_199:
        /*00f8*/ 	.byte	0x04, 0x17
        /*00fa*/ 	.short	(.L_201 - .L_200)
.L_200:
        /*00fc*/ 	.word	0x00000000
        /*0100*/ 	.short	0x0003
        /*0102*/ 	.short	0x0018
        /*0104*/ 	.byte	0x00, 0xf0, 0x11, 0x00


	//----- nvinfo : EIATTR_KPARAM_INFO
	.align		4
.L_201:
        /*0108*/ 	.byte	0x04, 0x17
        /*010a*/ 	.short	(.L_203 - .L_202)
.L_202:
        /*010c*/ 	.word	0x00000000
        /*0110*/ 	.short	0x0002
        /*0112*/ 	.short	0x0010
        /*0114*/ 	.byte	0x00, 0xf5, 0x21, 0x00


	//----- nvinfo : EIATTR_KPARAM_INFO
	.align		4
.L_203:
        /*0118*/ 	.byte	0x04, 0x17
        /*011a*/ 	.short	(.L_205 - .L_204)
.L_204:
        /*011c*/ 	.word	0x00000000
        /*0120*/ 	.short	0x0001
        /*0122*/ 	.short	0x0008
        /*0124*/ 	.byte	0x00, 0xf5, 0x21, 0x00


	//----- nvinfo : EIATTR_KPARAM_INFO
	.align		4
.L_205:
        /*0128*/ 	.byte	0x04, 0x17
        /*012a*/ 	.short	(.L_207 - .L_206)
.L_206:
        /*012c*/ 	.word	0x00000000
        /*0130*/ 	.short	0x0000
        /*0132*/ 	.short	0x0000
        /*0134*/ 	.byte	0x00, 0xf5, 0x21, 0x00


	//----- nvinfo : EIATTR_SPARSE_MMA_MASK
	.align		4
.L_207:
        /*0138*/ 	.byte	0x03, 0x50
        /*013a*/ 	.short	0x0000


	//----- nvinfo : EIATTR_MAXREG_COUNT
	.align		4
        /*013c*/ 	.byte	0x03, 0x1b
        /*013e*/ 	.short	0x00ff


	//----- nvinfo : EIATTR_NUM_BARRIERS
	.align		4
        /*0140*/ 	.byte	0x02, 0x4c
        /*0142*/ 	.byte	0x01
	.zero		1


	//----- nvinfo : EIATTR_MERCURY_ISA_VERSION
	.align		4
        /*0144*/ 	.byte	0x03, 0x5f
        /*0146*/ 	.short	0x0101


	//----- nvinfo : EIATTR_VRC_CTA_INIT_COUNT
	.align		4
        /*0148*/ 	.byte	0x02, 0x4a
	.zero		1
	.zero		1


	//----- nvinfo : EIATTR_EXIT_INSTR_OFFSETS
	.align		4
        /*014c*/ 	.byte	0x04, 0x1c
        /*014e*/ 	.short	(.L_209 - .L_208)


	//   ....[0]....
.L_208:
        /*0150*/ 	.word	0x00001840


	//----- nvinfo : EIATTR_CBANK_PARAM_SIZE
	.align		4
.L_209:
        /*0154*/ 	.byte	0x03, 0x19
        /*0156*/ 	.short	0x0058


	//----- nvinfo : EIATTR_PARAM_CBANK
	.align		4
        /*0158*/ 	.byte	0x04, 0x0a
        /*015a*/ 	.short	(.L_211 - .L_210)
	.align		4
.L_210:
        /*015c*/ 	.word	index@(.nv.constant0._Z11kernel__1_1PdS_S_iiiiiiiiiiiiiiii)
        /*0160*/ 	.short	0x0380
        /*0162*/ 	.short	0x0058


	//----- nvinfo : EIATTR_SW_WAR
	.align		4
.L_211:
        /*0164*/ 	.byte	0x04, 0x36
        /*0166*/ 	.short	(.L_213 - .L_212)
.L_212:
        /*0168*/ 	.word	0x00000008
.L_213:


//--------------------- .nv.callgraph             --------------------------
	.section	.nv.callgraph,"",@"SHT_CUDA_CALLGRAPH"
	.align	4
	.sectionentsize	8
	.align		4
        /*0000*/ 	.word	0x00000000
	.align		4
        /*0004*/ 	.word	0xffffffff
	.align		4
        /*0008*/ 	.word	0x00000000
	.align		4
        /*000c*/ 	.word	0xfffffffe
	.align		4
        /*0010*/ 	.word	0x00000000
	.align		4
        /*0014*/ 	.word	0xfffffffd
	.align		4
        /*0018*/ 	.word	0x00000000
	.align		4
        /*001c*/ 	.word	0xfffffffc


//--------------------- .text._Z11kernel__4_1PdS_S_iiiiiiiiiiiiiiii --------------------------
	.section	.text._Z11kernel__4_1PdS_S_iiiiiiiiiiiiiiii,"ax",@progbits
	.align	128
        .global         _Z11kernel__4_1PdS_S_iiiiiiiiiiiiiiii
        .type           _Z11kernel__4_1PdS_S_iiiiiiiiiiiiiiii,@function
        .size           _Z11kernel__4_1PdS_S_iiiiiiiiiiiiiiii,(.L_x_53 - _Z11kernel__4_1PdS_S_iiiiiiiiiiiiiiii)
        .other          _Z11kernel__4_1PdS_S_iiiiiiiiiiiiiiii,@"STO_CUDA_ENTRY STV_DEFAULT"
_Z11kernel__4_1PdS_S_iiiiiiiiiiiiiiii:
.text._Z11kernel__4_1PdS_S_iiiiiiiiiiiiiiii:
[----:B------:R-:W-:Y:S08]  /*0000*/  LDC R1, c[0x0][0x37c] ;  /* 0x0000df00ff017b82 */ /* 0x000ff00000000800 */
[----:B------:R-:W0:Y:S01]  /*0010*/  LDC.64 R10, c[0x0][0x3b0] ;  /* 0x0000ec00ff0a7b82 */ /* 0x000e220000000a00 */
[----:B------:R-:W-:Y:S02]  /*0020*/  CS2R R22, SRZ ;  /* 0x0000000000167805 */ /* 0x000fe4000001ff00 */
[----:B------:R-:W-:-:S02]  /*0030*/  CS2R R92, SRZ ;  /* 0x00000000005c7805 */ /* 0x000fc4000001ff00 */
[----:B------:R-:W-:Y:S02]  /*0040*/  CS2R R80, SRZ ;  /* 0x0000000000507805 */ /* 0x000fe4000001ff00 */
[----:B------:R-:W-:Y:S02]  /*0050*/  CS2R R68, SRZ ;  /* 0x0000000000447805 */ /* 0x000fe4000001ff00 */
[----:B------:R-:W-:Y:S02]  /*0060*/  CS2R R56, SRZ ;  /* 0x0000000000387805 */ /* 0x000fe4000001ff00 */
[----:B------:R-:W-:Y:S02]  /*0070*/  CS2R R44, SRZ ;  /* 0x00000000002c7805 */ /* 0x000fe4000001ff00 */
[----:B------:R-:W-:Y:S01]  /*0080*/  CS2R R106, SRZ ;  /* 0x00000000006a7805 */ /* 0x000fe2000001ff00 */
[----:B------:R-:W1:Y:S01]  /*0090*/  LDC.64 R4, c[0x0][0x3b8] ;  /* 0x0000ee00ff047b82 */ /* 0x000e620000000a00 */
[----:B------:R-:W-:-:S02]  /*00a0*/  CS2R R90, SRZ ;  /* 0x00000000005a7805 */ /* 0x000fc4000001ff00 */
[----:B------:R-:W-:Y:S02]  /*00b0*/  CS2R R78, SRZ ;  /* 0x00000000004e7805 */ /* 0x000fe4000001ff00 */
[----:B------:R-:W-:Y:S02]  /*00c0*/  CS2R R66, SRZ ;  /* 0x0000000000427805 */ /* 0x000fe4000001ff00 */
[----:B------:R-:W-:Y:S02]  /*00d0*/  CS2R R54, SRZ ;  /* 0x0000000000367805 */ /* 0x000fe4000001ff00 */
[----:B------:R-:W-:Y:S02]  /*00e0*/  CS2R R42, SRZ ;  /* 0x00000000002a7805 */ /* 0x000fe4000001ff00 */
[----:B------:R-:W-:Y:S02]  /*00f0*/  CS2R R104, SRZ ;  /* 0x0000000000687805 */ /* 0x000fe4000001ff00 */
[----:B------:R-:W-:Y:S01]  /*0100*/  CS2R R88, SRZ ;  /* 0x0000000000587805 */ /* 0x000fe2000001ff00 */
[----:B------:R-:W2:Y:S01]  /*0110*/  S2UR UR4, SR_CTAID.X ;  /* 0x00000000000479c3 */ /* 0x000ea20000002500 */
[----:B------:R-:W-:-:S02]  /*0120*/  CS2R R76, SRZ ;  /* 0x00000000004c7805 */ /* 0x000fc4000001ff00 */
[----:B------:R-:W-:Y:S02]  /*0130*/  CS2R R64, SRZ ;  /* 0x0000000000407805 */ /* 0x000fe4000001ff00 */
[----:B------:R-:W-:Y:S02]  /*0140*/  CS2R R52, SRZ ;  /* 0x0000000000347805 */ /* 0x000fe4000001ff00 */
[----:B------:R-:W-:Y:S02]  /*0150*/  CS2R R40, SRZ ;  /* 0x0000000000287805 */ /* 0x000fe4000001ff00 */
[----:B------:R-:W-:Y:S02]  /*0160*/  CS2R R102, SRZ ;  /* 0x0000000000667805 */ /* 0x000fe4000001ff00 */
[----:B------:R-:W-:Y:S02]  /*0170*/  CS2R R86, SRZ ;  /* 0x0000000000567805 */ /* 0x000fe4000001ff00 */
[----:B------:R-:W-:Y:S01]  /*0180*/  CS2R R74, SRZ ;  /* 0x00000000004a7805 */ /* 0x000fe2000001ff00 */
[----:B0-----:R-:W-:Y:S01]  /*0190*/  IMAD R11, R11, R10, RZ ;  /* 0x0000000a0b0b7224 */ /* 0x001fe200078e02ff */
[----:B------:R-:W-:-:S02]  /*01a0*/  CS2R R62, SRZ ;  /* 0x00000000003e7805 */ /* 0x000fc4000001ff00 */
[----:B------:R-:W-:Y:S02]  /*01b0*/  CS2R R50, SRZ ;  /* 0x0000000000327805 */ /* 0x000fe4000001ff00 */
[----:B------:R-:W-:Y:S02]  /*01c0*/  CS2R R38, SRZ ;  /* 0x0000000000267805 */ /* 0x000fe4000001ff00 */
[----:B------:R-:W-:Y:S02]  /*01d0*/  CS2R R96, SRZ ;  /* 0x0000000000607805 */ /* 0x000fe4000001ff00 */
[----:B------:R-:W-:Y:S02]  /*01e0*/  IABS R12, R11 ;  /* 0x0000000b000c7213 */ /* 0x000fe40000000000 */
[----:B------:R-:W-:Y:S02]  /*01f0*/  CS2R R84, SRZ ;  /* 0x0000000000547805 */ /* 0x000fe4000001ff00 */
[----:B------:R-:W-:Y:S01]  /*0200*/  CS2R R72, SRZ ;  /* 0x0000000000487805 */ /* 0x000fe2000001ff00 */
[----:B-1----:R-:W-:Y:S01]  /*0210*/  IMAD R4, R11, R4, RZ ;  /* 0x000000040b047224 */ /* 0x002fe200078e02ff */
[----:B------:R-:W-:-:S02]  /*0220*/  CS2R R60, SRZ ;  /* 0x00000000003c7805 */ /* 0x000fc4000001ff00 */
[----:B------:R-:W-:Y:S02]  /*0230*/  CS2R R48, SRZ ;  /* 0x0000000000307805 */ /* 0x000fe4000001ff00 */
[----:B------:R-:W-:Y:S01]  /*0240*/  CS2R R36, SRZ ;  /* 0x0000000000247805 */ /* 0x000fe2000001ff00 */
[----:B------:R-:W-:Y:S01]  /*0250*/  IMAD R5, R4, R5, RZ ;  /* 0x0000000504057224 */ /* 0x000fe200078e02ff */
[-C--:B------:R-:W-:Y:S02]  /*0260*/  IABS R6, R4.reuse ;  /* 0x0000000400067213 */ /* 0x080fe40000000000 */
[----:B------:R-:W-:Y:S02]  /*0270*/  CS2R R94, SRZ ;  /* 0x00000000005e7805 */ /* 0x000fe4000001ff00 */
[----:B------:R-:W-:Y:S01]  /*0280*/  IABS R8, R4 ;  /* 0x0000000400087213 */ /* 0x000fe20000000000 */
[----:B------:R-:W0:Y:S01]  /*0290*/  I2F.U32.RP R0, R5 ;  /* 0x0000000500007306 */ /* 0x000e220000209000 */
[----:B------:R-:W-:Y:S01]  /*02a0*/  IMAD.MOV R7, RZ, RZ, -R5 ;  /* 0x000000ffff077224 */ /* 0x000fe200078e0a05 */
[----:B------:R-:W-:-:S02]  /*02b0*/  ISETP.NE.U32.AND P2, PT, R5, RZ, PT ;  /* 0x000000ff0500720c */ /* 0x000fc40003f45070 */
[----:B------:R-:W-:Y:S02]  /*02c0*/  CS2R R82, SRZ ;  /* 0x0000000000527805 */ /* 0x000fe4000001ff00 */
[----:B------:R-:W-:Y:S02]  /*02d0*/  CS2R R70, SRZ ;  /* 0x0000000000467805 */ /* 0x000fe4000001ff00 */
[----:B------:R-:W-:Y:S02]  /*02e0*/  CS2R R58, SRZ ;  /* 0x00000000003a7805 */ /* 0x000fe4000001ff00 */
[----:B------:R-:W-:Y:S02]  /*02f0*/  CS2R R46, SRZ ;  /* 0x00000000002e7805 */ /* 0x000fe4000001ff00 */
[----:B------:R-:W-:Y:S01]  /*0300*/  CS2R R34, SRZ ;  /* 0x0000000000227805 */ /* 0x000fe2000001ff00 */
[----:B------:R-:W1:Y:S01]  /*0310*/  LDCU.64 UR12, c[0x0][0x358] ;  /* 0x00006b00ff0c77ac */ /* 0x000e620008000a00 */
[----:B0-----:R-:W0:Y:S02]  /*0320*/  MUFU.RCP R0, R0 ;  /* 0x0000000000007308 */ /* 0x001e240000001000 */
[----:B0-----:R-:W-:-:S06]  /*0330*/  VIADD R2, R0, 0xffffffe ;  /* 0x0ffffffe00027836 */ /* 0x001fcc0000000000 */
[----:B------:R0:W3:Y:S02]  /*0340*/  F2I.FTZ.U32.TRUNC.NTZ R3, R2 ;  /* 0x0000000200037305 */ /* 0x0000e4000021f000 */
[----:B0-----:R-:W-:Y:S02]  /*0350*/  IMAD.MOV.U32 R2, RZ, RZ, RZ ;  /* 0x000000ffff027224 */ /* 0x001fe400078e00ff */
[----:B---3--:R-:W-:-:S04]  /*0360*/  IMAD R7, R7, R3, RZ ;  /* 0x0000000307077224 */ /* 0x008fc800078e02ff */
[----:B------:R-:W-:-:S04]  /*0370*/  IMAD.HI.U32 R3, R3, R7, R2 ;  /* 0x0000000703037227 */ /* 0x000fc800078e0002 */
[----:B------:R-:W-:Y:S02]  /*0380*/  IMAD.MOV.U32 R7, RZ, RZ, R6 ;  /* 0x000000ffff077224 */ /* 0x000fe400078e0006 */
[----:B--2---:R-:W-:Y:S02]  /*0390*/  IMAD.HI.U32 R0, R3, UR4, RZ ;  /* 0x0000000403007c27 */ /* 0x004fe4000f8e00ff */
[----:B------:R-:W0:Y:S02]  /*03a0*/  I2F.RP R6, R7 ;  /* 0x0000000700067306 */ /* 0x000e240000209400 */
[----:B------:R-:W-:-:S04]  /*03b0*/  IMAD.MOV R2, RZ, RZ, -R0 ;  /* 0x000000ffff027224 */ /* 0x000fc800078e0a00 */
[----:B------:R-:W-:-:S05]  /*03c0*/  IMAD R2, R5, R2, UR4 ;  /* 0x0000000405027e24 */ /* 0x000fca000f8e0202 */
[----:B------:R-:W-:Y:S01]  /*03d0*/  ISETP.GE.U32.AND P0, PT, R2, R5, PT ;  /* 0x000000050200720c */ /* 0x000fe20003f06070 */
[----:B0-----:R-:W0:-:S12]  /*03e0*/  MUFU.RCP R6, R6 ;  /* 0x0000000600067308 */ /* 0x001e180000001000 */
[----:B------:R-:W-:Y:S01]  /*03f0*/  @P0 IADD3 R2, PT, PT, -R5, R2, RZ ;  /* 0x0000000205020210 */ /* 0x000fe20007ffe1ff */
[----:B------:R-:W-:-:S03]  /*0400*/  @P0 VIADD R0, R0, 0x1 ;  /* 0x0000000100000836 */ /* 0x000fc60000000000 */
[----:B------:R-:W-:Y:S01]  /*0410*/  ISETP.GE.U32.AND P1, PT, R2, R5, PT ;  /* 0x000000050200720c */ /* 0x000fe20003f26070 */
[----:B0-----:R-:W-:-:S06]  /*0420*/  VIADD R3, R6, 0xffffffe ;  /* 0x0ffffffe06037836 */ /* 0x001fcc0000000000 */
[----:B------:R-:W0:Y:S06]  /*0430*/  F2I.FTZ.U32.TRUNC.NTZ R3, R3 ;  /* 0x0000000300037305 */ /* 0x000e2c000021f000 */
[----:B------:R-:W-:Y:S01]  /*0440*/  @P1 VIADD R0, R0, 0x1 ;  /* 0x0000000100001836 */ /* 0x000fe20000000000 */
[----:B------:R-:W-:-:S05]  /*0450*/  @!P2 LOP3.LUT R0, RZ, R5, RZ, 0x33, !PT ;  /* 0x00000005ff00a212 */ /* 0x000fca00078e33ff */
[----:B------:R-:W-:-:S04]  /*0460*/  IMAD.MOV R2, RZ, RZ, -R0 ;  /* 0x000000ffff027224 */ /* 0x000fc800078e0a00 */
[----:B------:R-:W-:Y:S02]  /*0470*/  IMAD R5, R5, R2, UR4 ;  /* 0x0000000405057e24 */ /* 0x000fe4000f8e0202 */
[----:B------:R-:W-:Y:S02]  /*0480*/  HFMA2 R2, -RZ, RZ, 0, 0 ;  /* 0x00000000ff027431 */ /* 0x000fe400000001ff */
[----:B0-----:R-:W-:Y:S01]  /*0490*/  IMAD.MOV R6, RZ, RZ, -R3 ;  /* 0x000000ffff067224 */ /* 0x001fe200078e0a03 */
[----:B------:R-:W0:Y:S03]  /*04a0*/  LDCU UR4, c[0x0][0x3d4] ;  /* 0x00007a80ff0477ac */ /* 0x000e260008000800 */
[----:B------:R-:W-:Y:S01]  /*04b0*/  IMAD R9, R6, R7, RZ ;  /* 0x0000000706097224 */ /* 0x000fe200078e02ff */
[----:B------:R-:W-:-:S03]  /*04c0*/  IABS R6, R5 ;  /* 0x0000000500067213 */ /* 0x000fc60000000000 */
[----:B------:R-:W-:-:S04]  /*04d0*/  IMAD.HI.U32 R2, R3, R9, R2 ;  /* 0x0000000903027227 */ /* 0x000fc800078e0002 */
[----:B------:R-:W-:Y:S02]  /*04e0*/  IMAD.MOV.U32 R3, RZ, RZ, R6 ;  /* 0x000000ffff037224 */ /* 0x000fe400078e0006 */
[----:B------:R-:W-:Y:S01]  /*04f0*/  IMAD.MOV R9, RZ, RZ, -R8 ;  /* 0x000000ffff097224 */ /* 0x000fe200078e0a08 */
[----:B------:R-:W2:Y:S01]  /*0500*/  I2F.RP R6, R12 ;  /* 0x0000000c00067306 */ /* 0x000ea20000209400 */
[----:B------:R-:W-:Y:S01]  /*0510*/  IMAD.HI.U32 R8, R2, R3, RZ ;  /* 0x0000000302087227 */ /* 0x000fe200078e00ff */
[----:B0-----:R-:W-:-:S03]  /*0520*/  UISETP.GE.AND UP0, UPT, UR4, 0x1, UPT ;  /* 0x000000010400788c */ /* 0x001fc6000bf06270 */
[----:B------:R-:W-:Y:S01]  /*0530*/  IMAD R2, R8, R9, R3 ;  /* 0x0000000908027224 */ /* 0x000fe200078e0203 */
[----:B------:R-:W-:-:S04]  /*0540*/  IABS R9, R10 ;  /* 0x0000000a00097213 */ /* 0x000fc80000000000 */
[----:B------:R-:W-:Y:S01]  /*0550*/  ISETP.GT.U32.AND P1, PT, R7, R2, PT ;  /* 0x000000020700720c */ /* 0x000fe20003f24070 */
[----:B--2---:R-:W0:-:S12]  /*0560*/  MUFU.RCP R6, R6 ;  /* 0x0000000600067308 */ /* 0x004e180000001000 */
[----:B------:R-:W-:Y:S02]  /*0570*/  @!P1 IMAD.IADD R2, R2, 0x1, -R7 ;  /* 0x0000000102029824 */ /* 0x000fe400078e0a07 */
[----:B------:R-:W-:Y:S01]  /*0580*/  @!P1 VIADD R8, R8, 0x1 ;  /* 0x0000000108089836 */ /* 0x000fe20000000000 */
[----:B------:R-:W-:Y:S02]  /*0590*/  ISETP.NE.AND P1, PT, R4, RZ, PT ;  /* 0x000000ff0400720c */ /* 0x000fe40003f25270 */
[----:B------:R-:W-:Y:S02]  /*05a0*/  ISETP.GE.U32.AND P0, PT, R2, R7, PT ;  /* 0x000000070200720c */ /* 0x000fe40003f06070 */
[----:B------:R-:W-:Y:S01]  /*05b0*/  LOP3.LUT R2, R5, R4, RZ, 0x3c, !PT ;  /* 0x0000000405027212 */ /* 0x000fe200078e3cff */
[----:B0-----:R-:W-:-:S03]  /*05c0*/  VIADD R3, R6, 0xffffffe ;  /* 0x0ffffffe06037836 */ /* 0x001fc60000000000 */
[----:B------:R-:W-:-:S03]  /*05d0*/  ISETP.GE.AND P2, PT, R2, RZ, PT ;  /* 0x000000ff0200720c */ /* 0x000fc60003f46270 */
[----:B------:R-:W0:Y:S04]  /*05e0*/  F2I.FTZ.U32.TRUNC.NTZ R3, R3 ;  /* 0x0000000300037305 */ /* 0x000e28000021f000 */
[----:B------:R-:W-:-:S06]  /*05f0*/  @P0 IADD3 R8, PT, PT, R8, 0x1, RZ ;  /* 0x0000000108080810 */ /* 0x000fcc0007ffe0ff */
[----:B------:R-:W-:Y:S01]  /*0600*/  @!P2 IMAD.MOV R8, RZ, RZ, -R8 ;  /* 0x000000ffff08a224 */ /* 0x000fe200078e0a08 */
[----:B------:R-:W-:-:S05]  /*0610*/  @!P1 LOP3.LUT R8, RZ, R4, RZ, 0x33, !PT ;  /* 0x00000004ff089212 */ /* 0x000fca00078e33ff */
[----:B------:R-:W-:Y:S02]  /*0620*/  IMAD.MOV R2, RZ, RZ, -R8 ;  /* 0x000000ffff027224 */ /* 0x000fe400078e0a08 */
[----:B0-----:R-:W-:Y:S02]  /*0630*/  IMAD.MOV R7, RZ, RZ, -R3 ;  /* 0x000000ffff077224 */ /* 0x001fe400078e0a03 */
[----:B------:R-:W-:Y:S02]  /*0640*/  IMAD R6, R4, R2, R5 ;  /* 0x0000000204067224 */ /* 0x000fe400078e0205 */
[----:B------:R-:W-:Y:S01]  /*0650*/  IMAD R5, R7, R12, RZ ;  /* 0x0000000c07057224 */ /* 0x000fe200078e02ff */
[----:B------:R-:W-:Y:S01]  /*0660*/  IABS R7, R11 ;  /* 0x0000000b00077213 */ /* 0x000fe20000000000 */
[----:B------:R-:W-:Y:S01]  /*0670*/  IMAD.MOV.U32 R2, RZ, RZ, RZ ;  /* 0x000000ffff027224 */ /* 0x000fe200078e00ff */
[----:B------:R-:W-:Y:S01]  /*0680*/  IABS R4, R6 ;  /* 0x0000000600047213 */ /* 0x000fe20000000000 */
[----:B------:R-:W-:-:S02]  /*0690*/  IMAD R20, R8, 0x6, RZ ;  /* 0x0000000608147824 */ /* 0x000fc400078e02ff */
[----:B------:R-:W-:Y:S01]  /*06a0*/  IMAD.HI.U32 R2, R3, R5, R2 ;  /* 0x0000000503027227 */ /* 0x000fe200078e0002 */
[----:B------:R-:W-:Y:S02]  /*06b0*/  MOV R3, R4 ;  /* 0x0000000400037202 */ /* 0x000fe40000000f00 */
[----:B------:R-:W0:Y:S01]  /*06c0*/  I2F.RP R4, R9 ;  /* 0x0000000900047306 */ /* 0x000e220000209400 */
[----:B------:R-:W-:Y:S02]  /*06d0*/  IMAD.MOV R5, RZ, RZ, -R7 ;  /* 0x000000ffff057224 */ /* 0x000fe400078e0a07 */
[----:B------:R-:W-:-:S04]  /*06e0*/  IMAD.HI.U32 R2, R2, R3, RZ ;  /* 0x0000000302027227 */ /* 0x000fc800078e00ff */
[----:B------:R-:W-:-:S05]  /*06f0*/  IMAD R3, R2, R5, R3 ;  /* 0x0000000502037224 */ /* 0x000fca00078e0203 */
[----:B------:R-:W-:Y:S01]  /*0700*/  ISETP.GT.U32.AND P1, PT, R12, R3, PT ;  /* 0x000000030c00720c */ /* 0x000fe20003f24070 */
[----:B0-----:R-:W0:-:S12]  /*0710*/  MUFU.RCP R4, R4 ;  /* 0x0000000400047308 */ /* 0x001e180000001000 */
[----:B------:R-:W-:Y:S02]  /*0720*/  @!P1 IMAD.IADD R3, R3, 0x1, -R12 ;  /* 0x0000000103039824 */ /* 0x000fe400078e0a0c */
[----:B------:R-:W-:Y:S01]  /*0730*/  @!P1 VIADD R2, R2, 0x1 ;  /* 0x0000000102029836 */ /* 0x000fe20000000000 */
[----:B------:R-:W-:Y:S02]  /*0740*/  ISETP.NE.AND P1, PT, R11, RZ, PT ;  /* 0x000000ff0b00720c */ /* 0x000fe40003f25270 */
[----:B------:R-:W-:Y:S02]  /*0750*/  ISETP.GE.U32.AND P0, PT, R3, R12, PT ;  /* 0x0000000c0300720c */ /* 0x000fe40003f06070 */
[----:B------:R-:W-:Y:S01]  /*0760*/  LOP3.LUT R3, R6, R11, RZ, 0x3c, !PT ;  /* 0x0000000b06037212 */ /* 0x000fe200078e3cff */
[----:B0-----:R-:W-:Y:S01]  /*0770*/  VIADD R5, R4, 0xffffffe ;  /* 0x0ffffffe04057836 */ /* 0x001fe20000000000 */
[----:B------:R-:W0:Y:S02]  /*0780*/  LDC.64 R12, c[0x0][0x398] ;  /* 0x0000e600ff0c7b82 */ /* 0x000e240000000a00 */
[----:B------:R-:W-:-:S02]  /*0790*/  ISETP.GE.AND P2, PT, R3, RZ, PT ;  /* 0x000000ff0300720c */ /* 0x000fc40003f46270 */
[----:B------:R-:W2:Y:S05]  /*07a0*/  F2I.FTZ.U32.TRUNC.NTZ R3, R5 ;  /* 0x0000000500037305 */ /* 0x000eaa000021f000 */
[----:B------:R-:W-:-:S04]  /*07b0*/  @P0 VIADD R2, R2, 0x1 ;  /* 0x0000000102020836 */ /* 0x000fc80000000000 */
[----:B------:R-:W-:-:S05]  /*07c0*/  IMAD.MOV.U32 R15, RZ, RZ, R2 ;  /* 0x000000ffff0f7224 */ /* 0x000fca00078e0002 */
[----:B------:R-:W-:Y:S01]  /*07d0*/  @!P2 IADD3 R15, PT, PT, -R15, RZ, RZ ;  /* 0x000000ff0f0fa210 */ /* 0x000fe20007ffe1ff */
[----:B--2---:R-:W-:Y:S01]  /*07e0*/  IMAD.MOV R4, RZ, RZ, -R3 ;  /* 0x000000ffff047224 */ /* 0x004fe200078e0a03 */
[----:B------:R-:W-:-:S03]  /*07f0*/  @!P1 LOP3.LUT R15, RZ, R11, RZ, 0x33, !PT ;  /* 0x0000000bff0f9212 */ /* 0x000fc600078e33ff */
[----:B------:R-:W-:Y:S02]  /*0800*/  IMAD R7, R4, R9, RZ ;  /* 0x0000000904077224 */ /* 0x000fe400078e02ff */
[----:B------:R-:W-:-:S04]  /*0810*/  IMAD.MOV R2, RZ, RZ, -R15 ;  /* 0x000000ffff027224 */ /* 0x000fc800078e0a0f */
[----:B------:R-:W-:Y:S02]  /*0820*/  IMAD R17, R11, R2, R6 ;  /* 0x000000020b117224 */ /* 0x000fe400078e0206 */
[----:B------:R-:W-:-:S03]  /*0830*/  IMAD.MOV.U32 R2, RZ, RZ, RZ ;  /* 0x000000ffff027224 */ /* 0x000fc600078e00ff */
[----:B------:R-:W-:Y:S01]  /*0840*/  IABS R4, R17 ;  /* 0x0000001100047213 */ /* 0x000fe20000000000 */
[----:B------:R-:W-:Y:S02]  /*0850*/  IMAD.HI.U32 R2, R3, R7, R2 ;  /* 0x0000000703027227 */ /* 0x000fe400078e0002 */
[----:B------:R-:W2:Y:S02]  /*0860*/  LDC.64 R6, c[0x0][0x3a0] ;  /* 0x0000e800ff067b82 */ /* 0x000ea40000000a00 */
[----:B------:R-:W-:-:S04]  /*0870*/  IMAD.MOV.U32 R3, RZ, RZ, R4 ;  /* 0x000000ffff037224 */ /* 0x000fc800078e0004 */
[----:B------:R-:W-:-:S04]  /*0880*/  IMAD.HI.U32 R4, R2, R3, RZ ;  /* 0x0000000302047227 */ /* 0x000fc800078e00ff */
[----:B------:R-:W-:-:S04]  /*0890*/  IMAD.MOV R2, RZ, RZ, -R4 ;  /* 0x000000ffff027224 */ /* 0x000fc800078e0a04 */
[C---:B------:R-:W-:Y:S02]  /*08a0*/  IMAD R2, R9.reuse, R2, R3 ;  /* 0x0000000209027224 */ /* 0x040fe400078e0203 */
[----:B------:R-:W3:Y:S03]  /*08b0*/  S2R R3, SR_TID.Y ;  /* 0x0000000000037919 */ /* 0x000ee60000002200 */
[----:B------:R-:W-:Y:S02]  /*08c0*/  ISETP.GT.U32.AND P1, PT, R9, R2, PT ;  /* 0x000000020900720c */ /* 0x000fe40003f24070 */
[----:B--2---:R-:W-:Y:S01]  /*08d0*/  SHF.R.S32.HI R11, RZ, 0x1f, R6 ;  /* 0x0000001fff0b7819 */ /* 0x004fe20000011406 */
[----:B------:R-:W-:-:S03]  /*08e0*/  IMAD R8, R8, -0x6, R7 ;  /* 0xfffffffa08087824 */ /* 0x000fc600078e0207 */
[----:B------:R-:W-:-:S07]  /*08f0*/  LEA.HI R11, R11, R6, RZ, 0x4 ;  /* 0x000000060b0b7211 */ /* 0x000fce00078f20ff */
[-C--:B------:R-:W-:Y:S01]  /*0900*/  @!P1 IADD3 R2, PT, PT, R2, -R9.reuse, RZ ;  /* 0x8000000902029210 */ /* 0x080fe20007ffe0ff */
[----:B------:R-:W-:Y:S01]  /*0910*/  @!P1 VIADD R4, R4, 0x1 ;  /* 0x0000000104049836 */ /* 0x000fe20000000000 */
[----:B------:R-:W-:Y:S02]  /*0920*/  ISETP.NE.AND P1, PT, R10, RZ, PT ;  /* 0x000000ff0a00720c */ /* 0x000fe40003f25270 */
[----:B------:R-:W-:Y:S01]  /*0930*/  ISETP.GE.U32.AND P0, PT, R2, R9, PT ;  /* 0x000000090200720c */ /* 0x000fe20003f06070 */
[----:B------:R-:W-:Y:S01]  /*0940*/  IMAD.SHL.U32 R9, R15, 0x10, RZ ;  /* 0x000000100f097824 */ /* 0x000fe200078e00ff */
[----:B------:R-:W-:Y:S02]  /*0950*/  LOP3.LUT R2, R17, R10, RZ, 0x3c, !PT ;  /* 0x0000000a11027212 */ /* 0x000fe400078e3cff */
[----:B------:R-:W-:Y:S02]  /*0960*/  LOP3.LUT R11, R11, 0xfffffff0, RZ, 0xc0, !PT ;  /* 0xfffffff00b0b7812 */ /* 0x000fe400078ec0ff */
[----:B------:R-:W-:-:S02]  /*0970*/  ISETP.GE.AND P2, PT, R2, RZ, PT ;  /* 0x000000ff0200720c */ /* 0x000fc40003f46270 */
[----:B------:R-:W2:Y:S01]  /*0980*/  S2R R2, SR_TID.X ;  /* 0x0000000000027919 */ /* 0x000ea20000002100 */
[----:B------:R-:W-:Y:S01]  /*0990*/  IMAD.IADD R16, R6, 0x1, -R11 ;  /* 0x0000000106107824 */ /* 0x000fe200078e0a0b */
[----:B---3--:R-:W-:-:S03]  /*09a0*/  LEA.HI R14, R3, R0, RZ, 0x1c ;  /* 0x00000000030e7211 */ /* 0x008fc600078fe0ff */
[----:B------:R-:W-:-:S04]  /*09b0*/  @P0 VIADD R4, R4, 0x1 ;  /* 0x0000000104040836 */ /* 0x000fc80000000000 */
[----:B------:R-:W-:Y:S01]  /*09c0*/  IMAD.MOV.U32 R19, RZ, RZ, R4 ;  /* 0x000000ffff137224 */ /* 0x000fe200078e0004 */
[----:B------:R-:W-:Y:S01]  /*09d0*/  LOP3.LUT R4, R3, 0xf, RZ, 0xc0, !PT ;  /* 0x0000000f03047812 */ /* 0x000fe200078ec0ff */
[----:B------:R-:W-:Y:S02]  /*09e0*/  IMAD R14, R14, R7, R20 ;  /* 0x000000070e0e7224 */ /* 0x000fe400078e0214 */
[----:B------:R-:W-:Y:S01]  /*09f0*/  @!P2 IMAD.MOV R19, RZ, RZ, -R19 ;  /* 0x000000ffff13a224 */ /* 0x000fe200078e0a13 */
[----:B------:R-:W-:Y:S02]  /*0a00*/  @!P1 LOP3.LUT R19, RZ, R10, RZ, 0x33, !PT ;  /* 0x0000000aff139212 */ /* 0x000fe400078e33ff */
[----:B------:R-:W-:Y:S02]  /*0a10*/  LOP3.LUT R5, R9, R4, RZ, 0xfc, !PT ;  /* 0x0000000409057212 */ /* 0x000fe400078efcff */
[----:B------:R-:W-:Y:S02]  /*0a20*/  IADD3 R15, PT, PT, -R19, RZ, RZ ;  /* 0x000000ff130f7210 */ /* 0x000fe40007ffe1ff */
[----:B------:R-:W-:Y:S01]  /*0a30*/  ISETP.GT.AND P1, PT, R8, 0x5, PT ;  /* 0x000000050800780c */ /* 0x000fe20003f24270 */
[----:B------:R-:W-:-:S02]  /*0a40*/  IMAD R14, R14, R6, R5 ;  /* 0x000000060e0e7224 */ /* 0x000fc400078e0205 */
[----:B------:R-:W-:Y:S02]  /*0a50*/  IMAD R10, R10, R15, R17 ;  /* 0x0000000f0a0a7224 */ /* 0x000fe400078e0211 */
[----:B0-----:R-:W-:Y:S02]  /*0a60*/  IMAD R14, R14, R13, RZ ;  /* 0x0000000d0e0e7224 */ /* 0x001fe400078e02ff */
[----:B------:R-:W-:Y:S02]  /*0a70*/  IMAD.SHL.U32 R17, R10, 0x10, RZ ;  /* 0x000000100a117824 */ /* 0x000fe400078e00ff */
[----:B------:R-:W-:Y:S02]  /*0a80*/  IMAD.IADD R10, R6, 0x1, -R9 ;  /* 0x00000001060a7824 */ /* 0x000fe400078e0a09 */
[----:B------:R-:W-:Y:S02]  /*0a90*/  IMAD R6, R19, 0x6, R14 ;  /* 0x0000000613067824 */ /* 0x000fe400078e020e */
[----:B--2---:R-:W-:Y:S01]  /*0aa0*/  IMAD.IADD R9, R17, 0x1, R2 ;  /* 0x0000000111097824 */ /* 0x004fe200078e0202 */
[----:B------:R-:W-:Y:S01]  /*0ab0*/  ISETP.GE.AND P3, PT, R10, 0x10, PT ;  /* 0x000000100a00780c */ /* 0x000fe20003f66270 */
[----:B------:R-:W-:-:S02]  /*0ac0*/  IMAD.IADD R11, R12, 0x1, -R17 ;  /* 0x000000010c0b7824 */ /* 0x000fc400078e0a11 */
[----:B------:R-:W-:-:S03]  /*0ad0*/  IMAD.HI R10, R13, 0x2aaaaaab, RZ ;  /* 0x2aaaaaab0d0a7827 */ /* 0x000fc600078e02ff */
[----:B------:R-:W-:Y:S01]  /*0ae0*/  ISETP.GE.AND P2, PT, R11, 0x10, PT ;  /* 0x000000100b00780c */ /* 0x000fe20003f46270 */
[----:B------:R-:W-:Y:S01]  /*0af0*/  IMAD R6, R6, R12, R9 ;  /* 0x0000000c06067224 */ /* 0x000fe200078e0209 */
[----:B------:R-:W-:Y:S01]  /*0b00*/  SHF.R.S32.HI R9, RZ, 0x1f, R12 ;  /* 0x0000001fff097819 */ /* 0x000fe2000001140c */
[----:B------:R-:W-:Y:S01]  /*0b10*/  IMAD.HI R11, R7, 0x2aaaaaab, RZ ;  /* 0x2aaaaaab070b7827 */ /* 0x000fe200078e02ff */
[----:B------:R-:W-:Y:S02]  /*0b20*/  LEA.HI R14, R10, R10, RZ, 0x1 ;  /* 0x0000000a0a0e7211 */ /* 0x000fe400078f08ff */
[----:B------:R-:W-:Y:S01]  /*0b30*/  LEA.HI R10, R9, R12, RZ, 0x4 ;  /* 0x0000000c090a7211 */ /* 0x000fe200078f20ff */
[--C-:B------:R-:W-:Y:S01]  /*0b40*/  IMAD R9, R19, -0x6, R13.reuse ;  /* 0xfffffffa13097824 */ /* 0x100fe200078e020d */
[----:B------:R-:W-:Y:S01]  /*0b50*/  LEA.HI R18, R11, R11, RZ, 0x1 ;  /* 0x0000000b0b127211 */ /* 0x000fe200078f08ff */
[----:B------:R-:W-:Y:S01]  /*0b60*/  IMAD R14, R14, -0x6, R13 ;  /* 0xfffffffa0e0e7824 */ /* 0x000fe200078e020d */
[----:B------:R-:W-:-:S02]  /*0b70*/  LOP3.LUT R11, R10, 0xfffffff0, RZ, 0xc0, !PT ;  /* 0xfffffff00a0b7812 */ /* 0x000fc400078ec0ff */
[----:B------:R-:W-:Y:S01]  /*0b80*/  ISETP.GT.AND P0, PT, R9, 0x5, PT ;  /* 0x000000050900780c */ /* 0x000fe20003f04270 */
[----:B------:R-:W-:Y:S01]  /*0b90*/  IMAD R18, R18, -0x6, R7 ;  /* 0xfffffffa12127824 */ /* 0x000fe200078e0207 */
[----:B------:R-:W-:Y:S02]  /*0ba0*/  IADD3 R15, PT, PT, -R11, R12, RZ ;  /* 0x0000000c0b0f7210 */ /* 0x000fe40007ffe1ff */
[----:B------:R-:W-:Y:S02]  /*0bb0*/  SEL R11, R16, 0x10, !P3 ;  /* 0x00000010100b7807 */ /* 0x000fe40005800000 */
[----:B------:R-:W-:Y:S02]  /*0bc0*/  SEL R10, R18, 0x6, !P1 ;  /* 0x00000006120a7807 */ /* 0x000fe40004800000 */
[----:B------:R-:W-:Y:S02]  /*0bd0*/  SEL R13, R14, 0x6, !P0 ;  /* 0x000000060e0d7807 */ /* 0x000fe40004000000 */
[----:B------:R-:W-:Y:S01]  /*0be0*/  SEL R15, R15, 0x10, !P2 ;  /* 0x000000100f0f7807 */ /* 0x000fe20005000000 */
[----:B-1----:R-:W-:Y:S06]  /*0bf0*/  BRA.U !UP0, `(.L_x_0) ;  /* 0x0000002508907547 */ /* 0x002fec000b800000 */
[----:B------:R-:W0:Y:S01]  /*0c00*/  LDCU.64 UR4, c[0x0][0x3a8] ;  /* 0x00007500ff0477ac */ /* 0x000e220008000a00 */
[----:B------:R-:W-:Y:S01]  /*0c10*/  IMAD R12, R19, R12, RZ ;  /* 0x0000000c130c7224 */ /* 0x000fe200078e02ff */
[----:B------:R-:W-:Y:S02]  /*0c20*/  ISETP.GE.AND P1, PT, R4, R11, PT ;  /* 0x0000000b0400720c */ /* 0x000fe40003f26270 */
[----:B------:R-:W-:Y:S01]  /*0c30*/  CS2R R22, SRZ ;  /* 0x0000000000167805 */ /* 0x000fe2000001ff00 */
[----:B------:R-:W-:Y:S02]  /*0c40*/  IMAD R3, R12, 0x6, R17 ;  /* 0x000000060c037824 */ /* 0x000fe400078e0211 */
[----:B------:R-:W-:Y:S02]  /*0c50*/  IMAD R12, R0, R7, R20 ;  /* 0x00000007000c7224 */ /* 0x000fe400078e0214 */
[----:B------:R-:W-:Y:S01]  /*0c60*/  IMAD.IADD R3, R4, 0x1, R3 ;  /* 0x0000000104037824 */ /* 0x000fe200078e0203 */
[----:B0-----:R-:W-:-:S03]  /*0c70*/  ISETP.LT.AND P1, PT, R0, UR4, !P1 ;  /* 0x0000000400007c0c */ /* 0x001fc6000cf21270 */
[----:B------:R-:W-:Y:S01]  /*0c80*/  IMAD R14, R3, UR5, R2 ;  /* 0x00000005030e7c24 */ /* 0x000fe2000f8e0202 */
[----:B------:R-:W-:Y:S01]  /*0c90*/  UMOV UR4, URZ ;  /* 0x000000ff00047c82 */ /* 0x000fe20008000000 */
[----:B------:R-:W-:-:S08]  /*0ca0*/  UMOV UR5, URZ ;  /* 0x000000ff00057c82 */ /* 0x000fd00008000000 */
.L_x_20:
[----:B0-----:R-:W0:Y:S01]  /*0cb0*/  LDCU UR14, c[0x0][0x3d4] ;  /* 0x00007a80ff0e77ac */ /* 0x001e220008000800 */
[----:B-1----:R-:W1:Y:S01]  /*0cc0*/  S2R R3, SR_TID.Y ;  /* 0x0000000000037919 */ /* 0x002e620000002200 */
[----:B------:R-:W-:Y:S01]  /*0cd0*/  BSSY.RECONVERGENT B0, `(.L_x_1) ;  /* 0x0000050000007945 */ /* 0x000fe20003800200 */
[----:B------:R-:W-:Y:S01]  /*0ce0*/  UIADD3 UR8, UPT, UPT, UR4, 0x10, URZ ;  /* 0x0000001004087890 */ /* 0x000fe2000fffe0ff */
[----:B--2---:R-:W2:Y:S03]  /*0cf0*/  S2R R2, SR_TID.X ;  /* 0x0000000000027919 */ /* 0x004ea60000002100 */
[----:B0-----:R-:W-:-:S04]  /*0d00*/  UIADD3 UR6, UPT, UPT, UR8, -UR14, URZ ;  /* 0x8000000e08067290 */ /* 0x001fc8000fffe0ff */
[----:B------:R-:W-:-:S04]  /*0d10*/  UISETP.GT.AND UP0, UPT, UR6, URZ, UPT ;  /* 0x000000ff0600728c */ /* 0x000fc8000bf04270 */
[----:B------:R-:W-:-:S04]  /*0d20*/  USEL UR5, UR6, UR5, UP0 ;  /* 0x0000000506057287 */ /* 0x000fc80008000000 */
[----:B------:R-:W-:Y:S01]  /*0d30*/  UIADD3 UR6, UPT, UPT, -UR5, 0x10, URZ ;  /* 0x0000001005067890 */ /* 0x000fe2000fffe1ff */
[----:B-1----:R-:W-:-:S05]  /*0d40*/  LOP3.LUT R4, R3, 0xf, RZ, 0xc0, !PT ;  /* 0x0000000f03047812 */ /* 0x002fca00078ec0ff */
[----:B--2---:R-:W-:-:S04]  /*0d50*/  ISETP.GE.U32.AND P0, PT, R2, UR6, PT ;  /* 0x0000000602007c0c */ /* 0x004fc8000bf06070 */
[----:B------:R-:W-:-:S04]  /*0d60*/  ISETP.GE.OR P0, PT, R4, R15, P0 ;  /* 0x0000000f0400720c */ /* 0x000fc80000706670 */
[----:B------:R-:W-:-:S13]  /*0d70*/  ISETP.LT.OR P0, PT, R13, 0x1, P0 ;  /* 0x000000010d00780c */ /* 0x000fda0000701670 */
[----:B------:R-:W-:Y:S05]  /*0d80*/  @P0 BRA `(.L_x_2) ;  /* 0x0000000400100947 */ /* 0x000fea0003800000 */
[----:B------:R-:W0:Y:S01]  /*0d90*/  S2UR UR7, SR_CgaCtaId ;  /* 0x00000000000779c3 */ /* 0x000e220000008800 */
[----:B------:R-:W-:Y:S01]  /*0da0*/  IMAD.MOV R7, RZ, RZ, -R13 ;  /* 0x000000ffff077224 */ /* 0x000fe200078e0a0d */
[----:B------:R-:W-:Y:S01]  /*0db0*/  UMOV UR6, 0x400 ;  /* 0x0000040000067882 */ /* 0x000fe20000000000 */
[----:B------:R-:W-:Y:S01]  /*0dc0*/  IMAD R16, R2, 0x60, R3 ;  /* 0x0000006002107824 */ /* 0x000fe200078e0203 */
[----:B------:R-:W1:Y:S01]  /*0dd0*/  LDCU UR9, c[0x0][0x3ac] ;  /* 0x00007580ff0977ac */ /* 0x000e620008000800 */
[----:B------:R-:W-:Y:S01]  /*0de0*/  VIADD R17, R14, UR4 ;  /* 0x000000040e117c36 */ /* 0x000fe20008000000 */
[----:B------:R-:W-:Y:S01]  /*0df0*/  ISETP.GE.AND P0, PT, R7, RZ, PT ;  /* 0x000000ff0700720c */ /* 0x000fe20003f06270 */
[----:B0-----:R-:W-:-:S06]  /*0e00*/  ULEA UR6, UR7, UR6, 0x18 ;  /* 0x0000000607067291 */ /* 0x001fcc000f8ec0ff */
[----:B------:R-:W-:-:S06]  /*0e10*/  LEA R16, R16, UR6, 0x3 ;  /* 0x0000000610107c11 */ /* 0x000fcc000f8e18ff */
[----:B-1----:R-:W-:Y:S05]  /*0e20*/  @P0 BRA `(.L_x_3) ;  /* 0x0000000000c00947 */ /* 0x002fea0003800000 */
[----:B------:R-:W-:Y:S01]  /*0e30*/  IMAD.MOV R18, RZ, RZ, -R7 ;  /* 0x000000ffff127224 */ /* 0x000fe200078e0a07 */
[----:B------:R-:W-:-:S04]  /*0e40*/  PLOP3.LUT P0, PT, PT, PT, PT, 0x80, 0x8 ;  /* 0x000000000008781c */ /* 0x000fc80003f0f070 */
[----:B------:R-:W-:-:S13]  /*0e50*/  ISETP.GT.AND P2, PT, R18, 0x3, PT ;  /* 0x000000031200780c */ /* 0x000fda0003f44270 */
[----:B------:R-:W-:Y:S05]  /*0e60*/  @!P2 BRA `(.L_x_4) ;  /* 0x000000000064a947 */ /* 0x000fea0003800000 */
[----:B------:R-:W-:Y:S01]  /*0e70*/  PLOP3.LUT P0, PT, PT, PT, PT, 0x8, 0x80 ;  /* 0x000000000080781c */ /* 0x000fe20003f0e170 */
[----:B------:R-:W0:Y:S01]  /*0e80*/  LDCU UR6, c[0x0][0x3ac] ;  /* 0x00007580ff0677ac */ /* 0x000e220008000800 */
[----:B------:R-:W-:-:S11]  /*0e90*/  NOP ;  /* 0x0000000000007918 */ /* 0x000fd60000000000 */
.L_x_5:
[----:B------:R-:W0:Y:S08]  /*0ea0*/  LDC R28, c[0x0][0x398] ;  /* 0x0000e600ff1c7b82 */ /* 0x000e300000000800 */
[----:B------:R-:W1:Y:S01]  /*0eb0*/  LDC.64 R26, c[0x0][0x388] ;  /* 0x0000e200ff1a7b82 */ /* 0x000e620000000a00 */
[----:B0-----:R-:W-:-:S04]  /*0ec0*/  IMAD R21, R28, UR6, R17 ;  /* 0x000000061c157c24 */ /* 0x001fc8000f8e0211 */
[----:B------:R-:W-:-:S04]  /*0ed0*/  IMAD R25, R28, UR6, R21 ;  /* 0x000000061c197c24 */ /* 0x000fc8000f8e0215 */
[----:B------:R-:W-:Y:S02]  /*0ee0*/  IMAD R29, R28, UR6, R25 ;  /* 0x000000061c1d7c24 */ /* 0x000fe4000f8e0219 */
[----:B-1----:R-:W-:-:S04]  /*0ef0*/  IMAD.WIDE.U32 R18, R17, 0x8, R26 ;  /* 0x0000000811127825 */ /* 0x002fc800078e001a */
[--C-:B------:R-:W-:Y:S02]  /*0f00*/  IMAD.WIDE.U32 R20, R21, 0x8, R26.reuse ;  /* 0x0000000815147825 */ /* 0x100fe400078e001a */
[----:B------:R-:W2:Y:S02]  /*0f10*/  LDG.E.64 R18, desc[UR12][R18.64] ;  /* 0x0000000c12127981 */ /* 0x000ea4000c1e1b00 */
[--C-:B------:R-:W-:Y:S02]  /*0f20*/  IMAD.WIDE.U32 R24, R25, 0x8, R26.reuse ;  /* 0x0000000819187825 */ /* 0x100fe400078e001a */
[----:B------:R-:W3:Y:S02]  /*0f30*/  LDG.E.64 R20, desc[UR12][R20.64] ;  /* 0x0000000c14147981 */ /* 0x000ee4000c1e1b00 */
[----:B------:R-:W-:Y:S02]  /*0f40*/  IMAD.WIDE.U32 R26, R29, 0x8, R26 ;  /* 0x000000081d1a7825 */ /* 0x000fe400078e001a */
[----:B------:R-:W4:Y:S04]  /*0f50*/  LDG.E.64 R24, desc[UR12][R24.64] ;  /* 0x0000000c18187981 */ /* 0x000f28000c1e1b00 */
[----:B------:R-:W5:Y:S01]  /*0f60*/  LDG.E.64 R26, desc[UR12][R26.64] ;  /* 0x0000000c1a1a7981 */ /* 0x000f62000c1e1b00 */
[----:B------:R-:W-:-:S05]  /*0f70*/  VIADD R7, R7, 0x4 ;  /* 0x0000000407077836 */ /* 0x000fca0000000000 */
[----:B------:R-:W-:Y:S01]  /*0f80*/  ISETP.GE.AND P2, PT, R7, -0x3, PT ;  /* 0xfffffffd0700780c */ /* 0x000fe20003f46270 */
[----:B------:R-:W-:Y:S01]  /*0f90*/  IMAD R17, R28, UR6, R29 ;  /* 0x000000061c117c24 */ /* 0x000fe2000f8e021d */
[----:B--2---:R-:W-:Y:S04]  /*0fa0*/  STS.64 [R16], R18 ;  /* 0x0000001210007388 */ /* 0x004fe80000000a00 */
[----:B---3--:R-:W-:Y:S04]  /*0fb0*/  STS.64 [R16+0x80], R20 ;  /* 0x0000801410007388 */ /* 0x008fe80000000a00 */
[----:B----4-:R-:W-:Y:S04]  /*0fc0*/  STS.64 [R16+0x100], R24 ;  /* 0x0001001810007388 */ /* 0x010fe80000000a00 */
[----:B-----5:R0:W-:Y:S02]  /*0fd0*/  STS.64 [R16+0x180], R26 ;  /* 0x0001801a10007388 */ /* 0x0201e40000000a00 */
[----:B0-----:R-:W-:Y:S01]  /*0fe0*/  IADD3 R16, PT, PT, R16, 0x200, RZ ;  /* 0x0000020010107810 */ /* 0x001fe20007ffe0ff */
[----:B------:R-:W-:Y:S06]  /*0ff0*/  @!P2 BRA `(.L_x_5) ;  /* 0xfffffffc00a8a947 */ /* 0x000fec000383ffff */
.L_x_4:
[----:B------:R-:W-:-:S05]  /*1000*/  IMAD.MOV R18, RZ, RZ, -R7 ;  /* 0x000000ffff127224 */ /* 0x000fca00078e0a07 */
[----:B------:R-:W-:-:S13]  /*1010*/  ISETP.GT.AND P2, PT, R18, 0x1, PT ;  /* 0x000000011200780c */ /* 0x000fda0003f44270 */
[----:B------:R-:W-:Y:S05]  /*1020*/  @!P2 BRA `(.L_x_6) ;  /* 0x000000000038a947 */ /* 0x000fea0003800000 */
[----:B------:R-:W0:Y:S01]  /*1030*/  LDC R24, c[0x0][0x398] ;  /* 0x0000e600ff187b82 */ /* 0x000e220000000800 */
[----:B------:R-:W0:Y:S07]  /*1040*/  LDCU UR6, c[0x0][0x3ac] ;  /* 0x00007580ff0677ac */ /* 0x000e2e0008000800 */
[----:B------:R-:W1:Y:S01]  /*1050*/  LDC.64 R20, c[0x0][0x388] ;  /* 0x0000e200ff147b82 */ /* 0x000e620000000a00 */
[----:B0-----:R-:W-:Y:S02]  /*1060*/  IMAD R25, R24, UR6, R17 ;  /* 0x0000000618197c24 */ /* 0x001fe4000f8e0211 */
[----:B-1----:R-:W-:-:S04]  /*1070*/  IMAD.WIDE.U32 R18, R17, 0x8, R20 ;  /* 0x0000000811127825 */ /* 0x002fc800078e0014 */
[----:B------:R-:W-:Y:S02]  /*1080*/  IMAD.WIDE.U32 R20, R25, 0x8, R20 ;  /* 0x0000000819147825 */ /* 0x000fe400078e0014 */
[----:B------:R-:W2:Y:S04]  /*1090*/  LDG.E.64 R18, desc[UR12][R18.64] ;  /* 0x0000000c12127981 */ /* 0x000ea8000c1e1b00 */
[----:B------:R-:W3:Y:S01]  /*10a0*/  LDG.E.64 R20, desc[UR12][R20.64] ;  /* 0x0000000c14147981 */ /* 0x000ee2000c1e1b00 */
[----:B------:R-:W-:Y:S01]  /*10b0*/  PLOP3.LUT P0, PT, PT, PT, PT, 0x8, 0x80 ;  /* 0x000000000080781c */ /* 0x000fe20003f0e170 */
[----:B------:R-:W-:Y:S02]  /*10c0*/  IMAD R17, R24, UR6, R25 ;  /* 0x0000000618117c24 */ /* 0x000fe4000f8e0219 */
[----:B------:R-:W-:Y:S01]  /*10d0*/  VIADD R7, R7, 0x2 ;  /* 0x0000000207077836 */ /* 0x000fe20000000000 */
[----:B--2---:R-:W-:Y:S04]  /*10e0*/  STS.64 [R16], R18 ;  /* 0x0000001210007388 */ /* 0x004fe80000000a00 */
[----:B---3--:R0:W-:Y:S02]  /*10f0*/  STS.64 [R16+0x80], R20 ;  /* 0x0000801410007388 */ /* 0x0081e40000000a00 */
[----:B0-----:R-:W-:-:S07]  /*1100*/  VIADD R16, R16, 0x100 ;  /* 0x0000010010107836 */ /* 0x001fce0000000000 */
.L_x_6:
[----:B------:R-:W-:-:S13]  /*1110*/  ISETP.NE.OR P0, PT, R7, RZ, P0 ;  /* 0x000000ff0700720c */ /* 0x000fda0000705670 */
[----:B------:R-:W-:Y:S05]  /*1120*/  @!P0 BRA `(.L_x_2) ;  /* 0x0000000000288947 */ /* 0x000fea0003800000 */
.L_x_3:
[----:B------:R-:W0:Y:S08]  /*1130*/  LDC.64 R18, c[0x0][0x388] ;  /* 0x0000e200ff127b82 */ /* 0x000e300000000a00 */
[----:B------:R-:W1:Y:S01]  /*1140*/  LDC R20, c[0x0][0x398] ;  /* 0x0000e600ff147b82 */ /* 0x000e620000000800 */
[----:B0-----:R-:W-:-:S06]  /*1150*/  IMAD.WIDE.U32 R18, R17, 0x8, R18 ;  /* 0x0000000811127825 */ /* 0x001fcc00078e0012 */
[----:B------:R-:W2:Y:S01]  /*1160*/  LDG.E.64 R18, desc[UR12][R18.64] ;  /* 0x0000000c12127981 */ /* 0x000ea2000c1e1b00 */
[----:B------:R-:W-:Y:S02]  /*1170*/  VIADD R7, R7, 0x1 ;  /* 0x0000000107077836 */ /* 0x000fe40000000000 */
[----:B-1----:R-:W-:-:S03]  /*1180*/  IMAD R17, R20, UR9, R17 ;  /* 0x0000000914117c24 */ /* 0x002fc6000f8e0211 */
[----:B------:R-:W-:Y:S01]  /*1190*/  ISETP.NE.AND P0, PT, R7, RZ, PT ;  /* 0x000000ff0700720c */ /* 0x000fe20003f05270 */
[----:B--2---:R0:W-:Y:S02]  /*11a0*/  STS.64 [R16], R18 ;  /* 0x0000001210007388 */ /* 0x0041e40000000a00 */
[----:B0-----:R-:W-:-:S10]  /*11b0*/  IADD3 R16, PT, PT, R16, 0x80, RZ ;  /* 0x0000008010107810 */ /* 0x001fd40007ffe0ff */
[----:B------:R-:W-:Y:S05]  /*11c0*/  @P0 BRA `(.L_x_3) ;  /* 0xfffffffc00d80947 */ /* 0x000fea000383ffff */
.L_x_2:
[----:B------:R-:W-:Y:S05]  /*11d0*/  BSYNC.RECONVERGENT B0 ;  /* 0x0000000000007941 */ /* 0x000fea0003800200 */
.L_x_1:
[----:B------:R-:W-:Y:S01]  /*11e0*/  UIADD3 UR6, UPT, UPT, -UR5, 0x10, URZ ;  /* 0x0000001005067890 */ /* 0x000fe2000fffe1ff */
[----:B------:R-:W-:Y:S05]  /*11f0*/  BSSY.RECONVERGENT B0, `(.L_x_7) ;  /* 0x0000063000007945 */ /* 0x000fea0003800200 */
[----:B------:R-:W-:-:S04]  /*1200*/  ISETP.GE.U32.OR P0, PT, R2, UR6, !P1 ;  /* 0x0000000602007c0c */ /* 0x000fc8000cf06470 */
[----:B------:R-:W-:-:S13]  /*1210*/  ISETP.LT.OR P0, PT, R10, 0x1, P0 ;  /* 0x000000010a00780c */ /* 0x000fda0000701670 */
[----:B------:R-:W-:Y:S05]  /*1220*/  @P0 BRA `(.L_x_8) ;  /* 0x00000004007c0947 */ /* 0x000fea0003800000 */
[----:B------:R-:W-:Y:S01]  /*1230*/  ISETP.GT.AND P0, PT, R10, RZ, PT ;  /* 0x000000ff0a00720c */ /* 0x000fe20003f04270 */
[----:B------:R-:W-:Y:S02]  /*1240*/  VIADD R7, R2, UR4 ;  /* 0x0000000402077c36 */ /* 0x000fe40008000000 */
[----:B------:R-:W-:-:S10]  /*1250*/  IMAD.MOV.U32 R17, RZ, RZ, RZ ;  /* 0x000000ffff117224 */ /* 0x000fd400078e00ff */
[----:B------:R-:W-:Y:S05]  /*1260*/  @!P0 BRA `(.L_x_9) ;  /* 0x0000000400208947 */ /* 0x000fea0003800000 */
[----:B------:R-:W-:Y:S01]  /*1270*/  IMAD.IADD R16, R10, 0x1, -R17 ;  /* 0x000000010a107824 */ /* 0x000fe200078e0a11 */
[----:B------:R-:W-:-:S04]  /*1280*/  PLOP3.LUT P0, PT, PT, PT, PT, 0x80, 0x8 ;  /* 0x000000000008781c */ /* 0x000fc80003f0f070 */
[----:B------:R-:W-:-:S13]  /*1290*/  ISETP.GT.AND P2, PT, R16, 0x3, PT ;  /* 0x000000031000780c */ /* 0x000fda0003f44270 */
[----:B------:R-:W-:Y:S05]  /*12a0*/  @!P2 BRA `(.L_x_10) ;  /* 0x00000000009ca947 */ /* 0x000fea0003800000 */
[----:B------:R-:W0:Y:S01]  /*12b0*/  S2R R19, SR_CgaCtaId ;  /* 0x0000000000137919 */ /* 0x000e220000008800 */
[----:B------:R-:W-:Y:S01]  /*12c0*/  MOV R16, 0x400 ;  /* 0x0000040000107802 */ /* 0x000fe20000000f00 */
[----:B------:R-:W1:Y:S01]  /*12d0*/  LDCU UR7, c[0x0][0x3ac] ;  /* 0x00007580ff0777ac */ /* 0x000e620008000800 */
[----:B------:R-:W-:Y:S02]  /*12e0*/  PLOP3.LUT P0, PT, PT, PT, PT, 0x8, 0x80 ;  /* 0x000000000080781c */ /* 0x000fe40003f0e170 */
[----:B------:R-:W-:Y:S01]  /*12f0*/  IADD3 R30, PT, PT, R10, -0x3, RZ ;  /* 0xfffffffd0a1e7810 */ /* 0x000fe20007ffe0ff */
[----:B------:R-:W-:Y:S01]  /*1300*/  VIADD R16, R16, 0x3000 ;  /* 0x0000300010107836 */ /* 0x000fe20000000000 */
[----:B------:R-:W2:Y:S04]  /*1310*/  LDCU UR6, c[0x0][0x3a0] ;  /* 0x00007400ff0677ac */ /* 0x000ea80008000800 */
[----:B0-----:R-:W-:-:S05]  /*1320*/  LEA R19, R19, R16, 0x18 ;  /* 0x0000001013137211 */ /* 0x001fca00078ec0ff */
[----:B-12---:R-:W-:-:S07]  /*1330*/  IMAD R31, R2, 0x300, R19 ;  /* 0x00000300021f7824 */ /* 0x006fce00078e0213 */
.L_x_11:
[----:B0-----:R-:W0:Y:S01]  /*1340*/  LDC.64 R18, c[0x0][0x390] ;  /* 0x0000e400ff127b82 */ /* 0x001e220000000a00 */
[C-C-:B------:R-:W-:Y:S01]  /*1350*/  IADD3 R20, PT, PT, R12.reuse, 0x1, R17.reuse ;  /* 0x000000010c147810 */ /* 0x140fe20007ffe011 */
[C-C-:B------:R-:W-:Y:S01]  /*1360*/  IMAD.IADD R16, R12.reuse, 0x1, R17.reuse ;  /* 0x000000010c107824 */ /* 0x140fe200078e0211 */
[C-C-:B------:R-:W-:Y:S02]  /*1370*/  IADD3 R24, PT, PT, R12.reuse, 0x2, R17.reuse ;  /* 0x000000020c187810 */ /* 0x140fe40007ffe011 */
[----:B------:R-:W-:Y:S01]  /*1380*/  IADD3 R26, PT, PT, R12, 0x3, R17 ;  /* 0x000000030c1a7810 */ /* 0x000fe20007ffe011 */
[--C-:B------:R-:W-:Y:S02]  /*1390*/  IMAD R20, R20, UR6, R5.reuse ;  /* 0x0000000614147c24 */ /* 0x100fe4000f8e0205 */
[--C-:B------:R-:W-:Y:S02]  /*13a0*/  IMAD R24, R24, UR6, R5.reuse ;  /* 0x0000000618187c24 */ /* 0x100fe4000f8e0205 */
[----:B------:R-:W-:-:S02]  /*13b0*/  IMAD R26, R26, UR6, R5 ;  /* 0x000000061a1a7c24 */ /* 0x000fc4000f8e0205 */
[----:B------:R-:W-:Y:S02]  /*13c0*/  IMAD R16, R16, UR6, R5 ;  /* 0x0000000610107c24 */ /* 0x000fe4000f8e0205 */
[--C-:B------:R-:W-:Y:S02]  /*13d0*/  IMAD R25, R20, UR7, R7.reuse ;  /* 0x0000000714197c24 */ /* 0x100fe4000f8e0207 */
[--C-:B------:R-:W-:Y:S02]  /*13e0*/  IMAD R27, R24, UR7, R7.reuse ;  /* 0x00000007181b7c24 */ /* 0x100fe4000f8e0207 */
[--C-:B------:R-:W-:Y:S02]  /*13f0*/  IMAD R29, R26, UR7, R7.reuse ;  /* 0x000000071a1d7c24 */ /* 0x100fe4000f8e0207 */
[----:B------:R-:W-:Y:S02]  /*1400*/  IMAD R21, R16, UR7, R7 ;  /* 0x0000000710157c24 */ /* 0x000fe4000f8e0207 */
[----:B0-----:R-:W-:-:S04]  /*1410*/  IMAD.WIDE.U32 R24, R25, 0x8, R18 ;  /* 0x0000000819187825 */ /* 0x001fc800078e0012 */
[--C-:B------:R-:W-:Y:S02]  /*1420*/  IMAD.WIDE.U32 R26, R27, 0x8, R18.reuse ;  /* 0x000000081b1a7825 */ /* 0x100fe400078e0012 */
[----:B------:R-:W2:Y:S02]  /*1430*/  LDG.E.64 R24, desc[UR12][R24.64] ;  /* 0x0000000c18187981 */ /* 0x000ea4000c1e1b00 */
[--C-:B------:R-:W-:Y:S02]  /*1440*/  IMAD.WIDE.U32 R28, R29, 0x8, R18.reuse ;  /* 0x000000081d1c7825 */ /* 0x100fe400078e0012 */
[----:B------:R-:W3:Y:S02]  /*1450*/  LDG.E.64 R26, desc[UR12][R26.64] ;  /* 0x0000000c1a1a7981 */ /* 0x000ee4000c1e1b00 */
[----:B------:R-:W-:Y:S02]  /*1460*/  IMAD.WIDE.U32 R20, R21, 0x8, R18 ;  /* 0x0000000815147825 */ /* 0x000fe400078e0012 */
[----:B------:R-:W4:Y:S04]  /*1470*/  LDG.E.64 R28, desc[UR12][R28.64] ;  /* 0x0000000c1c1c7981 */ /* 0x000f28000c1e1b00 */
[----:B------:R-:W5:Y:S01]  /*1480*/  LDG.E.64 R18, desc[UR12][R20.64] ;  /* 0x0000000c14127981 */ /* 0x000f62000c1e1b00 */
[----:B------:R-:W-:-:S04]  /*1490*/  IMAD R16, R17, 0x10, R3 ;  /* 0x0000001011107824 */ /* 0x000fc800078e0203 */
[----:B------:R-:W-:Y:S02]  /*14a0*/  IMAD R33, R16, 0x8, R31 ;  /* 0x0000000810217824 */ /* 0x000fe400078e021f */
[----:B------:R-:W-:-:S05]  /*14b0*/  VIADD R17, R17, 0x4 ;  /* 0x0000000411117836 */ /* 0x000fca0000000000 */
[----:B------:R-:W-:Y:S01]  /*14c0*/  ISETP.GE.AND P2, PT, R17, R30, PT ;  /* 0x0000001e1100720c */ /* 0x000fe20003f46270 */
[----:B--2---:R0:W-:Y:S04]  /*14d0*/  STS.64 [R33+0x80], R24 ;  /* 0x0000801821007388 */ /* 0x0041e80000000a00 */
[----:B---3--:R0:W-:Y:S04]  /*14e0*/  STS.64 [R33+0x100], R26 ;  /* 0x0001001a21007388 */ /* 0x0081e80000000a00 */
[----:B----4-:R0:W-:Y:S04]  /*14f0*/  STS.64 [R33+0x180], R28 ;  /* 0x0001801c21007388 */ /* 0x0101e80000000a00 */
[----:B-----5:R0:W-:Y:S01]  /*1500*/  STS.64 [R33], R18 ;  /* 0x0000001221007388 */ /* 0x0201e20000000a00 */
[----:B------:R-:W-:Y:S05]  /*1510*/  @!P2 BRA `(.L_x_11) ;  /* 0xfffffffc0088a947 */ /* 0x000fea000383ffff */
.L_x_10:
[----:B------:R-:W-:-:S04]  /*1520*/  IADD3 R16, PT, PT, R10, -R17, RZ ;  /* 0x800000110a107210 */ /* 0x000fc80007ffe0ff */
[----:B------:R-:W-:-:S13]  /*1530*/  ISETP.GT.AND P2, PT, R16, 0x1, PT ;  /* 0x000000011000780c */ /* 0x000fda0003f44270 */
[----:B------:R-:W-:Y:S05]  /*1540*/  @!P2 BRA `(.L_x_12) ;  /* 0x000000000060a947 */ /* 0x000fea0003800000 */
[----:B------:R-:W1:Y:S01]  /*1550*/  LDCU UR6, c[0x0][0x3a0] ;  /* 0x00007400ff0677ac */ /* 0x000e620008000800 */
[----:B------:R-:W2:Y:S01]  /*1560*/  LDC.64 R20, c[0x0][0x390] ;  /* 0x0000e400ff147b82 */ /* 0x000ea20000000a00 */
[C-C-:B------:R-:W-:Y:S01]  /*1570*/  IMAD.IADD R16, R12.reuse, 0x1, R17.reuse ;  /* 0x000000010c107824 */ /* 0x140fe200078e0211 */
[----:B0-----:R-:W-:Y:S01]  /*1580*/  IADD3 R18, PT, PT, R12, 0x1, R17 ;  /* 0x000000010c127810 */ /* 0x001fe20007ffe011 */
[----:B------:R-:W0:Y:S02]  /*1590*/  LDCU UR7, c[0x0][0x3ac] ;  /* 0x00007580ff0777ac */ /* 0x000e240008000800 */
[--C-:B-1----:R-:W-:Y:S02]  /*15a0*/  IMAD R16, R16, UR6, R5.reuse ;  /* 0x0000000610107c24 */ /* 0x102fe4000f8e0205 */
[----:B------:R-:W-:Y:S02]  /*15b0*/  IMAD R18, R18, UR6, R5 ;  /* 0x0000000612127c24 */ /* 0x000fe4000f8e0205 */
[----:B0-----:R-:W-:-:S02]  /*15c0*/  IMAD R19, R16, UR7, R7 ;  /* 0x0000000710137c24 */ /* 0x001fc4000f8e0207 */
[----:B------:R-:W-:Y:S02]  /*15d0*/  IMAD R25, R18, UR7, R7 ;  /* 0x0000000712197c24 */ /* 0x000fe4000f8e0207 */
[----:B--2---:R-:W-:-:S04]  /*15e0*/  IMAD.WIDE.U32 R18, R19, 0x8, R20 ;  /* 0x0000000813127825 */ /* 0x004fc800078e0014 */
[----:B------:R-:W-:Y:S02]  /*15f0*/  IMAD.WIDE.U32 R20, R25, 0x8, R20 ;  /* 0x0000000819147825 */ /* 0x000fe400078e0014 */
[----:B------:R-:W2:Y:S04]  /*1600*/  LDG.E.64 R18, desc[UR12][R18.64] ;  /* 0x0000000c12127981 */ /* 0x000ea8000c1e1b00 */
[----:B------:R-:W3:Y:S01]  /*1610*/  LDG.E.64 R20, desc[UR12][R20.64] ;  /* 0x0000000c14147981 */ /* 0x000ee2000c1e1b00 */
[----:B------:R-:W-:Y:S02]  /*1620*/  MOV R16, 0x400 ;  /* 0x0000040000107802 */ /* 0x000fe40000000f00 */
[----:B------:R-:W-:Y:S01]  /*1630*/  PLOP3.LUT P0, PT, PT, PT, PT, 0x8, 0x80 ;  /* 0x000000000080781c */ /* 0x000fe20003f0e170 */
[----:B------:R-:W0:Y:S02]  /*1640*/  S2R R25, SR_CgaCtaId ;  /* 0x0000000000197919 */ /* 0x000e240000008800 */
[----:B------:R-:W-:-:S05]  /*1650*/  VIADD R16, R16, 0x3000 ;  /* 0x0000300010107836 */ /* 0x000fca0000000000 */
[----:B0-----:R-:W-:Y:S01]  /*1660*/  LEA R25, R25, R16, 0x18 ;  /* 0x0000001019197211 */ /* 0x001fe200078ec0ff */
[C---:B------:R-:W-:Y:S01]  /*1670*/  IMAD R16, R17.reuse, 0x10, R3 ;  /* 0x0000001011107824 */ /* 0x040fe200078e0203 */
[----:B------:R-:W-:-:S03]  /*1680*/  IADD3 R17, PT, PT, R17, 0x2, RZ ;  /* 0x0000000211117810 */ /* 0x000fc60007ffe0ff */
[----:B------:R-:W-:-:S04]  /*1690*/  IMAD R25, R2, 0x300, R25 ;  /* 0x0000030002197824 */ /* 0x000fc800078e0219 */
[----:B------:R-:W-:-:S05]  /*16a0*/  IMAD R25, R16, 0x8, R25 ;  /* 0x0000000810197824 */ /* 0x000fca00078e0219 */
[----:B--2---:R1:W-:Y:S04]  /*16b0*/  STS.64 [R25], R18 ;  /* 0x0000001219007388 */ /* 0x0043e80000000a00 */
[----:B---3--:R1:W-:Y:S02]  /*16c0*/  STS.64 [R25+0x80], R20 ;  /* 0x0000801419007388 */ /* 0x0083e40000000a00 */
.L_x_12:
[----:B------:R-:W-:-:S13]  /*16d0*/  ISETP.NE.OR P0, PT, R17, R10, P0 ;  /* 0x0000000a1100720c */ /* 0x000fda0000705670 */
[----:B------:R-:W-:Y:S05]  /*16e0*/  @!P0 BRA `(.L_x_8) ;  /* 0x00000000004c8947 */ /* 0x000fea0003800000 */
.L_x_9:
[----:B01----:R-:W0:Y:S01]  /*16f0*/  S2R R19, SR_CgaCtaId ;  /* 0x0000000000137919 */ /* 0x003e220000008800 */
[----:B------:R-:W-:Y:S01]  /*1700*/  MOV R16, 0x400 ;  /* 0x0000040000107802 */ /* 0x000fe20000000f00 */
[----:B------:R-:W1:Y:S04]  /*1710*/  LDCU UR7, c[0x0][0x3ac] ;  /* 0x00007580ff0777ac */ /* 0x000e680008000800 */
[----:B------:R-:W-:Y:S01]  /*1720*/  VIADD R16, R16, 0x3000 ;  /* 0x0000300010107836 */ /* 0x000fe20000000000 */
[----:B------:R-:W2:Y:S04]  /*1730*/  LDCU UR6, c[0x0][0x3a0] ;  /* 0x00007400ff0677ac */ /* 0x000ea80008000800 */
[----:B0-----:R-:W-:-:S05]  /*1740*/  LEA R19, R19, R16, 0x18 ;  /* 0x0000001013137211 */ /* 0x001fca00078ec0ff */
[----:B-12---:R-:W-:-:S07]  /*1750*/  IMAD R16, R2, 0x300, R19 ;  /* 0x0000030002107824 */ /* 0x006fce00078e0213 */
.L_x_13:
[----:B--2---:R-:W0:Y:S01]  /*1760*/  LDC.64 R18, c[0x0][0x390] ;  /* 0x0000e400ff127b82 */ /* 0x004e220000000a00 */
[----:B------:R-:W-:-:S04]  /*1770*/  IMAD.IADD R20, R12, 0x1, R17 ;  /* 0x000000010c147824 */ /* 0x000fc800078e0211 */
[----:B------:R-:W-:-:S04]  /*1780*/  IMAD R20, R20, UR6, R5 ;  /* 0x0000000614147c24 */ /* 0x000fc8000f8e0205 */
[----:B------:R-:W-:-:S04]  /*1790*/  IMAD R21, R20, UR7, R7 ;  /* 0x0000000714157c24 */ /* 0x000fc8000f8e0207 */
[----:B0-----:R-:W-:-:S06]  /*17a0*/  IMAD.WIDE.U32 R18, R21, 0x8, R18 ;  /* 0x0000000815127825 */ /* 0x001fcc00078e0012 */
[----:B------:R-:W2:Y:S01]  /*17b0*/  LDG.E.64 R18, desc[UR12][R18.64] ;  /* 0x0000000c12127981 */ /* 0x000ea2000c1e1b00 */
[C---:B------:R-:W-:Y:S01]  /*17c0*/  IMAD R21, R17.reuse, 0x10, R3 ;  /* 0x0000001011157824 */ /* 0x040fe200078e0203 */
[----:B------:R-:W-:-:S03]  /*17d0*/  IADD3 R17, PT, PT, R17, 0x1, RZ ;  /* 0x0000000111117810 */ /* 0x000fc60007ffe0ff */
[----:B------:R-:W-:Y:S01]  /*17e0*/  IMAD R21, R21, 0x8, R16 ;  /* 0x0000000815157824 */ /* 0x000fe200078e0210 */
[----:B------:R-:W-:-:S04]  /*17f0*/  ISETP.NE.AND P0, PT, R17, R10, PT ;  /* 0x0000000a1100720c */ /* 0x000fc80003f05270 */
[----:B--2---:R2:W-:Y:S09]  /*1800*/  STS.64 [R21], R18 ;  /* 0x0000001215007388 */ /* 0x0045f20000000a00 */
[----:B------:R-:W-:Y:S05]  /*1810*/  @P0 BRA `(.L_x_13) ;  /* 0xfffffffc00d00947 */ /* 0x000fea000383ffff */
.L_x_8:
[----:B------:R-:W-:Y:S05]  /*1820*/  BSYNC.RECONVERGENT B0 ;  /* 0x0000000000007941 */ /* 0x000fea0003800200 */
.L_x_7:
[----:B------:R-:W-:Y:S01]  /*1830*/  BAR.SYNC.DEFER_BLOCKING 0x0 ;  /* 0x0000000000007b1d */ /* 0x000fe20000010000 */
[----:B------:R-:W-:-:S09]  /*1840*/  UISETP.GT.AND UP0, UPT, UR5, 0xf, UPT ;  /* 0x0000000f0500788c */ /* 0x000fd2000bf04270 */
[----:B------:R-:W-:Y:S05]  /*1850*/  BRA.U UP0, `(.L_x_14) ;  /* 0x0000001900687547 */ /* 0x000fea000b800000 */
[----:B------:R-:W-:Y:S01]  /*1860*/  IMAD R110, RZ, RZ, -UR5 ;  /* 0x80000005ff6e7e24 */ /* 0x000fe2000f8e02ff */
[----:B------:R-:W-:Y:S01]  /*1870*/  UMOV UR4, URZ ;  /* 0x000000ff00047c82 */ /* 0x000fe20008000000 */
[----:B------:R-:W-:-:S05]  /*1880*/  IMAD.MOV.U32 R7, RZ, RZ, 0x10 ;  /* 0x00000010ff077424 */ /* 0x000fca00078e00ff */
[----:B------:R-:W-:-:S04]  /*1890*/  VIADDMNMX R110, R110, R7, 0x1, !PT ;  /* 0x000000016e6e7446 */ /* 0x000fc80007800107 */
[----:B------:R-:W-:-:S13]  /*18a0*/  ISETP.GT.AND P0, PT, R110, RZ, PT ;  /* 0x000000ff6e00720c */ /* 0x000fda0003f04270 */
[----:B------:R-:W-:Y:S05]  /*18b0*/  @!P0 BRA `(.L_x_15) ;  /* 0x0000001400608947 */ /* 0x000fea0003800000 */
[----:B------:R-:W-:Y:S01]  /*18c0*/  VIADD R7, R110, -UR4 ;  /* 0x800000046e077c36 */ /* 0x000fe20008000000 */
[----:B------:R-:W-:-:S04]  /*18d0*/  PLOP3.LUT P0, PT, PT, PT, PT, 0x80, 0x8 ;  /* 0x000000000008781c */ /* 0x000fc80003f0f070 */
[----:B------:R-:W-:-:S13]  /*18e0*/  ISETP.GT.AND P2, PT, R7, 0x3, PT ;  /* 0x000000030700780c */ /* 0x000fda0003f44270 */
[----:B------:R-:W-:Y:S05]  /*18f0*/  @!P2 BRA `(.L_x_16) ;  /* 0x0000000c0078a947 */ /* 0x000fea0003800000 */
[----:B------:R-:W3:Y:S01]  /*1900*/  S2UR UR9, SR_CgaCtaId ;  /* 0x00000000000979c3 */ /* 0x000ee20000008800 */
[----:B------:R-:W-:Y:S01]  /*1910*/  UMOV UR6, 0x400 ;  /* 0x0000040000067882 */ /* 0x000fe20000000000 */
[----:B------:R-:W-:Y:S01]  /*1920*/  PLOP3.LUT P0, PT, PT, PT, PT, 0x8, 0x80 ;  /* 0x000000000080781c */ /* 0x000fe20003f0e170 */
[----:B------:R-:W-:Y:S01]  /*1930*/  UIADD3 UR7, UPT, UPT, UR6, 0x3000, URZ ;  /* 0x0000300006077890 */ /* 0x000fe2000fffe0ff */
[----:B------:R-:W-:Y:S01]  /*1940*/  VIADD R7, R110, 0xfffffffd ;  /* 0xfffffffd6e077836 */ /* 0x000fe20000000000 */
[----:B---3--:R-:W-:Y:S02]  /*1950*/  ULEA UR10, UR9, UR6, 0x18 ;  /* 0x00000006090a7291 */ /* 0x008fe4000f8ec0ff */
[----:B------:R-:W-:-:S12]  /*1960*/  ULEA UR9, UR9, UR7, 0x18 ;  /* 0x0000000709097291 */ /* 0x000fd8000f8ec0ff */
.L_x_17:
[----:B------:R-:W-:Y:S02]  /*1970*/  UIMAD UR6, UR4, 0x300, UR9 ;  /* 0x00000300040678a4 */ /* 0x000fe4000f8e0209 */
[----:B------:R-:W-:-:S04]  /*1980*/  UIMAD UR7, UR4, 0x300, UR10 ;  /* 0x00000300040778a4 */ /* 0x000fc8000f8e020a */
[----:B------:R-:W-:Y:S01]  /*1990*/  LEA R111, R3, UR6, 0x3 ;  /* 0x00000006036f7c11 */ /* 0x000fe2000f8e18ff */
[----:B------:R-:W-:Y:S01]  /*19a0*/  UIMAD UR6, UR4, 0x300, URZ ;  /* 0x00000300040678a4 */ /* 0x000fe2000f8e02ff */
[----:B------:R-:W-:Y:S01]  /*19b0*/  LEA R114, R2, UR7, 0x3 ;  /* 0x0000000702727c11 */ /* 0x000fe2000f8e18ff */
[----:B------:R-:W-:Y:S02]  /*19c0*/  UIADD3 UR4, UPT, UPT, UR4, 0x4, URZ ;  /* 0x0000000404047890 */ /* 0x000fe4000fffe0ff */
[----:B012---:R-:W-:Y:S01]  /*19d0*/  LDS.64 R18, [R111] ;  /* 0x000000006f127984 */ /* 0x007fe20000000a00 */
[----:B------:R-:W-:-:S03]  /*19e0*/  UIADD3 UR7, UPT, UPT, UR6, 0x300, URZ ;  /* 0x0000030006077890 */ /* 0x000fc6000fffe0ff */
[----:B------:R-:W0:Y:S01]  /*19f0*/  LDS.64 R112, [R114] ;  /* 0x0000000072707984 */ /* 0x000e220000000a00 */
[----:B------:R-:W-:Y:S01]  /*1a00*/  UIADD3 UR11, UPT, UPT, UR7, UR9, URZ ;  /* 0x00000009070b7290 */ /* 0x000fe2000fffe0ff */
[----:B------:R-:W-:Y:S01]  /*1a10*/  ISETP.LE.AND P2, PT, R7, UR4, PT ;  /* 0x0000000407007c0c */ /* 0x000fe2000bf43270 */
[----:B------:R-:W-:Y:S01]  /*1a20*/  UIADD3 UR7, UPT, UPT, UR10, UR7, URZ ;  /* 0x000000070a077290 */ /* 0x000fe2000fffe0ff */
[----:B------:R-:W1:Y:S03]  /*1a30*/  LDS.64 R16, [R111+0x80] ;  /* 0x000080006f107984 */ /* 0x000e660000000a00 */
[----:B------:R-:W-:Y:S01]  /*1a40*/  LEA R120, R3, UR11, 0x3 ;  /* 0x0000000b03787c11 */ /* 0x000fe2000f8e18ff */
[----:B------:R-:W2:Y:S04]  /*1a50*/  LDS.64 R108, [R111+0x100] ;  /* 0x000100006f6c7984 */ /* 0x000ea80000000a00 */
[----:B------:R-:W3:Y:S04]  /*1a60*/  LDS.64 R100, [R111+0x180] ;  /* 0x000180006f647984 */ /* 0x000ee80000000a00 */
[----:B------:R-:W4:Y:S04]  /*1a70*/  LDS.64 R98, [R111+0x200] ;  /* 0x000200006f627984 */ /* 0x000f280000000a00 */
[----:B------:R5:W4:Y:S04]  /*1a80*/  LDS.64 R32, [R111+0x280] ;  /* 0x000280006f207984 */ /* 0x000b280000000a00 */
[----:B------:R-:W4:Y:S04]  /*1a90*/  LDS.64 R30, [R114+0x80] ;  /* 0x00008000721e7984 */ /* 0x000f280000000a00 */
[----:B------:R-:W4:Y:S01]  /*1aa0*/  LDS.64 R28, [R114+0x100] ;  /* 0x00010000721c7984 */ /* 0x000f220000000a00 */
[----:B-----5:R-:W-:Y:S01]  /*1ab0*/  LEA R111, R2, UR7, 0x3 ;  /* 0x00000007026f7c11 */ /* 0x020fe2000f8e18ff */
[----:B------:R-:W-:-:S02]  /*1ac0*/  UIADD3 UR7, UPT, UPT, UR6, 0x600, URZ ;  /* 0x0000060006077890 */ /* 0x000fc4000fffe0ff */
[----:B------:R-:W5:Y:S01]  /*1ad0*/  LDS.64 R26, [R114+0x180] ;  /* 0x00018000721a7984 */ /* 0x000f620000000a00 */
[----:B------:R-:W-:Y:S02]  /*1ae0*/  UIADD3 UR6, UPT, UPT, UR6, 0x900, URZ ;  /* 0x0000090006067890 */ /* 0x000fe4000fffe0ff */
[----:B------:R-:W-:Y:S01]  /*1af0*/  UIADD3 UR11, UPT, UPT, UR7, UR9, URZ ;  /* 0x00000009070b7290 */ /* 0x000fe2000fffe0ff */
[----:B------:R-:W5:Y:S01]  /*1b00*/  LDS.64 R24, [R114+0x200] ;  /* 0x0002000072187984 */ /* 0x000f620000000a00 */
[----:B------:R-:W-:-:S03]  /*1b10*/  UIADD3 UR7, UPT, UPT, UR10, UR7, URZ ;  /* 0x000000070a077290 */ /* 0x000fc6000fffe0ff */
[----:B------:R-:W5:Y:S01]  /*1b20*/  LDS.64 R20, [R114+0x280] ;  /* 0x0002800072147984 */ /* 0x000f620000000a00 */
[-C--:B0-----:R-:W-:Y:S02]  /*1b30*/  DFMA R34, R18, R112.reuse, R34 ;  /* 0x000000701222722b */ /* 0x081fe40000000022 */
[-C--:B-1----:R-:W-:Y:S01]  /*1b40*/  DFMA R36, R16, R112.reuse, R36 ;  /* 0x000000701024722b */ /* 0x082fe20000000024 */
[----:B------:R-:W-:Y:S01]  /*1b50*/  LDS.64 R118, [R111] ;  /* 0x000000006f767984 */ /* 0x000fe20000000a00 */
[----:B--2---:R-:W-:-:S03]  /*1b60*/  DFMA R38, R108, R112, R38 ;  /* 0x000000706c26722b */ /* 0x004fc60000000026 */
[----:B------:R-:W-:Y:S01]  /*1b70*/  LDS.64 R116, [R111+0x80] ;  /* 0x000080006f747984 */ /* 0x000fe20000000a00 */
[----:B---3--:R-:W-:-:S03]  /*1b80*/  DFMA R40, R100, R112, R40 ;  /* 0x000000706428722b */ /* 0x008fc60000000028 */
[----:B------:R-:W-:Y:S01]  /*1b90*/  LDS.64 R114, [R111+0x100] ;  /* 0x000100006f727984 */ /* 0x000fe20000000a00 */
[-C--:B----4-:R-:W-:Y:S02]  /*1ba0*/  DFMA R42, R98, R112.reuse, R42 ;  /* 0x00000070622a722b */ /* 0x090fe4000000002a */
[----:B------:R-:W-:Y:S01]  /*1bb0*/  DFMA R44, R32, R112, R44 ;  /* 0x00000070202c722b */ /* 0x000fe2000000002c */
[----:B------:R-:W-:Y:S01]  /*1bc0*/  LDS.64 R112, [R111+0x180] ;  /* 0x000180006f707984 */ /* 0x000fe20000000a00 */
[-C--:B------:R-:W-:Y:S02]  /*1bd0*/  DFMA R46, R18, R30.reuse, R46 ;  /* 0x0000001e122e722b */ /* 0x080fe4000000002e */
[-C--:B------:R-:W-:Y:S02]  /*1be0*/  DFMA R48, R16, R30.reuse, R48 ;  /* 0x0000001e1030722b */ /* 0x080fe40000000030 */
[-C--:B------:R-:W-:Y:S02]  /*1bf0*/  DFMA R50, R108, R30.reuse, R50 ;  /* 0x0000001e6c32722b */ /* 0x080fe40000000032 */
[----:B------:R-:W-:-:S02]  /*1c00*/  DFMA R52, R100, R30, R52 ;  /* 0x0000001e6434722b */ /* 0x000fc40000000034 */
[-C--:B------:R-:W-:Y:S02]  /*1c10*/  DFMA R54, R98, R30.reuse, R54 ;  /* 0x0000001e6236722b */ /* 0x080fe40000000036 */
[----:B------:R-:W-:Y:S02]  /*1c20*/  DFMA R56, R32, R30, R56 ;  /* 0x0000001e2038722b */ /* 0x000fe40000000038 */
[-C--:B------:R-:W-:Y:S01]  /*1c30*/  DFMA R58, R18, R28.reuse, R58 ;  /* 0x0000001c123a722b */ /* 0x080fe2000000003a */
[----:B------:R-:W0:Y:S01]  /*1c40*/  LDS.64 R30, [R120+0x280] ;  /* 0x00028000781e7984 */ /* 0x000e220000000a00 */
[-C--:B------:R-:W-:Y:S02]  /*1c50*/  DFMA R60, R16, R28.reuse, R60 ;  /* 0x0000001c103c722b */ /* 0x080fe4000000003c */
[-C--:B------:R-:W-:Y:S02]  /*1c60*/  DFMA R62, R108, R28.reuse, R62 ;  /* 0x0000001c6c3e722b */ /* 0x080fe4000000003e */
[----:B------:R-:W-:-:S02]  /*1c70*/  DFMA R64, R100, R28, R64 ;  /* 0x0000001c6440722b */ /* 0x000fc40000000040 */
[-C--:B------:R-:W-:Y:S02]  /*1c80*/  DFMA R66, R98, R28.reuse, R66 ;  /* 0x0000001c6242722b */ /* 0x080fe40000000042 */
[----:B------:R-:W-:Y:S02]  /*1c90*/  DFMA R68, R32, R28, R68 ;  /* 0x0000001c2044722b */ /* 0x000fe40000000044 */
[-C--:B-----5:R-:W-:Y:S01]  /*1ca0*/  DFMA R70, R18, R26.reuse, R70 ;  /* 0x0000001a1246722b */ /* 0x0a0fe20000000046 */
[----:B------:R-:W1:Y:S01]  /*1cb0*/  LDS.64 R28, [R120+0x200] ;  /* 0x00020000781c7984 */ /* 0x000e620000000a00 */
[-C--:B------:R-:W-:Y:S02]  /*1cc0*/  DFMA R72, R16, R26.reuse, R72 ;  /* 0x0000001a1048722b */ /* 0x080fe40000000048 */
[-C--:B------:R-:W-:Y:S02]  /*1cd0*/  DFMA R74, R108, R26.reuse, R74 ;  /* 0x0000001a6c4a722b */ /* 0x080fe4000000004a */
[----:B------:R-:W-:-:S02]  /*1ce0*/  DFMA R76, R100, R26, R76 ;  /* 0x0000001a644c722b */ /* 0x000fc4000000004c */
[-C--:B------:R-:W-:Y:S02]  /*1cf0*/  DFMA R78, R98, R26.reuse, R78 ;  /* 0x0000001a624e722b */ /* 0x080fe4000000004e */
[----:B------:R-:W-:Y:S02]  /*1d00*/  DFMA R80, R32, R26, R80 ;  /* 0x0000001a2050722b */ /* 0x000fe40000000050 */
[-C--:B------:R-:W-:Y:S01]  /*1d10*/  DFMA R82, R18, R24.reuse, R82 ;  /* 0x000000181252722b */ /* 0x080fe20000000052 */
[----:B------:R-:W2:Y:S01]  /*1d20*/  LDS.64 R26, [R120+0x180] ;  /* 0x00018000781a7984 */ /* 0x000ea20000000a00 */
[-C--:B------:R-:W-:Y:S02]  /*1d30*/  DFMA R84, R16, R24.reuse, R84 ;  /* 0x000000181054722b */ /* 0x080fe40000000054 */
[-C--:B------:R-:W-:Y:S02]  /*1d40*/  DFMA R86, R108, R24.reuse, R86 ;  /* 0x000000186c56722b */ /* 0x080fe40000000056 */
[----:B------:R-:W-:-:S02]  /*1d50*/  DFMA R88, R100, R24, R88 ;  /* 0x000000186458722b */ /* 0x000fc40000000058 */
[-C--:B------:R-:W-:Y:S02]  /*1d60*/  DFMA R90, R98, R24.reuse, R90 ;  /* 0x00000018625a722b */ /* 0x080fe4000000005a */
[----:B------:R-:W-:Y:S02]  /*1d70*/  DFMA R92, R32, R24, R92 ;  /* 0x00000018205c722b */ /* 0x000fe4000000005c */
[-C--:B------:R-:W-:Y:S01]  /*1d80*/  DFMA R94, R18, R20.reuse, R94 ;  /* 0x00000014125e722b */ /* 0x080fe2000000005e */
[----:B------:R-:W3:Y:S01]  /*1d90*/  LDS.64 R24, [R120+0x100] ;  /* 0x0001000078187984 */ /* 0x000ee20000000a00 */
[-C--:B------:R-:W-:Y:S02]  /*1da0*/  DFMA R96, R16, R20.reuse, R96 ;  /* 0x000000141060722b */ /* 0x080fe40000000060 */
[-C--:B------:R-:W-:Y:S01]  /*1db0*/  DFMA R108, R108, R20.reuse, R102 ;  /* 0x000000146c6c722b */ /* 0x080fe20000000066 */
[----:B------:R-:W4:Y:S01]  /*1dc0*/  LDS.64 R18, [R120] ;  /* 0x0000000078127984 */ /* 0x000f220000000a00 */
[----:B------:R-:W-:-:S02]  /*1dd0*/  DFMA R102, R100, R20, R104 ;  /* 0x000000146466722b */ /* 0x000fc40000000068 */
[----:B------:R-:W-:Y:S01]  /*1de0*/  DFMA R32, R32, R20, R22 ;  /* 0x000000142020722b */ /* 0x000fe20000000016 */
[----:B------:R-:W5:Y:S01]  /*1df0*/  LDS.64 R16, [R120+0x80] ;  /* 0x0000800078107984 */ /* 0x000f620000000a00 */
[C---:B0-----:R-:W-:Y:S02]  /*1e00*/  DFMA R44, R30.reuse, R118, R44 ;  /* 0x000000761e2c722b */ /* 0x041fe4000000002c */
[C---:B------:R-:W-:Y:S01]  /*1e10*/  DFMA R56, R30.reuse, R116, R56 ;  /* 0x000000741e38722b */ /* 0x040fe20000000038 */
[----:B------:R-:W0:Y:S01]  /*1e20*/  LDS.64 R100, [R111+0x200] ;  /* 0x000200006f647984 */ /* 0x000e220000000a00 */
[C---:B------:R-:W-:Y:S02]  /*1e30*/  DFMA R68, R30.reuse, R114, R68 ;  /* 0x000000721e44722b */ /* 0x040fe40000000044 */
[----:B------:R-:W-:Y:S01]  /*1e40*/  DFMA R80, R30, R112, R80 ;  /* 0x000000701e50722b */ /* 0x000fe20000000050 */
[----:B------:R2:W0:Y:S01]  /*1e50*/  LDS.64 R104, [R111+0x280] ;  /* 0x000280006f687984 */ /* 0x0004220000000a00 */
[----:B-1----:R-:W-:-:S02]  /*1e60*/  DFMA R42, R28, R118, R42 ;  /* 0x000000761c2a722b */ /* 0x002fc4000000002a */
[----:B------:R-:W-:Y:S02]  /*1e70*/  DFMA R106, R98, R20, R106 ;  /* 0x00000014626a722b */ /* 0x000fe4000000006a */
[C---:B------:R-:W-:Y:S02]  /*1e80*/  DFMA R54, R28.reuse, R116, R54 ;  /* 0x000000741c36722b */ /* 0x040fe40000000036 */
[C---:B------:R-:W-:Y:S01]  /*1e90*/  DFMA R66, R28.reuse, R114, R66 ;  /* 0x000000721c42722b */ /* 0x040fe20000000042 */
[----:B--2---:R-:W-:Y:S01]  /*1ea0*/  LEA R111, R2, UR7, 0x3 ;  /* 0x00000007026f7c11 */ /* 0x004fe2000f8e18ff */
[----:B------:R-:W-:Y:S01]  /*1eb0*/  DFMA R78, R28, R112, R78 ;  /* 0x000000701c4e722b */ /* 0x000fe2000000004e */
[----:B------:R-:W-:Y:S01]  /*1ec0*/  UIADD3 UR7, UPT, UPT, UR6, UR9, URZ ;  /* 0x0000000906077290 */ /* 0x000fe2000fffe0ff */
[C---:B------:R-:W-:Y:S01]  /*1ed0*/  DFMA R40, R26.reuse, R118, R40 ;  /* 0x000000761a28722b */ /* 0x040fe20000000028 */
[----:B------:R-:W-:Y:S01]  /*1ee0*/  UIADD3 UR6, UPT, UPT, UR10, UR6, URZ ;  /* 0x000000060a067290 */ /* 0x000fe2000fffe0ff */
[----:B------:R-:W-:-:S02]  /*1ef0*/  DFMA R52, R26, R116, R52 ;  /* 0x000000741a34722b */ /* 0x000fc40000000034 */
[C---:B------:R-:W-:Y:S01]  /*1f00*/  DFMA R64, R26.reuse, R114, R64 ;  /* 0x000000721a40722b */ /* 0x040fe20000000040 */
[----:B------:R-:W-:Y:S01]  /*1f10*/  LEA R120, R3, UR7, 0x3 ;  /* 0x0000000703787c11 */ /* 0x000fe2000f8e18ff */
[----:B------:R-:W-:Y:S02]  /*1f20*/  DFMA R76, R26, R112, R76 ;  /* 0x000000701a4c722b */ /* 0x000fe4000000004c */
[C---:B---3--:R-:W-:Y:S02]  /*1f30*/  DFMA R38, R24.reuse, R118, R38 ;  /* 0x000000761826722b */ /* 0x048fe40000000026 */
[----:B------:R-:W-:Y:S02]  /*1f40*/  DFMA R50, R24, R116, R50 ;  /* 0x000000741832722b */ /* 0x000fe40000000032 */
[----:B----4-:R-:W-:Y:S02]  /*1f50*/  DFMA R34, R18, R118, R34 ;  /* 0x000000761222722b */ /* 0x010fe40000000022 */
[----:B------:R-:W-:-:S02]  /*1f60*/  DFMA R62, R24, R114, R62 ;  /* 0x00000072183e722b */ /* 0x000fc4000000003e */
[----:B-----5:R-:W-:Y:S01]  /*1f70*/  DFMA R36, R16, R118, R36 ;  /* 0x000000761024722b */ /* 0x020fe20000000024 */
[----:B------:R-:W-:Y:S01]  /*1f80*/  LEA R118, R3, UR11, 0x3 ;  /* 0x0000000b03767c11 */ /* 0x000fe2000f8e18ff */
[C---:B------:R-:W-:Y:S02]  /*1f90*/  DFMA R74, R24.reuse, R112, R74 ;  /* 0x00000070184a722b */ /* 0x040fe4000000004a */
[-C--:B0-----:R-:W-:Y:S02]  /*1fa0*/  DFMA R86, R24, R100.reuse, R86 ;  /* 0x000000641856722b */ /* 0x081fe40000000056 */
[-C--:B------:R-:W-:Y:S01]  /*1fb0*/  DFMA R88, R26, R100.reuse, R88 ;  /* 0x000000641a58722b */ /* 0x080fe20000000058 */
[----:B------:R-:W-:Y:S01]  /*1fc0*/  LDS.64 R98, [R118+0x80] ;  /* 0x0000800076627984 */ /* 0x000fe20000000a00 */
[----:B------:R-:W-:Y:S02]  /*1fd0*/  DFMA R92, R30, R100, R92 ;  /* 0x000000641e5c722b */ /* 0x000fe4000000005c */
[-C--:B------:R-:W-:Y:S01]  /*1fe0*/  DFMA R46, R18, R116.reuse, R46 ;  /* 0x00000074122e722b */ /* 0x080fe2000000002e */
[----:B------:R-:W-:Y:S01]  /*1ff0*/  LDS.64 R20, [R118+0x200] ;  /* 0x0002000076147984 */ /* 0x000fe20000000a00 */
[----:B------:R-:W-:-:S02]  /*2000*/  DFMA R48, R16, R116, R48 ;  /* 0x000000741030722b */ /* 0x000fc40000000030 */
[-C--:B------:R-:W-:Y:S01]  /*2010*/  DFMA R58, R18, R114.reuse, R58 ;  /* 0x00000072123a722b */ /* 0x080fe2000000003a */
[----:B------:R-:W0:Y:S01]  /*2020*/  LDS.64 R116, [R111] ;  /* 0x000000006f747984 */ /* 0x000e220000000a00 */
[----:B------:R-:W-:Y:S02]  /*2030*/  DFMA R60, R16, R114, R60 ;  /* 0x00000072103c722b */ /* 0x000fe4000000003c */
[-C--:B------:R-:W-:Y:S01]  /*2040*/  DFMA R70, R18, R112.reuse, R70 ;  /* 0x000000701246722b */ /* 0x080fe20000000046 */
[----:B------:R-:W1:Y:S01]  /*2050*/  LDS.64 R22, [R118+0x280] ;  /* 0x0002800076167984 */ /* 0x000e620000000a00 */
[----:B------:R-:W-:Y:S02]  /*2060*/  DFMA R72, R16, R112, R72 ;  /* 0x000000701048722b */ /* 0x000fe40000000048 */
[-C--:B------:R-:W-:Y:S01]  /*2070*/  DFMA R82, R18, R100.reuse, R82 ;  /* 0x000000641252722b */ /* 0x080fe20000000052 */
[----:B------:R-:W2:Y:S01]  /*2080*/  LDS.64 R114, [R111+0x80] ;  /* 0x000080006f727984 */ /* 0x000ea20000000a00 */
[----:B------:R-:W-:-:S02]  /*2090*/  DFMA R84, R16, R100, R84 ;  /* 0x000000641054722b */ /* 0x000fc40000000054 */
[----:B------:R-:W-:Y:S01]  /*20a0*/  DFMA R90, R28, R100, R90 ;  /* 0x000000641c5a722b */ /* 0x000fe2000000005a */
[----:B------:R-:W3:Y:S01]  /*20b0*/  LDS.64 R112, [R111+0x100] ;  /* 0x000100006f707984 */ /* 0x000ee20000000a00 */
[-C--:B------:R-:W-:Y:S02]  /*20c0*/  DFMA R94, R18, R104.reuse, R94 ;  /* 0x00000068125e722b */ /* 0x080fe4000000005e */
[-C--:B------:R-:W-:Y:S01]  /*20d0*/  DFMA R96, R16, R104.reuse, R96 ;  /* 0x000000681060722b */ /* 0x080fe20000000060 */
[----:B------:R-:W4:Y:S01]  /*20e0*/  LDS.64 R100, [R118] ;  /* 0x0000000076647984 */ /* 0x000f220000000a00 */
[-C--:B------:R-:W-:Y:S02]  /*20f0*/  DFMA R24, R24, R104.reuse, R108 ;  /* 0x000000681818722b */ /* 0x080fe4000000006c */
[-C--:B------:R-:W-:Y:S01]  /*2100*/  DFMA R26, R26, R104.reuse, R102 ;  /* 0x000000681a1a722b */ /* 0x080fe20000000066 */
[----:B------:R-:W5:Y:S01]  /*2110*/  LDS.64 R16, [R118+0x100] ;  /* 0x0001000076107984 */ /* 0x000f620000000a00 */
[----:B------:R-:W-:-:S02]  /*2120*/  DFMA R30, R30, R104, R32 ;  /* 0x000000681e1e722b */ /* 0x000fc40000000020 */
[----:B------:R-:W-:Y:S01]  /*2130*/  DFMA R28, R28, R104, R106 ;  /* 0x000000681c1c722b */ /* 0x000fe2000000006a */
[----:B------:R-:W5:Y:S04]  /*2140*/  LDS.64 R18, [R118+0x180] ;  /* 0x0001800076127984 */ /* 0x000f680000000a00 */
[----:B------:R-:W5:Y:S04]  /*2150*/  LDS.64 R108, [R111+0x180] ;  /* 0x000180006f6c7984 */ /* 0x000f680000000a00 */
[----:B------:R-:W5:Y:S04]  /*2160*/  LDS.64 R102, [R111+0x200] ;  /* 0x000200006f667984 */ /* 0x000f680000000a00 */
[----:B------:R1:W5:Y:S01]  /*2170*/  LDS.64 R32, [R111+0x280] ;  /* 0x000280006f207984 */ /* 0x0003620000000a00 */
[----:B0-----:R-:W-:-:S03]  /*2180*/  DFMA R36, R98, R116, R36 ;  /* 0x000000746224722b */ /* 0x001fc60000000024 */
[----:B------:R-:W-:Y:S01]  /*2190*/  LDS.64 R104, [R120+0x180] ;  /* 0x0001800078687984 */ /* 0x000fe20000000a00 */
[-C--:B------:R-:W-:Y:S01]  /*21a0*/  DFMA R42, R20, R116.reuse, R42 ;  /* 0x00000074142a722b */ /* 0x080fe2000000002a */
[----:B-1----:R-:W-:Y:S01]  /*21b0*/  LEA R111, R2, UR6, 0x3 ;  /* 0x00000006026f7c11 */ /* 0x002fe2000f8e18ff */
[----:B------:R-:W-:Y:S01]  /*21c0*/  DFMA R44, R22, R116, R44 ;  /* 0x00000074162c722b */ /* 0x000fe2000000002c */
[----:B------:R-:W-:Y:S01]  /*21d0*/  LDS.64 R106, [R120+0x200] ;  /* 0x00020000786a7984 */ /* 0x000fe20000000a00 */
[-C--:B--2---:R-:W-:Y:S02]  /*21e0*/  DFMA R48, R98, R114.reuse, R48 ;  /* 0x000000726230722b */ /* 0x084fe40000000030 */
[-C--:B------:R-:W-:Y:S01]  /*21f0*/  DFMA R54, R20, R114.reuse, R54 ;  /* 0x000000721436722b */ /* 0x080fe20000000036 */
[----:B------:R-:W0:Y:S01]  /*2200*/  LDS.64 R118, [R111] ;  /* 0x000000006f767984 */ /* 0x000e220000000a00 */
[----:B------:R-:W-:Y:S02]  /*2210*/  DFMA R56, R22, R114, R56 ;  /* 0x000000721638722b */ /* 0x000fe40000000038 */
[----:B---3--:R-:W-:-:S02]  /*2220*/  DFMA R60, R98, R112, R60 ;  /* 0x00000070623c722b */ /* 0x008fc4000000003c */
[C---:B----4-:R-:W-:Y:S02]  /*2230*/  DFMA R34, R100.reuse, R116, R34 ;  /* 0x000000746422722b */ /* 0x050fe40000000022 */
[----:B------:R-:W-:Y:S02]  /*2240*/  DFMA R46, R100, R114, R46 ;  /* 0x00000072642e722b */ /* 0x000fe4000000002e */
[C---:B-----5:R-:W-:Y:S02]  /*2250*/  DFMA R38, R16.reuse, R116, R38 ;  /* 0x000000741026722b */ /* 0x060fe40000000026 */
[----:B------:R-:W-:Y:S02]  /*2260*/  DFMA R50, R16, R114, R50 ;  /* 0x000000721032722b */ /* 0x000fe40000000032 */
[C---:B------:R-:W-:Y:S02]  /*2270*/  DFMA R40, R18.reuse, R116, R40 ;  /* 0x000000741228722b */ /* 0x040fe40000000028 */
[----:B------:R-:W-:Y:S01]  /*2280*/  DFMA R52, R18, R114, R52 ;  /* 0x000000721234722b */ /* 0x000fe20000000034 */
[----:B------:R-:W1:Y:S01]  /*2290*/  LDS.64 R116, [R111+0x80] ;  /* 0x000080006f747984 */ /* 0x000e620000000a00 */
[----:B------:R-:W-:-:S02]  /*22a0*/  DFMA R58, R100, R112, R58 ;  /* 0x00000070643a722b */ /* 0x000fc4000000003a */
[-C--:B------:R-:W-:Y:S01]  /*22b0*/  DFMA R62, R16, R112.reuse, R62 ;  /* 0x00000070103e722b */ /* 0x080fe2000000003e */
[----:B------:R-:W2:Y:S01]  /*22c0*/  LDS.64 R114, [R111+0x100] ;  /* 0x000100006f727984 */ /* 0x000ea20000000a00 */
[-C--:B------:R-:W-:Y:S02]  /*22d0*/  DFMA R64, R18, R112.reuse, R64 ;  /* 0x000000701240722b */ /* 0x080fe40000000040 */
[-C--:B------:R-:W-:Y:S02]  /*22e0*/  DFMA R66, R20, R112.reuse, R66 ;  /* 0x000000701442722b */ /* 0x080fe40000000042 */
[----:B------:R-:W-:Y:S02]  /*22f0*/  DFMA R68, R22, R112, R68 ;  /* 0x000000701644722b */ /* 0x000fe40000000044 */
[----:B------:R-:W-:Y:S01]  /*2300*/  DFMA R76, R18, R108, R76 ;  /* 0x0000006c124c722b */ /* 0x000fe2000000004c */
[----:B------:R-:W3:Y:S01]  /*2310*/  LDS.64 R112, [R111+0x180] ;  /* 0x000180006f707984 */ /* 0x000ee20000000a00 */
[----:B------:R-:W-:-:S02]  /*2320*/  DFMA R82, R100, R102, R82 ;  /* 0x000000666452722b */ /* 0x000fc40000000052 */
[-C--:B------:R-:W-:Y:S02]  /*2330*/  DFMA R84, R98, R102.reuse, R84 ;  /* 0x000000666254722b */ /* 0x080fe40000000054 */
[-C--:B------:R-:W-:Y:S02]  /*2340*/  DFMA R86, R16, R102.reuse, R86 ;  /* 0x000000661056722b */ /* 0x080fe40000000056 */
[-C--:B------:R-:W-:Y:S02]  /*2350*/  DFMA R88, R18, R102.reuse, R88 ;  /* 0x000000661258722b */ /* 0x080fe40000000058 */
[-C--:B------:R-:W-:Y:S02]  /*2360*/  DFMA R90, R20, R102.reuse, R90 ;  /* 0x00000066145a722b */ /* 0x080fe4000000005a */
[----:B------:R-:W-:Y:S02]  /*2370*/  DFMA R92, R22, R102, R92 ;  /* 0x00000066165c722b */ /* 0x000fe4000000005c */
[----:B------:R-:W-:Y:S01]  /*2380*/  DFMA R26, R18, R32, R26 ;  /* 0x00000020121a722b */ /* 0x000fe2000000001a */
[----:B------:R-:W4:Y:S01]  /*2390*/  LDS.64 R102, [R120+0x100] ;  /* 0x0001000078667984 */ /* 0x000f220000000a00 */
[----:B------:R-:W-:-:S02]  /*23a0*/  DFMA R70, R100, R108, R70 ;  /* 0x0000006c6446722b */ /* 0x000fc40000000046 */
[-C--:B------:R-:W-:Y:S01]  /*23b0*/  DFMA R72, R98, R108.reuse, R72 ;  /* 0x0000006c6248722b */ /* 0x080fe20000000048 */
[----:B------:R-:W5:Y:S01]  /*23c0*/  LDS.64 R18, [R111+0x200] ;  /* 0x000200006f127984 */ /* 0x000f620000000a00 */
[-C--:B------:R-:W-:Y:S02]  /*23d0*/  DFMA R74, R16, R108.reuse, R74 ;  /* 0x0000006c104a722b */ /* 0x080fe4000000004a */
[-C--:B------:R-:W-:Y:S02]  /*23e0*/  DFMA R78, R20, R108.reuse, R78 ;  /* 0x0000006c144e722b */ /* 0x080fe4000000004e */
[----:B------:R-:W-:Y:S02]  /*23f0*/  DFMA R80, R22, R108, R80 ;  /* 0x0000006c1650722b */ /* 0x000fe40000000050 */
[-C--:B------:R-:W-:Y:S01]  /*2400*/  DFMA R94, R100, R32.reuse, R94 ;  /* 0x00000020645e722b */ /* 0x080fe2000000005e */
[----:B------:R-:W5:Y:S01]  /*2410*/  LDS.64 R108, [R120+0x280] ;  /* 0x00028000786c7984 */ /* 0x000f620000000a00 */
[----:B------:R-:W-:-:S02]  /*2420*/  DFMA R96, R98, R32, R96 ;  /* 0x000000206260722b */ /* 0x000fc40000000060 */
[-C--:B------:R-:W-:Y:S01]  /*2430*/  DFMA R24, R16, R32.reuse, R24 ;  /* 0x000000201018722b */ /* 0x080fe20000000018 */
[----:B------:R-:W5:Y:S01]  /*2440*/  LDS.64 R98, [R120] ;  /* 0x0000000078627984 */ /* 0x000f620000000a00 */
[-C--:B------:R-:W-:Y:S02]  /*2450*/  DFMA R28, R20, R32.reuse, R28 ;  /* 0x00000020141c722b */ /* 0x080fe4000000001c */
[----:B------:R-:W-:Y:S01]  /*2460*/  DFMA R22, R22, R32, R30 ;  /* 0x000000201616722b */ /* 0x000fe2000000001e */
[----:B------:R-:W5:Y:S01]  /*2470*/  LDS.64 R100, [R120+0x80] ;  /* 0x0000800078647984 */ /* 0x000f620000000a00 */
[-C--:B0-----:R-:W-:Y:S02]  /*2480*/  DFMA R40, R104, R118.reuse, R40 ;  /* 0x000000766828722b */ /* 0x081fe40000000028 */
[----:B------:R-:W-:Y:S01]  /*2490*/  DFMA R42, R106, R118, R42 ;  /* 0x000000766a2a722b */ /* 0x000fe2000000002a */
[----:B------:R-:W0:Y:S01]  /*24a0*/  LDS.64 R16, [R111+0x280] ;  /* 0x000280006f107984 */ /* 0x000e220000000a00 */
[----:B-1----:R-:W-:-:S02]  /*24b0*/  DFMA R52, R104, R116, R52 ;  /* 0x000000746834722b */ /* 0x002fc40000000034 */
[----:B------:R-:W-:Y:S02]  /*24c0*/  DFMA R54, R106, R116, R54 ;  /* 0x000000746a36722b */ /* 0x000fe40000000036 */
[-C--:B--2---:R-:W-:Y:S02]  /*24d0*/  DFMA R64, R104, R114.reuse, R64 ;  /* 0x000000726840722b */ /* 0x084fe40000000040 */
[----:B------:R-:W-:Y:S02]  /*24e0*/  DFMA R66, R106, R114, R66 ;  /* 0x000000726a42722b */ /* 0x000fe40000000042 */
[-C--:B---3--:R-:W-:Y:S02]  /*24f0*/  DFMA R76, R104, R112.reuse, R76 ;  /* 0x00000070684c722b */ /* 0x088fe4000000004c */
[----:B------:R-:W-:Y:S02]  /*2500*/  DFMA R78, R106, R112, R78 ;  /* 0x000000706a4e722b */ /* 0x000fe4000000004e */
[----:B----4-:R-:W-:-:S02]  /*2510*/  DFMA R38, R102, R118, R38 ;  /* 0x000000766626722b */ /* 0x010fc40000000026 */
[C---:B------:R-:W-:Y:S02]  /*2520*/  DFMA R50, R102.reuse, R116, R50 ;  /* 0x000000746632722b */ /* 0x040fe40000000032 */
[C---:B------:R-:W-:Y:S02]  /*2530*/  DFMA R62, R102.reuse, R114, R62 ;  /* 0x00000072663e722b */ /* 0x040fe4000000003e */
[C---:B------:R-:W-:Y:S02]  /*2540*/  DFMA R74, R102.reuse, R112, R74 ;  /* 0x00000070664a722b */ /* 0x040fe4000000004a */
[-C--:B-----5:R-:W-:Y:S02]  /*2550*/  DFMA R86, R102, R18.reuse, R86 ;  /* 0x000000126656722b */ /* 0x0a0fe40000000056 */
[-C--:B------:R-:W-:Y:S02]  /*2560*/  DFMA R88, R104, R18.reuse, R88 ;  /* 0x000000126858722b */ /* 0x080fe40000000058 */
[----:B------:R-:W-:-:S02]  /*2570*/  DFMA R90, R106, R18, R90 ;  /* 0x000000126a5a722b */ /* 0x000fc4000000005a */
[-C--:B------:R-:W-:Y:S02]  /*2580*/  DFMA R44, R108, R118.reuse, R44 ;  /* 0x000000766c2c722b */ /* 0x080fe4000000002c */
[C---:B------:R-:W-:Y:S02]  /*2590*/  DFMA R34, R98.reuse, R118, R34 ;  /* 0x000000766222722b */ /* 0x040fe40000000022 */
[----:B------:R-:W-:Y:S02]  /*25a0*/  DFMA R46, R98, R116, R46 ;  /* 0x00000074622e722b */ /* 0x000fe4000000002e */
[C---:B------:R-:W-:Y:S02]  /*25b0*/  DFMA R36, R100.reuse, R118, R36 ;  /* 0x000000766424722b */ /* 0x040fe40000000024 */
[-C--:B------:R-:W-:Y:S02]  /*25c0*/  DFMA R48, R100, R116.reuse, R48 ;  /* 0x000000746430722b */ /* 0x080fe40000000030 */
[----:B------:R-:W-:-:S02]  /*25d0*/  DFMA R56, R108, R116, R56 ;  /* 0x000000746c38722b */ /* 0x000fc40000000038 */
[-C--:B------:R-:W-:Y:S02]  /*25e0*/  DFMA R58, R98, R114.reuse, R58 ;  /* 0x00000072623a722b */ /* 0x080fe4000000003a */
[-C--:B------:R-:W-:Y:S02]  /*25f0*/  DFMA R60, R100, R114.reuse, R60 ;  /* 0x00000072643c722b */ /* 0x080fe4000000003c */
[----:B------:R-:W-:Y:S02]  /*2600*/  DFMA R68, R108, R114, R68 ;  /* 0x000000726c44722b */ /* 0x000fe40000000044 */
[-C--:B------:R-:W-:Y:S02]  /*2610*/  DFMA R70, R98, R112.reuse, R70 ;  /* 0x000000706246722b */ /* 0x080fe40000000046 */
[-C--:B------:R-:W-:Y:S02]  /*2620*/  DFMA R72, R100, R112.reuse, R72 ;  /* 0x000000706448722b */ /* 0x080fe40000000048 */
[----:B------:R-:W-:-:S02]  /*2630*/  DFMA R80, R108, R112, R80 ;  /* 0x000000706c50722b */ /* 0x000fc40000000050 */
[-C--:B------:R-:W-:Y:S02]  /*2640*/  DFMA R82, R98, R18.reuse, R82 ;  /* 0x000000126252722b */ /* 0x080fe40000000052 */
[-C--:B------:R-:W-:Y:S02]  /*2650*/  DFMA R84, R100, R18.reuse, R84 ;  /* 0x000000126454722b */ /* 0x080fe40000000054 */
[----:B------:R-:W-:Y:S02]  /*2660*/  DFMA R92, R108, R18, R92 ;  /* 0x000000126c5c722b */ /* 0x000fe4000000005c */
[-C--:B0-----:R-:W-:Y:S02]  /*2670*/  DFMA R94, R98, R16.reuse, R94 ;  /* 0x00000010625e722b */ /* 0x081fe4000000005e */
[-C--:B------:R-:W-:Y:S02]  /*2680*/  DFMA R96, R100, R16.reuse, R96 ;  /* 0x000000106460722b */ /* 0x080fe40000000060 */
[----:B------:R-:W-:-:S02]  /*2690*/  DFMA R102, R102, R16, R24 ;  /* 0x000000106666722b */ /* 0x000fc40000000018 */
[-C--:B------:R-:W-:Y:S02]  /*26a0*/  DFMA R104, R104, R16.reuse, R26 ;  /* 0x000000106868722b */ /* 0x080fe4000000001a */
[-C--:B------:R-:W-:Y:S02]  /*26b0*/  DFMA R106, R106, R16.reuse, R28 ;  /* 0x000000106a6a722b */ /* 0x080fe4000000001c */
[----:B------:R-:W-:Y:S01]  /*26c0*/  DFMA R22, R108, R16, R22 ;  /* 0x000000106c16722b */ /* 0x000fe20000000016 */
[----:B------:R-:W-:Y:S10]  /*26d0*/  @!P2 BRA `(.L_x_17) ;  /* 0xfffffff000a4a947 */ /* 0x000ff4000383ffff */
.L_x_16:
[----:B------:R-:W-:-:S04]  /*26e0*/  IADD3 R7, PT, PT, R110, -UR4, RZ ;  /* 0x800000046e077c10 */ /* 0x000fc8000fffe0ff */
[----:B------:R-:W-:-:S13]  /*26f0*/  ISETP.GT.AND P2, PT, R7, 0x1, PT ;  /* 0x000000010700780c */ /* 0x000fda0003f44270 */
[----:B------:R-:W-:Y:S05]  /*2700*/  @!P2 BRA `(.L_x_18) ;  /* 0x0000000400c4a947 */ /* 0x000fea0003800000 */
[----:B------:R-:W3:Y:S01]  /*2710*/  S2UR UR9, SR_CgaCtaId ;  /* 0x00000000000979c3 */ /* 0x000ee20000008800 */
[----:B------:R-:W-:Y:S01]  /*2720*/  UMOV UR6, 0x400 ;  /* 0x0000040000067882 */ /* 0x000fe20000000000 */
[----:B------:R-:W-:Y:S01]  /*2730*/  PLOP3.LUT P0, PT, PT, PT, PT, 0x8, 0x80 ;  /* 0x000000000080781c */ /* 0x000fe20003f0e170 */
[----:B------:R-:W-:Y:S02]  /*2740*/  UIADD3 UR7, UPT, UPT, UR6, 0x3000, URZ ;  /* 0x0000300006077890 */ /* 0x000fe4000fffe0ff */
[----:B---3--:R-:W-:Y:S02]  /*2750*/  ULEA UR10, UR9, UR6, 0x18 ;  /* 0x00000006090a7291 */ /* 0x008fe4000f8ec0ff */
[----:B------:R-:W-:Y:S02]  /*2760*/  ULEA UR9, UR9, UR7, 0x18 ;  /* 0x0000000709097291 */ /* 0x000fe4000f8ec0ff */
[----:B------:R-:W-:Y:S02]  /*2770*/  UIMAD UR7, UR4, 0x300, UR10 ;  /* 0x00000300040778a4 */ /* 0x000fe4000f8e020a */
[----:B------:R-:W-:-:S04]  /*2780*/  UIMAD UR6, UR4, 0x300, UR9 ;  /* 0x00000300040678a4 */ /* 0x000fc8000f8e0209 */
[----:B------:R-:W-:Y:S02]  /*2790*/  LEA R111, R2, UR7, 0x3 ;  /* 0x00000007026f7c11 */ /* 0x000fe4000f8e18ff */
[----:B------:R-:W-:Y:S01]  /*27a0*/  LEA R7, R3, UR6, 0x3 ;  /* 0x0000000603077c11 */ /* 0x000fe2000f8e18ff */
[----:B------:R-:W-:Y:S02]  /*27b0*/  UMOV UR6, 0x300 ;  /* 0x0000030000067882 */ /* 0x000fe40000000000 */
[----:B------:R-:W-:Y:S01]  /*27c0*/  LDS.64 R112, [R111] ;  /* 0x000000006f707984 */ /* 0x000fe20000000a00 */
[----:B------:R-:W-:Y:S02]  /*27d0*/  UIMAD UR6, UR4, UR6, 0x300 ;  /* 0x00000300040674a4 */ /* 0x000fe4000f8e0206 */
[----:B------:R-:W-:Y:S01]  /*27e0*/  UIADD3 UR4, UPT, UPT, UR4, 0x2, URZ ;  /* 0x0000000204047890 */ /* 0x000fe2000fffe0ff */
[----:B012---:R-:W0:Y:S01]  /*27f0*/  LDS.64 R18, [R7] ;  /* 0x0000000007127984 */ /* 0x007e220000000a00 */
[----:B------:R-:W-:-:S02]  /*2800*/  UIADD3 UR7, UPT, UPT, UR10, UR6, URZ ;  /* 0x000000060a077290 */ /* 0x000fc4000fffe0ff */
[----:B------:R-:W-:Y:S01]  /*2810*/  UIADD3 UR6, UPT, UPT, UR6, UR9, URZ ;  /* 0x0000000906067290 */ /* 0x000fe2000fffe0ff */
[----:B------:R-:W1:Y:S04]  /*2820*/  LDS.64 R16, [R7+0x80] ;  /* 0x0000800007107984 */ /* 0x000e680000000a00 */
[----:B------:R-:W2:Y:S04]  /*2830*/  LDS.64 R108, [R7+0x100] ;  /* 0x00010000076c7984 */ /* 0x000ea80000000a00 */
[----:B------:R-:W3:Y:S04]  /*2840*/  LDS.64 R32, [R7+0x180] ;  /* 0x0001800007207984 */ /* 0x000ee80000000a00 */
[----:B------:R-:W4:Y:S04]  /*2850*/  LDS.64 R26, [R7+0x200] ;  /* 0x00020000071a7984 */ /* 0x000f280000000a00 */
[----:B------:R5:W4:Y:S04]  /*2860*/  LDS.64 R28, [R7+0x280] ;  /* 0x00028000071c7984 */ /* 0x000b280000000a00 */
[----:B------:R-:W4:Y:S04]  /*2870*/  LDS.64 R100, [R111+0x80] ;  /* 0x000080006f647984 */ /* 0x000f280000000a00 */
[----:B------:R-:W4:Y:S01]  /*2880*/  LDS.64 R98, [R111+0x100] ;  /* 0x000100006f627984 */ /* 0x000f220000000a00 */
[----:B-----5:R-:W-:-:S03]  /*2890*/  LEA R7, R2, UR7, 0x3 ;  /* 0x0000000702077c11 */ /* 0x020fc6000f8e18ff */
[----:B------:R-:W5:Y:S04]  /*28a0*/  LDS.64 R24, [R111+0x180] ;  /* 0x000180006f187984 */ /* 0x000f680000000a00 */
[----:B------:R-:W5:Y:S04]  /*28b0*/  LDS.64 R20, [R111+0x200] ;  /* 0x000200006f147984 */ /* 0x000f680000000a00 */
[----:B------:R2:W5:Y:S01]  /*28c0*/  LDS.64 R30, [R111+0x280] ;  /* 0x000280006f1e7984 */ /* 0x0005620000000a00 */
[-C--:B0-----:R-:W-:Y:S02]  /*28d0*/  DFMA R34, R18, R112.reuse, R34 ;  /* 0x000000701222722b */ /* 0x081fe40000000022 */
[-C--:B-1----:R-:W-:Y:S01]  /*28e0*/  DFMA R36, R16, R112.reuse, R36 ;  /* 0x000000701024722b */ /* 0x082fe20000000024 */
[----:B------:R-:W-:Y:S01]  /*28f0*/  LDS.64 R118, [R7] ;  /* 0x0000000007767984 */ /* 0x000fe20000000a00 */
[----:B--2---:R-:W-:Y:S01]  /*2900*/  LEA R111, R3, UR6, 0x3 ;  /* 0x00000006036f7c11 */ /* 0x004fe2000f8e18ff */
[----:B------:R-:W-:-:S02]  /*2910*/  DFMA R38, R108, R112, R38 ;  /* 0x000000706c26722b */ /* 0x000fc40000000026 */
        /* <DEDUP_REMOVED lines=13> */
[----:B------:R-:W0:Y:S01]  /*29f0*/  LDS.64 R100, [R111] ;  /* 0x000000006f647984 */ /* 0x000e220000000a00 */
        /* <DEDUP_REMOVED lines=23> */
[----:B------:R-:W4:Y:S01]  /*2b70*/  LDS.64 R18, [R111+0x200] ;  /* 0x000200006f127984 */ /* 0x000f220000000a00 */
[----:B------:R-:W-:-:S02]  /*2b80*/  DFMA R104, R32, R30, R104 ;  /* 0x0000001e2068722b */ /* 0x000fc40000000068 */
[-C--:B------:R-:W-:Y:S01]  /*2b90*/  DFMA R106, R26, R30.reuse, R106 ;  /* 0x0000001e1a6a722b */ /* 0x080fe2000000006a */
[----:B------:R-:W5:Y:S01]  /*2ba0*/  LDS.64 R16, [R111+0x280] ;  /* 0x000280006f107984 */ /* 0x000f620000000a00 */
[----:B------:R-:W-:Y:S02]  /*2bb0*/  DFMA R22, R28, R30, R22 ;  /* 0x0000001e1c16722b */ /* 0x000fe40000000016 */
[C---:B0-----:R-:W-:Y:S01]  /*2bc0*/  DFMA R34, R100.reuse, R118, R34 ;  /* 0x000000766422722b */ /* 0x041fe20000000022 */
[----:B------:R-:W0:Y:S01]  /*2bd0*/  LDS.64 R108, [R7+0x200] ;  /* 0x00020000076c7984 */ /* 0x000e220000000a00 */
[C---:B------:R-:W-:Y:S02]  /*2be0*/  DFMA R46, R100.reuse, R116, R46 ;  /* 0x00000074642e722b */ /* 0x040fe4000000002e */
[----:B------:R-:W-:Y:S01]  /*2bf0*/  DFMA R58, R100, R114, R58 ;  /* 0x00000072643a722b */ /* 0x000fe2000000003a */
[----:B------:R-:W0:Y:S01]  /*2c00*/  LDS.64 R32, [R7+0x280] ;  /* 0x0002800007207984 */ /* 0x000e220000000a00 */
[----:B-1----:R-:W-:-:S02]  /*2c10*/  DFMA R36, R98, R118, R36 ;  /* 0x000000766224722b */ /* 0x002fc40000000024 */
[C---:B------:R-:W-:Y:S02]  /*2c20*/  DFMA R48, R98.reuse, R116, R48 ;  /* 0x000000746230722b */ /* 0x040fe40000000030 */
[----:B------:R-:W-:Y:S02]  /*2c30*/  DFMA R60, R98, R114, R60 ;  /* 0x00000072623c722b */ /* 0x000fe4000000003c */
[-C--:B------:R-:W-:Y:S02]  /*2c40*/  DFMA R70, R100, R112.reuse, R70 ;  /* 0x000000706446722b */ /* 0x080fe40000000046 */
[----:B------:R-:W-:Y:S02]  /*2c50*/  DFMA R72, R98, R112, R72 ;  /* 0x000000706248722b */ /* 0x000fe40000000048 */
[C---:B--2---:R-:W-:Y:S02]  /*2c60*/  DFMA R38, R24.reuse, R118, R38 ;  /* 0x000000761826722b */ /* 0x044fe40000000026 */
[----:B------:R-:W-:-:S02]  /*2c70*/  DFMA R50, R24, R116, R50 ;  /* 0x000000741832722b */ /* 0x000fc40000000032 */
[C---:B------:R-:W-:Y:S02]  /*2c80*/  DFMA R62, R24.reuse, R114, R62 ;  /* 0x00000072183e722b */ /* 0x040fe4000000003e */
[----:B------:R-:W-:Y:S02]  /*2c90*/  DFMA R74, R24, R112, R74 ;  /* 0x00000070184a722b */ /* 0x000fe4000000004a */
[C---:B---3--:R-:W-:Y:S02]  /*2ca0*/  DFMA R40, R20.reuse, R118, R40 ;  /* 0x000000761428722b */ /* 0x048fe40000000028 */
[----:B------:R-:W-:Y:S02]  /*2cb0*/  DFMA R52, R20, R116, R52 ;  /* 0x000000741434722b */ /* 0x000fe40000000034 */
[C---:B----4-:R-:W-:Y:S02]  /*2cc0*/  DFMA R42, R18.reuse, R118, R42 ;  /* 0x00000076122a722b */ /* 0x050fe4000000002a */
[----:B------:R-:W-:-:S02]  /*2cd0*/  DFMA R54, R18, R116, R54 ;  /* 0x000000741236722b */ /* 0x000fc40000000036 */
[C---:B-----5:R-:W-:Y:S02]  /*2ce0*/  DFMA R44, R16.reuse, R118, R44 ;  /* 0x00000076102c722b */ /* 0x060fe4000000002c */
[----:B------:R-:W-:Y:S02]  /*2cf0*/  DFMA R56, R16, R116, R56 ;  /* 0x000000741038722b */ /* 0x000fe40000000038 */
[-C--:B------:R-:W-:Y:S02]  /*2d00*/  DFMA R64, R20, R114.reuse, R64 ;  /* 0x000000721440722b */ /* 0x080fe40000000040 */
[-C--:B------:R-:W-:Y:S02]  /*2d10*/  DFMA R66, R18, R114.reuse, R66 ;  /* 0x000000721242722b */ /* 0x080fe40000000042 */
[----:B------:R-:W-:Y:S02]  /*2d20*/  DFMA R68, R16, R114, R68 ;  /* 0x000000721044722b */ /* 0x000fe40000000044 */
[----:B------:R-:W-:-:S02]  /*2d30*/  DFMA R76, R20, R112, R76 ;  /* 0x00000070144c722b */ /* 0x000fc4000000004c */
[-C--:B------:R-:W-:Y:S02]  /*2d40*/  DFMA R78, R18, R112.reuse, R78 ;  /* 0x00000070124e722b */ /* 0x080fe4000000004e */
[----:B------:R-:W-:Y:S02]  /*2d50*/  DFMA R80, R16, R112, R80 ;  /* 0x000000701050722b */ /* 0x000fe40000000050 */
[-C--:B0-----:R-:W-:Y:S02]  /*2d60*/  DFMA R82, R100, R108.reuse, R82 ;  /* 0x0000006c6452722b */ /* 0x081fe40000000052 */
[-C--:B------:R-:W-:Y:S02]  /*2d70*/  DFMA R84, R98, R108.reuse, R84 ;  /* 0x0000006c6254722b */ /* 0x080fe40000000054 */
[-C--:B------:R-:W-:Y:S02]  /*2d80*/  DFMA R86, R24, R108.reuse, R86 ;  /* 0x0000006c1856722b */ /* 0x080fe40000000056 */
[----:B------:R-:W-:-:S02]  /*2d90*/  DFMA R88, R20, R108, R88 ;  /* 0x0000006c1458722b */ /* 0x000fc40000000058 */
[-C--:B------:R-:W-:Y:S02]  /*2da0*/  DFMA R90, R18, R108.reuse, R90 ;  /* 0x0000006c125a722b */ /* 0x080fe4000000005a */
[----:B------:R-:W-:Y:S02]  /*2db0*/  DFMA R92, R16, R108, R92 ;  /* 0x0000006c105c722b */ /* 0x000fe4000000005c */
[-C--:B------:R-:W-:Y:S02]  /*2dc0*/  DFMA R94, R100, R32.reuse, R94 ;  /* 0x00000020645e722b */ /* 0x080fe4000000005e */
[-C--:B------:R-:W-:Y:S02]  /*2dd0*/  DFMA R96, R98, R32.reuse, R96 ;  /* 0x000000206260722b */ /* 0x080fe40000000060 */
[-C--:B------:R-:W-:Y:S02]  /*2de0*/  DFMA R102, R24, R32.reuse, R102 ;  /* 0x000000201866722b */ /* 0x080fe40000000066 */
[----:B------:R-:W-:-:S02]  /*2df0*/  DFMA R104, R20, R32, R104 ;  /* 0x000000201468722b */ /* 0x000fc40000000068 */
[-C--:B------:R-:W-:Y:S02]  /*2e00*/  DFMA R106, R18, R32.reuse, R106 ;  /* 0x00000020126a722b */ /* 0x080fe4000000006a */
[----:B------:R-:W-:-:S11]  /*2e10*/  DFMA R22, R16, R32, R22 ;  /* 0x000000201016722b */ /* 0x000fd60000000016 */
.L_x_18:
[----:B------:R-:W-:-:S13]  /*2e20*/  ISETP.NE.OR P0, PT, R110, UR4, P0 ;  /* 0x000000046e007c0c */ /* 0x000fda0008705670 */
[----:B------:R-:W-:Y:S05]  /*2e30*/  @!P0 BRA `(.L_x_14) ;  /* 0x0000000000f08947 */ /* 0x000fea0003800000 */
.L_x_15:
[----:B------:R-:W3:Y:S01]  /*2e40*/  S2UR UR9, SR_CgaCtaId ;  /* 0x00000000000979c3 */ /* 0x000ee20000008800 */
[----:B------:R-:W-:Y:S02]  /*2e50*/  UMOV UR6, 0x400 ;  /* 0x0000040000067882 */ /* 0x000fe40000000000 */
[----:B------:R-:W-:Y:S02]  /*2e60*/  UIADD3 UR7, UPT, UPT, UR6, 0x3000, URZ ;  /* 0x0000300006077890 */ /* 0x000fe4000fffe0ff */
[----:B---3--:R-:W-:Y:S02]  /*2e70*/  ULEA UR6, UR9, UR6, 0x18 ;  /* 0x0000000609067291 */ /* 0x008fe4000f8ec0ff */
[----:B------:R-:W-:-:S12]  /*2e80*/  ULEA UR7, UR9, UR7, 0x18 ;  /* 0x0000000709077291 */ /* 0x000fd8000f8ec0ff */
.L_x_19:
[----:B------:R-:W-:Y:S02]  /*2e90*/  UIMAD UR9, UR4, 0x300, UR7 ;  /* 0x00000300040978a4 */ /* 0x000fe4000f8e0207 */
[----:B------:R-:W-:Y:S02]  /*2ea0*/  UIMAD UR10, UR4, 0x300, UR6 ;  /* 0x00000300040a78a4 */ /* 0x000fe4000f8e0206 */
[----:B------:R-:W-:Y:S02]  /*2eb0*/  UIADD3 UR4, UPT, UPT, UR4, 0x1, URZ ;  /* 0x0000000104047890 */ /* 0x000fe4000fffe0ff */
[----:B------:R-:W-:Y:S02]  /*2ec0*/  LEA R7, R3, UR9, 0x3 ;  /* 0x0000000903077c11 */ /* 0x000fe4000f8e18ff */
[----:B------:R-:W-:Y:S02]  /*2ed0*/  LEA R111, R2, UR10, 0x3 ;  /* 0x0000000a026f7c11 */ /* 0x000fe4000f8e18ff */
[----:B------:R-:W-:Y:S01]  /*2ee0*/  ISETP.NE.AND P0, PT, R110, UR4, PT ;  /* 0x000000046e007c0c */ /* 0x000fe2000bf05270 */
[----:B0-----:R-:W-:Y:S04]  /*2ef0*/  LDS.64 R26, [R7] ;  /* 0x00000000071a7984 */ /* 0x001fe80000000a00 */
[----:B------:R-:W0:Y:S04]  /*2f00*/  LDS.64 R28, [R111] ;  /* 0x000000006f1c7984 */ /* 0x000e280000000a00 */
[----:B-1----:R-:W1:Y:S04]  /*2f10*/  LDS.64 R24, [R7+0x80] ;  /* 0x0000800007187984 */ /* 0x002e680000000a00 */
[----:B--2---:R-:W2:Y:S04]  /*2f20*/  LDS.64 R20, [R7+0x100] ;  /* 0x0001000007147984 */ /* 0x004ea80000000a00 */
[----:B------:R-:W3:Y:S04]  /*2f30*/  LDS.64 R18, [R7+0x180] ;  /* 0x0001800007127984 */ /* 0x000ee80000000a00 */
[----:B------:R-:W4:Y:S04]  /*2f40*/  LDS.64 R16, [R7+0x200] ;  /* 0x0002000007107984 */ /* 0x000f280000000a00 */
[----:B------:R-:W5:Y:S04]  /*2f50*/  LDS.64 R112, [R7+0x280] ;  /* 0x0002800007707984 */ /* 0x000f680000000a00 */
[----:B------:R-:W5:Y:S04]  /*2f60*/  LDS.64 R30, [R111+0x80] ;  /* 0x000080006f1e7984 */ /* 0x000f680000000a00 */
[----:B------:R-:W5:Y:S04]  /*2f70*/  LDS.64 R32, [R111+0x100] ;  /* 0x000100006f207984 */ /* 0x000f680000000a00 */
[----:B------:R-:W5:Y:S04]  /*2f80*/  LDS.64 R98, [R111+0x180] ;  /* 0x000180006f627984 */ /* 0x000f680000000a00 */
[----:B------:R-:W5:Y:S04]  /*2f90*/  LDS.64 R100, [R111+0x200] ;  /* 0x000200006f647984 */ /* 0x000f680000000a00 */
[----:B------:R-:W5:Y:S01]  /*2fa0*/  LDS.64 R108, [R111+0x280] ;  /* 0x000280006f6c7984 */ /* 0x000f620000000a00 */
[----:B0-----:R-:W-:-:S02]  /*2fb0*/  DFMA R34, R26, R28, R34 ;  /* 0x0000001c1a22722b */ /* 0x001fc40000000022 */
[-C--:B-1----:R-:W-:Y:S02]  /*2fc0*/  DFMA R36, R24, R28.reuse, R36 ;  /* 0x0000001c1824722b */ /* 0x082fe40000000024 */
[-C--:B--2---:R-:W-:Y:S02]  /*2fd0*/  DFMA R38, R20, R28.reuse, R38 ;  /* 0x0000001c1426722b */ /* 0x084fe40000000026 */
[-C--:B---3--:R-:W-:Y:S02]  /*2fe0*/  DFMA R40, R18, R28.reuse, R40 ;  /* 0x0000001c1228722b */ /* 0x088fe40000000028 */
[-C--:B----4-:R-:W-:Y:S02]  /*2ff0*/  DFMA R42, R16, R28.reuse, R42 ;  /* 0x0000001c102a722b */ /* 0x090fe4000000002a */
[----:B-----5:R-:W-:Y:S02]  /*3000*/  DFMA R44, R112, R28, R44 ;  /* 0x0000001c702c722b */ /* 0x020fe4000000002c */
[----:B------:R-:W-:-:S02]  /*3010*/  DFMA R46, R26, R30, R46 ;  /* 0x0000001e1a2e722b */ /* 0x000fc4000000002e */
[-C--:B------:R-:W-:Y:S02]  /*3020*/  DFMA R48, R24, R30.reuse, R48 ;  /* 0x0000001e1830722b */ /* 0x080fe40000000030 */
[-C--:B------:R-:W-:Y:S02]  /*3030*/  DFMA R50, R20, R30.reuse, R50 ;  /* 0x0000001e1432722b */ /* 0x080fe40000000032 */
[-C--:B------:R-:W-:Y:S02]  /*3040*/  DFMA R52, R18, R30.reuse, R52 ;  /* 0x0000001e1234722b */ /* 0x080fe40000000034 */
[-C--:B------:R-:W-:Y:S02]  /*3050*/  DFMA R54, R16, R30.reuse, R54 ;  /* 0x0000001e1036722b */ /* 0x080fe40000000036 */
[----:B------:R-:W-:Y:S02]  /*3060*/  DFMA R56, R112, R30, R56 ;  /* 0x0000001e7038722b */ /* 0x000fe40000000038 */
        /* <DEDUP_REMOVED lines=23> */
[----:B------:R-:W-:Y:S01]  /*31e0*/  DFMA R22, R112, R108, R22 ;  /* 0x0000006c7016722b */ /* 0x000fe20000000016 */
[----:B------:R-:W-:Y:S10]  /*31f0*/  @P0 BRA `(.L_x_19) ;  /* 0xfffffffc00240947 */ /* 0x000ff4000383ffff */
.L_x_14:
[----:B------:R-:W-:Y:S01]  /*3200*/  BAR.SYNC.DEFER_BLOCKING 0x0 ;  /* 0x0000000000007b1d */ /* 0x000fe20000010000 */
[----:B------:R-:W-:-:S05]  /*3210*/  UISETP.GE.AND UP0, UPT, UR8, UR14, UPT ;  /* 0x0000000e0800728c */ /* 0x000fca000bf06270 */
[----:B------:R-:W-:-:S04]  /*3220*/  UMOV UR4, UR8 ;  /* 0x0000000800047c82 */ /* 0x000fc80008000000 */
[----:B------:R-:W-:Y:S05]  /*3230*/  BRA.U !UP0, `(.L_x_20) ;  /* 0xffffffd9089c7547 */ /* 0x000fea000b83ffff */
.L_x_0:
[----:B------:R-:W3:Y:S01]  /*3240*/  LDCU UR6, c[0x0][0x3a8] ;  /* 0x00007500ff0677ac */ /* 0x000ee20008000800 */
[----:B------:R-:W-:-:S04]  /*3250*/  ISETP.GE.AND P0, PT, R4, R11, PT ;  /* 0x0000000b0400720c */ /* 0x000fc80003f06270 */
[----:B------:R-:W-:Y:S02]  /*3260*/  ISETP.LT.AND P0, PT, R2, R15, !P0 ;  /* 0x0000000f0200720c */ /* 0x000fe40004701270 */
[----:B---3--:R-:W-:-:S04]  /*3270*/  ISETP.GE.AND P1, PT, R0, UR6, PT ;  /* 0x0000000600007c0c */ /* 0x008fc8000bf26270 */
[----:B------:R-:W-:-:S04]  /*3280*/  ISETP.LT.U32.AND P1, PT, R3, 0x10, !P1 ;  /* 0x000000100300780c */ /* 0x000fc80004f21070 */
[----:B------:R-:W-:-:S13]  /*3290*/  PLOP3.LUT P0, PT, P0, P1, PT, 0x80, 0x8 ;  /* 0x000000000008781c */ /* 0x000fda0000703070 */
[----:B------:R-:W-:Y:S05]  /*32a0*/  @!P0 EXIT ;  /* 0x000000000000894d */ /* 0x000fea0003800000 */
[----:B------:R-:W-:Y:S01]  /*32b0*/  ISETP.GE.AND P3, PT, R10, 0x1, PT ;  /* 0x000000010a00780c */ /* 0x000fe20003f66270 */
[----:B------:R-:W3:Y:S01]  /*32c0*/  LDCU UR4, c[0x0][0x3d0] ;  /* 0x00007a00ff0477ac */ /* 0x000ee20008000800 */
[C---:B------:R-:W-:Y:S02]  /*32d0*/  VIMNMX R0, PT, PT, R13.reuse, R10, PT ;  /* 0x0000000a0d007248 */ /* 0x040fe40003fe0100 */
[C---:B------:R-:W-:Y:S02]  /*32e0*/  ISETP.LT.OR P1, PT, R13.reuse, 0x2, !P3 ;  /* 0x000000020d00780c */ /* 0x040fe40005f21670 */
[----:B------:R-:W-:Y:S02]  /*32f0*/  ISETP.GE.AND P2, PT, R0, 0x1, PT ;  /* 0x000000010000780c */ /* 0x000fe40003f46270 */
[C---:B------:R-:W-:Y:S02]  /*3300*/  ISETP.LT.OR P4, PT, R13.reuse, 0x3, !P3 ;  /* 0x000000030d00780c */ /* 0x040fe40005f81670 */
[----:B------:R-:W-:-:S02]  /*3310*/  ISETP.LT.OR P5, PT, R13, 0x4, !P3 ;  /* 0x000000040d00780c */ /* 0x000fc40005fa1670 */
[----:B------:R-:W-:Y:S02]  /*3320*/  ISETP.LT.OR P0, PT, R13, 0x5, !P3 ;  /* 0x000000050d00780c */ /* 0x000fe40005f01670 */
[----:B------:R-:W-:Y:S02]  /*3330*/  ISETP.LT.OR P3, PT, R9, 0x6, !P3 ;  /* 0x000000060900780c */ /* 0x000fe40005f61670 */
[----:B------:R-:W-:Y:S01]  /*3340*/  ISETP.GE.AND P6, PT, R0, 0x2, PT ;  /* 0x000000020000780c */ /* 0x000fe20003fc6270 */
[----:B------:R-:W4:Y:S08]  /*3350*/  @!P1 LDC R7, c[0x0][0x3cc] ;  /* 0x0000f300ff079b82 */ /* 0x000f300000000800 */
[----:B------:R-:W5:Y:S08]  /*3360*/  @P2 LDC.64 R2, c[0x0][0x380] ;  /* 0x0000e000ff022b82 */ /* 0x000f700000000a00 */
[----:B------:R-:W0:Y:S01]  /*3370*/  @!P1 LDC.64 R4, c[0x0][0x380] ;  /* 0x0000e000ff049b82 */ /* 0x000e220000000a00 */
[----:B----4-:R-:W-:-:S07]  /*3380*/  @!P1 IMAD.IADD R7, R6, 0x1, R7 ;  /* 0x0000000106079824 */ /* 0x010fce00078e0207 */
[----:B------:R-:W4:Y:S01]  /*3390*/  @!P5 LDC R11, c[0x0][0x3cc] ;  /* 0x0000f300ff0bdb82 */ /* 0x000f220000000800 */
[----:B-----5:R-:W-:-:S07]  /*33a0*/  @P2 IMAD.WIDE R2, R6, 0x8, R2 ;  /* 0x0000000806022825 */ /* 0x020fce00078e0202 */
[----:B------:R-:W5:Y:S01]  /*33b0*/  @!P4 LDC.64 R14, c[0x0][0x380] ;  /* 0x0000e000ff0ecb82 */ /* 0x000f620000000a00 */
[----:B------:R-:W-:Y:S01]  /*33c0*/  @P2 STG.E.64 desc[UR12][R2.64], R34 ;  /* 0x0000002202002986 */ /* 0x000fe2000c101b0c */
[----:B0-----:R-:W-:-:S06]  /*33d0*/  @!P1 IMAD.WIDE R4, R7, 0x8, R4 ;  /* 0x0000000807049825 */ /* 0x001fcc00078e0204 */
[----:B------:R-:W0:Y:S01]  /*33e0*/  @!P0 LDC R29, c[0x0][0x3cc] ;  /* 0x0000f300ff1d8b82 */ /* 0x000e220000000800 */
[----:B------:R4:W-:Y:S01]  /*33f0*/  @!P1 STG.E.64 desc[UR12][R4.64], R46 ;  /* 0x0000002e04009986 */ /* 0x0009e2000c101b0c */
[----:B------:R-:W-:-:S06]  /*3400*/  ISETP.GE.AND P1, PT, R13, 0x1, PT ;  /* 0x000000010d00780c */ /* 0x000fcc0003f26270 */
[----:B------:R-:W3:Y:S01]  /*3410*/  @!P4 LDC R7, c[0x0][0x3cc] ;  /* 0x0000f300ff07cb82 */ /* 0x000ee20000000800 */
[----:B------:R-:W-:-:S07]  /*3420*/  ISETP.LT.OR P2, PT, R10, 0x2, !P1 ;  /* 0x000000020a00780c */ /* 0x000fce0004f41670 */
[----:B------:R-:W0:Y:S01]  /*3430*/  @!P5 LDC.64 R16, c[0x0][0x380] ;  /* 0x0000e000ff10db82 */ /* 0x000e220000000a00 */
[----:B----4-:R-:W-:-:S07]  /*3440*/  @!P5 IMAD R5, R11, 0x3, R6 ;  /* 0x000000030b05d824 */ /* 0x010fce00078e0206 */
[----:B-12---:R-:W1:Y:S08]  /*3450*/  @!P0 LDC.64 R18, c[0x0][0x380] ;  /* 0x0000e000ff128b82 */ /* 0x006e700000000a00 */
[----:B------:R-:W2:Y:S01]  /*3460*/  @!P3 LDC R31, c[0x0][0x3cc] ;  /* 0x0000f300ff1fbb82 */ /* 0x000ea20000000800 */
[----:B---3--:R-:W-:-:S04]  /*3470*/  @!P4 IMAD R3, R7, 0x2, R6 ;  /* 0x000000020703c824 */ /* 0x008fc800078e0206 */
[----:B-----5:R-:W-:-:S03]  /*3480*/  @!P4 IMAD.WIDE R2, R3, 0x8, R14 ;  /* 0x000000080302c825 */ /* 0x020fc600078e020e */
[----:B------:R-:W3:Y:S01]  /*3490*/  @!P3 LDC.64 R20, c[0x0][0x380] ;  /* 0x0000e000ff14bb82 */ /* 0x000ee20000000a00 */
[----:B0-----:R-:W-:Y:S01]  /*34a0*/  @!P0 IMAD R15, R29, 0x4, R6 ;  /* 0x000000041d0f8824 */ /* 0x001fe200078e0206 */
[----:B------:R-:W-:Y:S01]  /*34b0*/  @!P4 STG.E.64 desc[UR12][R2.64], R58 ;  /* 0x0000003a0200c986 */ /* 0x000fe2000c101b0c */
[----:B------:R-:W-:Y:S01]  /*34c0*/  @!P5 IMAD.WIDE R4, R5, 0x8, R16 ;  /* 0x000000080504d825 */ /* 0x000fe200078e0210 */
[----:B------:R-:W-:-:S04]  /*34d0*/  ISETP.GE.AND P4, PT, R13, 0x4, PT ;  /* 0x000000040d00780c */ /* 0x000fc80003f86270 */
[----:B------:R-:W0:Y:S01]  /*34e0*/  @P6 LDC R12, c[0x0][0x3cc] ;  /* 0x0000f300ff0c6b82 */ /* 0x000e220000000800 */
[----:B-1----:R-:W-:Y:S01]  /*34f0*/  @!P0 IMAD.WIDE R14, R15, 0x8, R18 ;  /* 0x000000080f0e8825 */ /* 0x002fe200078e0212 */
[----:B------:R-:W-:Y:S01]  /*3500*/  @!P5 STG.E.64 desc[UR12][R4.64], R70 ;  /* 0x000000460400d986 */ /* 0x000fe2000c101b0c */
[----:B------:R-:W-:Y:S02]  /*3510*/  ISETP.GE.AND P5, PT, R13, 0x3, PT ;  /* 0x000000030d00780c */ /* 0x000fe40003fa6270 */
[----:B------:R-:W-:Y:S01]  /*3520*/  VIADD R19, R6, UR4 ;  /* 0x0000000406137c36 */ /* 0x000fe20008000000 */
[----:B------:R1:W-:Y:S01]  /*3530*/  @!P0 STG.E.64 desc[UR12][R14.64], R82 ;  /* 0x000000520e008986 */ /* 0x0003e2000c101b0c */
[----:B------:R-:W-:Y:S01]  /*3540*/  ISETP.LT.OR P0, PT, R10, 0x2, !P5 ;  /* 0x000000020a00780c */ /* 0x000fe20006f01670 */
[----:B------:R-:W4:Y:S01]  /*3550*/  @!P2 LDC.64 R24, c[0x0][0x380] ;  /* 0x0000e000ff18ab82 */ /* 0x000f220000000a00 */
[----:B--2---:R-:W-:-:S07]  /*3560*/  @!P3 IMAD R7, R31, 0x5, R6 ;  /* 0x000000051f07b824 */ /* 0x004fce00078e0206 */
[----:B------:R-:W2:Y:S01]  /*3570*/  @P6 LDC.64 R26, c[0x0][0x380] ;  /* 0x0000e000ff1a6b82 */ /* 0x000ea20000000a00 */
[----:B---3--:R-:W-:-:S05]  /*3580*/  @!P3 IMAD.WIDE R6, R7, 0x8, R20 ;  /* 0x000000080706b825 */ /* 0x008fca00078e0214 */
[----:B------:R-:W-:Y:S01]  /*3590*/  @!P3 STG.E.64 desc[UR12][R6.64], R94 ;  /* 0x0000005e0600b986 */ /* 0x000fe2000c101b0c */
[----:B------:R-:W-:Y:S01]  /*35a0*/  ISETP.LT.OR P3, PT, R10, 0x2, !P4 ;  /* 0x000000020a00780c */ /* 0x000fe20006761670 */
[----:B-1----:R-:W1:Y:S01]  /*35b0*/  @!P0 LDC.64 R14, c[0x0][0x380] ;  /* 0x0000e000ff0e8b82 */ /* 0x002e620000000a00 */
[C---:B0-----:R-:W-:Y:S01]  /*35c0*/  @P6 IADD3 R11, PT, PT, R19.reuse, R12, RZ ;  /* 0x0000000c130b6210 */ /* 0x041fe20007ffe0ff */
[----:B----4-:R-:W-:-:S06]  /*35d0*/  @!P2 IMAD.WIDE R2, R19, 0x8, R24 ;  /* 0x000000081302a825 */ /* 0x010fcc00078e0218 */
[----:B------:R-:W0:Y:S01]  /*35e0*/  @!P0 LDC R12, c[0x0][0x3cc] ;  /* 0x0000f300ff0c8b82 */ /* 0x000e220000000800 */
[----:B------:R1:W-:Y:S01]  /*35f0*/  @!P2 STG.E.64 desc[UR12][R2.64], R36 ;  /* 0x000000240200a986 */ /* 0x0003e2000c101b0c */
[----:B------:R-:W-:Y:S01]  /*3600*/  ISETP.GE.AND P2, PT, R13, 0x5, PT ;  /* 0x000000050d00780c */ /* 0x000fe20003f46270 */
[----:B--2---:R-:W-:-:S05]  /*3610*/  @P6 IMAD.WIDE R4, R11, 0x8, R26 ;  /* 0x000000080b046825 */ /* 0x004fca00078e021a */
[----:B------:R-:W2:Y:S01]  /*3620*/  @!P3 LDC R18, c[0x0][0x3cc] ;  /* 0x0000f300ff12bb82 */ /* 0x000ea20000000800 */
[----:B------:R3:W-:Y:S01]  /*3630*/  @P6 STG.E.64 desc[UR12][R4.64], R48 ;  /* 0x0000003004006986 */ /* 0x0007e2000c101b0c */
[----:B------:R-:W-:-:S06]  /*3640*/  ISETP.LT.OR P6, PT, R10, 0x2, !P2 ;  /* 0x000000020a00780c */ /* 0x000fcc00057c1670 */
[----:B------:R-:W3:Y:S01]  /*3650*/  @!P3 LDC.64 R16, c[0x0][0x380] ;  /* 0x0000e000ff10bb82 */ /* 0x000ee20000000a00 */
[----:B0-----:R-:W-:-:S07]  /*3660*/  @!P0 IMAD R11, R12, 0x2, R19 ;  /* 0x000000020c0b8824 */ /* 0x001fce00078e0213 */
[----:B------:R-:W0:Y:S01]  /*3670*/  @!P6 LDC R20, c[0x0][0x3cc] ;  /* 0x0000f300ff14eb82 */ /* 0x000e220000000800 */
[----:B-1----:R-:W-:-:S04]  /*3680*/  @!P0 IMAD.WIDE R2, R11, 0x8, R14 ;  /* 0x000000080b028825 */ /* 0x002fc800078e020e */
[----:B--2---:R-:W-:Y:S01]  /*3690*/  @!P3 IMAD R11, R18, 0x3, R19 ;  /* 0x00000003120bb824 */ /* 0x004fe200078e0213 */
[----:B------:R1:W-:Y:S02]  /*36a0*/  @!P0 STG.E.64 desc[UR12][R2.64], R60 ;  /* 0x0000003c02008986 */ /* 0x0003e4000c101b0c */
[----:B------:R-:W2:Y:S01]  /*36b0*/  @!P6 LDC.64 R6, c[0x0][0x380] ;  /* 0x0000e000ff06eb82 */ /* 0x000ea20000000a00 */
[----:B------:R-:W-:Y:S01]  /*36c0*/  ISETP.GE.AND P0, PT, R9, 0x6, PT ;  /* 0x000000060900780c */ /* 0x000fe20003f06270 */
[----:B---3--:R-:W-:-:S05]  /*36d0*/  @!P3 IMAD.WIDE R4, R11, 0x8, R16 ;  /* 0x000000080b04b825 */ /* 0x008fca00078e0210 */
[----:B------:R3:W-:Y:S01]  /*36e0*/  @!P3 STG.E.64 desc[UR12][R4.64], R72 ;  /* 0x000000480400b986 */ /* 0x0007e2000c101b0c */
[----:B------:R-:W-:Y:S01]  /*36f0*/  ISETP.LT.OR P3, PT, R10, 0x2, !P0 ;  /* 0x000000020a00780c */ /* 0x000fe20004761670 */
[----:B0-----:R-:W-:-:S04]  /*3700*/  @!P6 IMAD R11, R20, 0x4, R19 ;  /* 0x00000004140be824 */ /* 0x001fc800078e0213 */
[----:B--2---:R-:W-:-:S08]  /*3710*/  @!P6 IMAD.WIDE R6, R11, 0x8, R6 ;  /* 0x000000080b06e825 */ /* 0x004fd000078e0206 */
[----:B------:R-:W1:Y:S01]  /*3720*/  @!P3 LDC R12, c[0x0][0x3cc] ;  /* 0x0000f300ff0cbb82 */ /* 0x000e620000000800 */
[----:B------:R0:W-:Y:S01]  /*3730*/  @!P6 STG.E.64 desc[UR12][R6.64], R84 ;  /* 0x000000540600e986 */ /* 0x0001e2000c101b0c */
[----:B------:R-:W-:-:S06]  /*3740*/  ISETP.LT.OR P6, PT, R10, 0x3, !P1 ;  /* 0x000000030a00780c */ /* 0x000fcc0004fc1670 */
[----:B------:R-:W2:Y:S08]  /*3750*/  @!P3 LDC.64 R14, c[0x0][0x380] ;  /* 0x0000e000ff0ebb82 */ /* 0x000eb00000000a00 */
[----:B------:R-:W3:Y:S01]  /*3760*/  @!P6 LDC.64 R16, c[0x0][0x380] ;  /* 0x0000e000ff10eb82 */ /* 0x000ee20000000a00 */
[----:B-1----:R-:W-:Y:S02]  /*3770*/  @!P3 IMAD R3, R12, 0x5, R19 ;  /* 0x000000050c03b824 */ /* 0x002fe400078e0213 */
[----:B------:R-:W-:-:S02]  /*3780*/  VIADD R19, R19, UR4 ;  /* 0x0000000413137c36 */ /* 0x000fc40008000000 */
[----:B--2---:R-:W-:-:S05]  /*3790*/  @!P3 IMAD.WIDE R2, R3, 0x8, R14 ;  /* 0x000000080302b825 */ /* 0x004fca00078e020e */
[----:B------:R1:W-:Y:S01]  /*37a0*/  @!P3 STG.E.64 desc[UR12][R2.64], R96 ;  /* 0x000000600200b986 */ /* 0x0003e2000c101b0c */
[----:B------:R-:W-:Y:S01]  /*37b0*/  ISETP.GE.AND P3, PT, R13, 0x2, PT ;  /* 0x000000020d00780c */ /* 0x000fe20003f66270 */
[----:B---3--:R-:W-:-:S05]  /*37c0*/  @!P6 IMAD.WIDE R4, R19, 0x8, R16 ;  /* 0x000000081304e825 */ /* 0x008fca00078e0210 */
[----:B------:R2:W-:Y:S01]  /*37d0*/  @!P6 STG.E.64 desc[UR12][R4.64], R38 ;  /* 0x000000260400e986 */ /* 0x0005e2000c101b0c */
[----:B------:R-:W-:-:S13]  /*37e0*/  ISETP.LT.OR P6, PT, R10, 0x3, !P3 ;  /* 0x000000030a00780c */ /* 0x000fda0005fc1670 */
[----:B------:R-:W3:Y:S08]  /*37f0*/  @!P6 LDC R12, c[0x0][0x3cc] ;  /* 0x0000f300ff0ceb82 */ /* 0x000ef00000000800 */
[----:B0-----:R-:W0:Y:S01]  /*3800*/  @!P6 LDC.64 R6, c[0x0][0x380] ;  /* 0x0000e000ff06eb82 */ /* 0x001e220000000a00 */
[----:B---3--:R-:W-:-:S04]  /*3810*/  @!P6 IMAD.IADD R11, R19, 0x1, R12 ;  /* 0x00000001130be824 */ /* 0x008fc800078e020c */
[----:B0-----:R-:W-:-:S05]  /*3820*/  @!P6 IMAD.WIDE R6, R11, 0x8, R6 ;  /* 0x000000080b06e825 */ /* 0x001fca00078e0206 */
[----:B------:R0:W-:Y:S01]  /*3830*/  @!P6 STG.E.64 desc[UR12][R6.64], R50 ;  /* 0x000000320600e986 */ /* 0x0001e2000c101b0c */
[----:B------:R-:W-:-:S13]  /*3840*/  ISETP.GE.AND P6, PT, R0, 0x3, PT ;  /* 0x000000030000780c */ /* 0x000fda0003fc6270 */
[----:B------:R-:W3:Y:S08]  /*3850*/  @P6 LDC R12, c[0x0][0x3cc] ;  /* 0x0000f300ff0c6b82 */ /* 0x000ef00000000800 */
[----:B-1----:R-:W1:Y:S01]  /*3860*/  @P6 LDC.64 R2, c[0x0][0x380] ;  /* 0x0000e000ff026b82 */ /* 0x002e620000000a00 */
[----:B---3--:R-:W-:-:S05]  /*3870*/  @P6 LEA R11, R12, R19, 0x1 ;  /* 0x000000130c0b6211 */ /* 0x008fca00078e08ff */
[----:B-1----:R-:W-:-:S05]  /*3880*/  @P6 IMAD.WIDE R2, R11, 0x8, R2 ;  /* 0x000000080b026825 */ /* 0x002fca00078e0202 */
[----:B------:R1:W-:Y:S01]  /*3890*/  @P6 STG.E.64 desc[UR12][R2.64], R62 ;  /* 0x0000003e02006986 */ /* 0x0003e2000c101b0c */
[----:B------:R-:W-:-:S13]  /*38a0*/  ISETP.LT.OR P6, PT, R10, 0x3, !P4 ;  /* 0x000000030a00780c */ /* 0x000fda00067c1670 */
[----:B------:R-:W3:Y:S08]  /*38b0*/  @!P6 LDC R12, c[0x0][0x3cc] ;  /* 0x0000f300ff0ceb82 */ /* 0x000ef00000000800 */
[----:B--2---:R-:W2:Y:S01]  /*38c0*/  @!P6 LDC.64 R4, c[0x0][0x380] ;  /* 0x0000e000ff04eb82 */ /* 0x004ea20000000a00 */
[----:B---3--:R-:W-:-:S04]  /*38d0*/  @!P6 IMAD R11, R12, 0x3, R19 ;  /* 0x000000030c0be824 */ /* 0x008fc800078e0213 */
[----:B--2---:R-:W-:-:S05]  /*38e0*/  @!P6 IMAD.WIDE R4, R11, 0x8, R4 ;  /* 0x000000080b04e825 */ /* 0x004fca00078e0204 */
[----:B------:R2:W-:Y:S01]  /*38f0*/  @!P6 STG.E.64 desc[UR12][R4.64], R74 ;  /* 0x0000004a0400e986 */ /* 0x0005e2000c101b0c */
[----:B------:R-:W-:-:S13]  /*3900*/  ISETP.LT.OR P6, PT, R10, 0x3, !P2 ;  /* 0x000000030a00780c */ /* 0x000fda00057c1670 */
[----:B------:R-:W3:Y:S08]  /*3910*/  @!P6 LDC R12, c[0x0][0x3cc] ;  /* 0x0000f300ff0ceb82 */ /* 0x000ef00000000800 */
[----:B0-----:R-:W1:Y:S01]  /*3920*/  @!P6 LDC.64 R6, c[0x0][0x380] ;  /* 0x0000e000ff06eb82 */ /* 0x001e620000000a00 */
[----:B---3--:R-:W-:-:S04]  /*3930*/  @!P6 IMAD R11, R12, 0x4, R19 ;  /* 0x000000040c0be824 */ /* 0x008fc800078e0213 */
[----:B-1----:R-:W-:-:S05]  /*3940*/  @!P6 IMAD.WIDE R2, R11, 0x8, R6 ;  /* 0x000000080b02e825 */ /* 0x002fca00078e0206 */
[----:B------:R0:W-:Y:S01]  /*3950*/  @!P6 STG.E.64 desc[UR12][R2.64], R86 ;  /* 0x000000560200e986 */ /* 0x0001e2000c101b0c */
[----:B------:R-:W-:-:S13]  /*3960*/  ISETP.LT.OR P6, PT, R10, 0x3, !P0 ;  /* 0x000000030a00780c */ /* 0x000fda00047c1670 */
[----:B------:R-:W1:Y:S08]  /*3970*/  @!P6 LDC R12, c[0x0][0x3cc] ;  /* 0x0000f300ff0ceb82 */ /* 0x000e700000000800 */
[----:B------:R-:W2:Y:S01]  /*3980*/  @!P6 LDC.64 R6, c[0x0][0x380] ;  /* 0x0000e000ff06eb82 */ /* 0x000ea20000000a00 */
[----:B-1----:R-:W-:Y:S02]  /*3990*/  @!P6 IMAD R11, R12, 0x5, R19 ;  /* 0x000000050c0be824 */ /* 0x002fe400078e0213 */
[----:B------:R-:W-:-:S04]  /*39a0*/  VIADD R19, R19, UR4 ;  /* 0x0000000413137c36 */ /* 0x000fc80008000000 */
[----:B------:R-:W-:Y:S02]  /*39b0*/  VIADD R25, R19, UR4 ;  /* 0x0000000413197c36 */ /* 0x000fe40008000000 */
[----:B--2---:R-:W-:-:S03]  /*39c0*/  @!P6 IMAD.WIDE R4, R11, 0x8, R6 ;  /* 0x000000080b04e825 */ /* 0x004fc600078e0206 */
[----:B------:R-:W-:Y:S02]  /*39d0*/  IADD3 R27, PT, PT, R25, UR4, RZ ;  /* 0x00000004191b7c10 */ /* 0x000fe4000fffe0ff */
[----:B------:R1:W-:Y:S01]  /*39e0*/  @!P6 STG.E.64 desc[UR12][R4.64], R102 ;  /* 0x000000660400e986 */ /* 0x0003e2000c101b0c */
[----:B------:R-:W-:-:S13]  /*39f0*/  ISETP.LT.OR P6, PT, R10, 0x4, !P1 ;  /* 0x000000040a00780c */ /* 0x000fda0004fc1670 */
[----:B------:R-:W2:Y:S02]  /*3a00*/  @!P6 LDC.64 R6, c[0x0][0x380] ;  /* 0x0000e000ff06eb82 */ /* 0x000ea40000000a00 */
[----:B--2---:R-:W-:-:S05]  /*3a10*/  @!P6 IMAD.WIDE R6, R19, 0x8, R6 ;  /* 0x000000081306e825 */ /* 0x004fca00078e0206 */
[----:B------:R2:W-:Y:S01]  /*3a20*/  @!P6 STG.E.64 desc[UR12][R6.64], R40 ;  /* 0x000000280600e986 */ /* 0x0005e2000c101b0c */
[----:B------:R-:W-:-:S13]  /*3a30*/  ISETP.LT.OR P6, PT, R10, 0x4, !P3 ;  /* 0x000000040a00780c */ /* 0x000fda0005fc1670 */
[----:B------:R-:W3:Y:S08]  /*3a40*/  @!P6 LDC R12, c[0x0][0x3cc] ;  /* 0x0000f300ff0ceb82 */ /* 0x000ef00000000800 */
[----:B0-----:R-:W0:Y:S01]  /*3a50*/  @!P6 LDC.64 R2, c[0x0][0x380] ;  /* 0x0000e000ff02eb82 */ /* 0x001e220000000a00 */
[----:B---3--:R-:W-:-:S04]  /*3a60*/  @!P6 IMAD.IADD R11, R19, 0x1, R12 ;  /* 0x00000001130be824 */ /* 0x008fc800078e020c */
[----:B0-----:R-:W-:-:S05]  /*3a70*/  @!P6 IMAD.WIDE R2, R11, 0x8, R2 ;  /* 0x000000080b02e825 */ /* 0x001fca00078e0202 */
[----:B------:R0:W-:Y:S01]  /*3a80*/  @!P6 STG.E.64 desc[UR12][R2.64], R52 ;  /* 0x000000340200e986 */ /* 0x0001e2000c101b0c */
[----:B------:R-:W-:-:S13]  /*3a90*/  ISETP.LT.OR P6, PT, R10, 0x4, !P5 ;  /* 0x000000040a00780c */ /* 0x000fda0006fc1670 */
[----:B------:R-:W3:Y:S08]  /*3aa0*/  @!P6 LDC R12, c[0x0][0x3cc] ;  /* 0x0000f300ff0ceb82 */ /* 0x000ef00000000800 */
[----:B-1----:R-:W1:Y:S01]  /*3ab0*/  @!P6 LDC.64 R4, c[0x0][0x380] ;  /* 0x0000e000ff04eb82 */ /* 0x002e620000000a00 */
[----:B---3--:R-:W-:-:S04]  /*3ac0*/  @!P6 IMAD R11, R12, 0x2, R19 ;  /* 0x000000020c0be824 */ /* 0x008fc800078e0213 */
[----:B-1----:R-:W-:-:S05]  /*3ad0*/  @!P6 IMAD.WIDE R4, R11, 0x8, R4 ;  /* 0x000000080b04e825 */ /* 0x002fca00078e0204 */
[----:B------:R1:W-:Y:S01]  /*3ae0*/  @!P6 STG.E.64 desc[UR12][R4.64], R64 ;  /* 0x000000400400e986 */ /* 0x0003e2000c101b0c */
[----:B------:R-:W-:-:S13]  /*3af0*/  ISETP.GE.AND P6, PT, R0, 0x4, PT ;  /* 0x000000040000780c */ /* 0x000fda0003fc6270 */
[----:B------:R-:W3:Y:S08]  /*3b00*/  @P6 LDC R12, c[0x0][0x3cc] ;  /* 0x0000f300ff0c6b82 */ /* 0x000ef00000000800 */
[----:B--2---:R-:W0:Y:S01]  /*3b10*/  @P6 LDC.64 R6, c[0x0][0x380] ;  /* 0x0000e000ff066b82 */ /* 0x004e220000000a00 */
[----:B---3--:R-:W-:-:S04]  /*3b20*/  @P6 IMAD R11, R12, 0x3, R19 ;  /* 0x000000030c0b6824 */ /* 0x008fc800078e0213 */
[----:B0-----:R-:W-:-:S05]  /*3b30*/  @P6 IMAD.WIDE R2, R11, 0x8, R6 ;  /* 0x000000080b026825 */ /* 0x001fca00078e0206 */
[----:B------:R0:W-:Y:S01]  /*3b40*/  @P6 STG.E.64 desc[UR12][R2.64], R76 ;  /* 0x0000004c02006986 */ /* 0x0001e2000c101b0c */
[----:B------:R-:W-:Y:S02]  /*3b50*/  ISETP.LT.OR P6, PT, R10, 0x4, !P2 ;  /* 0x000000040a00780c */ /* 0x000fe400057c1670 */
[----:B------:R-:W-:-:S11]  /*3b60*/  ISETP.LT.OR P2, PT, R8, 0x6, !P2 ;  /* 0x000000060800780c */ /* 0x000fd60005741670 */
[----:B------:R-:W2:Y:S08]  /*3b70*/  @!P6 LDC R12, c[0x0][0x3cc] ;  /* 0x0000f300ff0ceb82 */ /* 0x000eb00000000800 */
[----:B------:R-:W1:Y:S08]  /*3b80*/  @!P6 LDC.64 R6, c[0x0][0x380] ;  /* 0x0000e000ff06eb82 */ /* 0x000e700000000a00 */
[----:B------:R-:W3:Y:S01]  /*3b90*/  @!P2 LDC R28, c[0x0][0x3cc] ;  /* 0x0000f300ff1cab82 */ /* 0x000ee20000000800 */
[----:B--2---:R-:W-:-:S07]  /*3ba0*/  @!P6 LEA R11, R12, R19, 0x2 ;  /* 0x000000130c0be211 */ /* 0x004fce00078e10ff */
[----:B------:R-:W2:Y:S01]  /*3bb0*/  @!P2 LDC.64 R16, c[0x0][0x380] ;  /* 0x0000e000ff10ab82 */ /* 0x000ea20000000a00 */
[----:B-1----:R-:W-:-:S05]  /*3bc0*/  @!P6 IMAD.WIDE R4, R11, 0x8, R6 ;  /* 0x000000080b04e825 */ /* 0x002fca00078e0206 */
[----:B------:R1:W-:Y:S01]  /*3bd0*/  @!P6 STG.E.64 desc[UR12][R4.64], R88 ;  /* 0x000000580400e986 */ /* 0x0003e2000c101b0c */
[C---:B------:R-:W-:Y:S02]  /*3be0*/  ISETP.LT.OR P6, PT, R10.reuse, 0x4, !P0 ;  /* 0x000000040a00780c */ /* 0x040fe400047c1670 */
[----:B------:R-:W-:-:S11]  /*3bf0*/  ISETP.LT.OR P0, PT, R10, 0x5, !P0 ;  /* 0x000000050a00780c */ /* 0x000fd60004701670 */
[----:B------:R-:W4:Y:S08]  /*3c00*/  @!P6 LDC R12, c[0x0][0x3cc] ;  /* 0x0000f300ff0ceb82 */ /* 0x000f300000000800 */
[----:B------:R-:W0:Y:S08]  /*3c10*/  @!P6 LDC.64 R6, c[0x0][0x380] ;  /* 0x0000e000ff06eb82 */ /* 0x000e300000000a00 */
[----:B------:R-:W5:Y:S01]  /*3c20*/  @!P0 LDC R18, c[0x0][0x3cc] ;  /* 0x0000f300ff128b82 */ /* 0x000f620000000800 */
[----:B----4-:R-:W-:-:S04]  /*3c30*/  @!P6 IMAD R11, R12, 0x5, R19 ;  /* 0x000000050c0be824 */ /* 0x010fc800078e0213 */
[----:B0-----:R-:W-:-:S05]  /*3c40*/  @!P6 IMAD.WIDE R2, R11, 0x8, R6 ;  /* 0x000000080b02e825 */ /* 0x001fca00078e0206 */
[----:B------:R0:W-:Y:S01]  /*3c50*/  @!P6 STG.E.64 desc[UR12][R2.64], R104 ;  /* 0x000000680200e986 */ /* 0x0001e2000c101b0c */
[----:B------:R-:W-:Y:S02]  /*3c60*/  ISETP.LT.OR P6, PT, R10, 0x5, !P1 ;  /* 0x000000050a00780c */ /* 0x000fe40004fc1670 */
[----:B------:R-:W-:Y:S01]  /*3c70*/  ISETP.LT.OR P1, PT, R8, 0x6, !P1 ;  /* 0x000000060800780c */ /* 0x000fe20004f21670 */
[----:B-----5:R-:W-:-:S10]  /*3c80*/  @!P0 IMAD R21, R18, 0x5, R25 ;  /* 0x0000000512158824 */ /* 0x020fd400078e0219 */
[----:B------:R-:W4:Y:S02]  /*3c90*/  @!P6 LDC.64 R6, c[0x0][0x380] ;  /* 0x0000e000ff06eb82 */ /* 0x000f240000000a00 */
[----:B----4-:R-:W-:-:S05]  /*3ca0*/  @!P6 IMAD.WIDE R6, R25, 0x8, R6 ;  /* 0x000000081906e825 */ /* 0x010fca00078e0206 */
[----:B------:R4:W-:Y:S01]  /*3cb0*/  @!P6 STG.E.64 desc[UR12][R6.64], R42 ;  /* 0x0000002a0600e986 */ /* 0x0009e2000c101b0c */
[----:B------:R-:W-:Y:S02]  /*3cc0*/  ISETP.LT.OR P6, PT, R10, 0x5, !P3 ;  /* 0x000000050a00780c */ /* 0x000fe40005fc1670 */
[----:B------:R-:W-:-:S11]  /*3cd0*/  ISETP.LT.OR P3, PT, R8, 0x6, !P3 ;  /* 0x000000060800780c */ /* 0x000fd60005f61670 */
[----:B------:R-:W5:Y:S08]  /*3ce0*/  @!P6 LDC R12, c[0x0][0x3cc] ;  /* 0x0000f300ff0ceb82 */ /* 0x000f700000000800 */
[----:B-1----:R-:W1:Y:S08]  /*3cf0*/  @!P6 LDC.64 R4, c[0x0][0x380] ;  /* 0x0000e000ff04eb82 */ /* 0x002e700000000a00 */
[----:B------:R-:W3:Y:S01]  /*3d00*/  @!P3 LDC R20, c[0x0][0x3cc] ;  /* 0x0000f300ff14bb82 */ /* 0x000ee20000000800 */
[----:B-----5:R-:W-:-:S04]  /*3d10*/  @!P6 IMAD.IADD R11, R25, 0x1, R12 ;  /* 0x00000001190be824 */ /* 0x020fc800078e020c */
[----:B-1----:R-:W-:-:S05]  /*3d20*/  @!P6 IMAD.WIDE R4, R11, 0x8, R4 ;  /* 0x000000080b04e825 */ /* 0x002fca00078e0204 */
[----:B------:R1:W-:Y:S01]  /*3d30*/  @!P6 STG.E.64 desc[UR12][R4.64], R54 ;  /* 0x000000360400e986 */ /* 0x0003e2000c101b0c */
[----:B------:R-:W-:Y:S02]  /*3d40*/  ISETP.LT.OR P6, PT, R10, 0x5, !P5 ;  /* 0x000000050a00780c */ /* 0x000fe40006fc1670 */
[----:B------:R-:W-:-:S11]  /*3d50*/  ISETP.LT.OR P5, PT, R8, 0x6, !P5 ;  /* 0x000000060800780c */ /* 0x000fd60006fa1670 */
[----:B------:R-:W5:Y:S08]  /*3d60*/  @!P6 LDC R12, c[0x0][0x3cc] ;  /* 0x0000f300ff0ceb82 */ /* 0x000f700000000800 */
[----:B0-----:R-:W0:Y:S08]  /*3d70*/  @!P6 LDC.64 R2, c[0x0][0x380] ;  /* 0x0000e000ff02eb82 */ /* 0x001e300000000a00 */
[----:B------:R-:W2:Y:S01]  /*3d80*/  @!P5 LDC R24, c[0x0][0x3cc] ;  /* 0x0000f300ff18db82 */ /* 0x000ea20000000800 */
[----:B-----5:R-:W-:-:S04]  /*3d90*/  @!P6 IMAD R11, R12, 0x2, R25 ;  /* 0x000000020c0be824 */ /* 0x020fc800078e0219 */
[----:B0-----:R-:W-:-:S05]  /*3da0*/  @!P6 IMAD.WIDE R2, R11, 0x8, R2 ;  /* 0x000000080b02e825 */ /* 0x001fca00078e0202 */
[----:B------:R0:W-:Y:S01]  /*3db0*/  @!P6 STG.E.64 desc[UR12][R2.64], R66 ;  /* 0x000000420200e986 */ /* 0x0001e2000c101b0c */
[----:B------:R-:W-:Y:S02]  /*3dc0*/  ISETP.LT.OR P6, PT, R10, 0x5, !P4 ;  /* 0x000000050a00780c */ /* 0x000fe400067c1670 */
[----:B------:R-:W-:Y:S02]  /*3dd0*/  ISETP.LT.OR P4, PT, R8, 0x6, !P4 ;  /* 0x000000060800780c */ /* 0x000fe40006781670 */
[----:B------:R-:W-:Y:S01]  /*3de0*/  VIMNMX R8, PT, PT, R9, R8, PT ;  /* 0x0000000809087248 */ /* 0x000fe20003fe0100 */
[----:B---3--:R-:W-:-:S08]  /*3df0*/  @!P3 IMAD.IADD R9, R27, 0x1, R20 ;  /* 0x000000011b09b824 */ /* 0x008fd000078e0214 */
[----:B------:R-:W3:Y:S08]  /*3e00*/  @!P6 LDC R12, c[0x0][0x3cc] ;  /* 0x0000f300ff0ceb82 */ /* 0x000ef00000000800 */
[----:B----4-:R-:W1:Y:S08]  /*3e10*/  @!P6 LDC.64 R6, c[0x0][0x380] ;  /* 0x0000e000ff06eb82 */ /* 0x010e700000000a00 */
[----:B------:R-:W4:Y:S01]  /*3e20*/  @!P4 LDC R26, c[0x0][0x3cc] ;  /* 0x0000f300ff1acb82 */ /* 0x000f220000000800 */
[----:B---3--:R-:W-:-:S07]  /*3e30*/  @!P6 IMAD R11, R12, 0x3, R25 ;  /* 0x000000030c0be824 */ /* 0x008fce00078e0219 */
[----:B------:R-:W3:Y:S01]  /*3e40*/  @!P4 LDC.64 R14, c[0x0][0x380] ;  /* 0x0000e000ff0ecb82 */ /* 0x000ee20000000a00 */
[----:B-1----:R-:W-:-:S07]  /*3e50*/  @!P6 IMAD.WIDE R4, R11, 0x8, R6 ;  /* 0x000000080b04e825 */ /* 0x002fce00078e0206 */
[----:B------:R-:W1:Y:S01]  /*3e60*/  @!P5 LDC.64 R12, c[0x0][0x380] ;  /* 0x0000e000ff0cdb82 */ /* 0x000e620000000a00 */
[----:B------:R5:W-:Y:S01]  /*3e70*/  @!P6 STG.E.64 desc[UR12][R4.64], R78 ;  /* 0x0000004e0400e986 */ /* 0x000be2000c101b0c */
[----:B------:R-:W-:-:S06]  /*3e80*/  ISETP.GE.AND P6, PT, R0, 0x5, PT ;  /* 0x000000050000780c */ /* 0x000fcc0003fc6270 */
[----:B------:R-:W2:Y:S08]  /*3e90*/  @!P1 LDC.64 R6, c[0x0][0x380] ;  /* 0x0000e000ff069b82 */ /* 0x000eb00000000a00 */
[----:B------:R-:W4:Y:S08]  /*3ea0*/  @!P3 LDC.64 R10, c[0x0][0x380] ;  /* 0x0000e000ff0abb82 */ /* 0x000f300000000a00 */
[----:B------:R-:W3:Y:S08]  /*3eb0*/  @P6 LDC R0, c[0x0][0x3cc] ;  /* 0x0000f300ff006b82 */ /* 0x000ef00000000800 */
[----:B0-----:R-:W0:Y:S01]  /*3ec0*/  @P6 LDC.64 R2, c[0x0][0x380] ;  /* 0x0000e000ff026b82 */ /* 0x001e220000000a00 */
[----:B--2---:R-:W-:-:S07]  /*3ed0*/  @!P1 IMAD.WIDE R6, R27, 0x8, R6 ;  /* 0x000000081b069825 */ /* 0x004fce00078e0206 */
[----:B-----5:R-:W2:Y:S01]  /*3ee0*/  @!P0 LDC.64 R4, c[0x0][0x380] ;  /* 0x0000e000ff048b82 */ /* 0x020ea20000000a00 */
[----:B---3--:R-:W-:Y:S02]  /*3ef0*/  @P6 IMAD R19, R0, 0x4, R25 ;  /* 0x0000000400136824 */ /* 0x008fe400078e0219 */
[----:B------:R-:W-:Y:S02]  /*3f00*/  @!P2 IMAD R25, R28, 0x4, R27 ;  /* 0x000000041c19a824 */ /* 0x000fe400078e021b */
[----:B0-----:R-:W-:-:S04]  /*3f10*/  @P6 IMAD.WIDE R2, R19, 0x8, R2 ;  /* 0x0000000813026825 */ /* 0x001fc800078e0202 */
[----:B------:R-:W-:Y:S01]  /*3f20*/  @!P5 IMAD R19, R24, 0x2, R27 ;  /* 0x000000021813d824 */ /* 0x000fe200078e021b */
[----:B------:R0:W-:Y:S01]  /*3f30*/  @P6 STG.E.64 desc[UR12][R2.64], R90 ;  /* 0x0000005a02006986 */ /* 0x0001e2000c101b0c */
[----:B------:R-:W-:Y:S01]  /*3f40*/  ISETP.GE.AND P6, PT, R8, 0x6, PT ;  /* 0x000000060800780c */ /* 0x000fe20003fc6270 */
[----:B----4-:R-:W-:-:S04]  /*3f50*/  @!P3 IMAD.WIDE R8, R9, 0x8, R10 ;  /* 0x000000080908b825 */ /* 0x010fc800078e020a */
[----:B--2---:R-:W-:-:S04]  /*3f60*/  @!P0 IMAD.WIDE R4, R21, 0x8, R4 ;  /* 0x0000000815048825 */ /* 0x004fc800078e0204 */
[----:B------:R-:W-:Y:S01]  /*3f70*/  @!P4 IMAD R21, R26, 0x3, R27 ;  /* 0x000000031a15c824 */ /* 0x000fe200078e021b */
[----:B------:R2:W-:Y:S01]  /*3f80*/  @!P0 STG.E.64 desc[UR12][R4.64], R106 ;  /* 0x0000006a04008986 */ /* 0x0005e2000c101b0c */
[----:B-1----:R-:W-:-:S03]  /*3f90*/  @!P5 IMAD.WIDE R10, R19, 0x8, R12 ;  /* 0x00000008130ad825 */ /* 0x002fc600078e020c */
[----:B------:R2:W-:Y:S01]  /*3fa0*/  @!P1 STG.E.64 desc[UR12][R6.64], R44 ;  /* 0x0000002c06009986 */ /* 0x0005e2000c101b0c */
[----:B------:R-:W-:-:S03]  /*3fb0*/  @!P4 IMAD.WIDE R12, R21, 0x8, R14 ;  /* 0x00000008150cc825 */ /* 0x000fc600078e020e */
[----:B------:R2:W-:Y:S01]  /*3fc0*/  @!P3 STG.E.64 desc[UR12][R8.64], R56 ;  /* 0x000000380800b986 */ /* 0x0005e2000c101b0c */
[----:B0-----:R-:W-:-:S03]  /*3fd0*/  @!P2 IMAD.WIDE R2, R25, 0x8, R16 ;  /* 0x000000081902a825 */ /* 0x001fc600078e0210 */
[----:B------:R2:W-:Y:S04]  /*3fe0*/  @!P5 STG.E.64 desc[UR12][R10.64], R68 ;  /* 0x000000440a00d986 */ /* 0x0005e8000c101b0c */
[----:B------:R2:W-:Y:S04]  /*3ff0*/  @!P4 STG.E.64 desc[UR12][R12.64], R80 ;  /* 0x000000500c00c986 */ /* 0x0005e8000c101b0c */
[----:B------:R2:W-:Y:S01]  /*4000*/  @!P2 STG.E.64 desc[UR12][R2.64], R92 ;  /* 0x0000005c0200a986 */ /* 0x0005e2000c101b0c */
[----:B------:R-:W-:Y:S05]  /*4010*/  @!P6 EXIT ;  /* 0x000000000000e94d */ /* 0x000fea0003800000 */
[----:B------:R-:W0:Y:S08]  /*4020*/  LDC R0, c[0x0][0x3cc] ;  /* 0x0000f300ff007b82 */ /* 0x000e300000000800 */
[----:B--2---:R-:W1:Y:S01]  /*4030*/  LDC.64 R2, c[0x0][0x380] ;  /* 0x0000e000ff027b82 */ /* 0x004e620000000a00 */
[----:B0-----:R-:W-:-:S04]  /*4040*/  IMAD R5, R0, 0x5, R27 ;  /* 0x0000000500057824 */ /* 0x001fc800078e021b */
[----:B-1----:R-:W-:-:S05]  /*4050*/  IMAD.WIDE R2, R5, 0x8, R2 ;  /* 0x0000000805027825 */ /* 0x002fca00078e0202 */
[----:B------:R-:W-:Y:S01]  /*4060*/  STG.E.64 desc[UR12][R2.64], R22 ;  /* 0x0000001602007986 */ /* 0x000fe2000c101b0c */
[----:B------:R-:W-:Y:S05]  /*4070*/  EXIT ;  /* 0x000000000000794d */ /* 0x000fea0003800000 */
.L_x_21:
[----:B------:R-:W-:-:S00]  /*4080*/  BRA `(.L_x_21) ;  /* 0xfffffffc00fc7947 */ /* 0x000fc0000383ffff */
[----:B------:R-:W-:-:S00]  /*4090*/  NOP ;  /* 0x0000000000007918 */ /* 0x000fc00000000000 */
        /* <DEDUP_REMOVED lines=14> */
.L_x_53:


//--------------------- .text._Z11kernel__3_1PdS_S_iiiiiiiiiiiiiiii --------------------------
	.section	.text._Z11kernel__3_1PdS_S_iiiiiiiiiiiiiiii,"ax",@progbits
	.align	128
        .global         _Z11kernel__3_1PdS_S_iiiiiiiiiiiiiiii
        .type           _Z11kernel__3_1PdS_S_iiiiiiiiiiiiiiii,@function
        .size           _Z11kernel__3_1PdS_S_iiiiiiiiiiiiiiii,(.L_x_54 - _Z11kernel__3_1PdS_S_iiiiiiiiiiiiiiii)
        .other          _Z11kernel__3_1PdS_S_iiiiiiiiiiiiiiii,@"STO_CUDA_ENTRY STV_DEFAULT"
_Z11kernel__3_1PdS_S_iiiiiiiiiiiiiiii:
.text._Z11kernel__3_1PdS_S_iiiiiiiiiiiiiiii:
[----:B------:R-:W-:Y:S08]  /*0000*/  LDC R1, c[0x0][0x37c] ;  /* 0x0000df00ff017b82 */ /* 0x000ff00000000800 */
[----:B------:R-:W0:Y:S01]  /*0010*/  LDC.64 R2, c[0x0][0x3b0] ;  /* 0x0000ec00ff027b82 */ /* 0x000e220000000a00 */
[----:B------:R-:W1:Y:S01]  /*0020*/  S2R R85, SR_TID.Y ;  /* 0x0000000000557919 */ /* 0x000e620000002200 */
[----:B------:R-:W-:-:S02]  /*0030*/  CS2R R14, SRZ ;  /* 0x00000000000e7805 */ /* 0x000fc4000001ff00 */
[----:B------:R-:W-:Y:S02]  /*0040*/  CS2R R16, SRZ ;  /* 0x0000000000107805 */ /* 0x000fe4000001ff00 */
[----:B------:R-:W-:Y:S01]  /*0050*/  CS2R R18, SRZ ;  /* 0x0000000000127805 */ /* 0x000fe2000001ff00 */
[----:B------:R-:W2:Y:S01]  /*0060*/  S2R R84, SR_TID.X ;  /* 0x0000000000547919 */ /* 0x000ea20000002100 */
[----:B------:R-:W-:Y:S02]  /*0070*/  CS2R R20, SRZ ;  /* 0x0000000000147805 */ /* 0x000fe4000001ff00 */
[----:B------:R-:W-:Y:S01]  /*0080*/  CS2R R22, SRZ ;  /* 0x0000000000167805 */ /* 0x000fe2000001ff00 */
[----:B------:R-:W3:Y:S01]  /*0090*/  LDC.64 R6, c[0x0][0x3b8] ;  /* 0x0000ee00ff067b82 */ /* 0x000ee20000000a00 */
[----:B------:R-:W-:Y:S02]  /*00a0*/  CS2R R24, SRZ ;  /* 0x0000000000187805 */ /* 0x000fe4000001ff00 */
[----:B------:R-:W-:-:S02]  /*00b0*/  CS2R R26, SRZ ;  /* 0x00000000001a7805 */ /* 0x000fc4000001ff00 */
[----:B------:R-:W-:Y:S02]  /*00c0*/  CS2R R28, SRZ ;  /* 0x00000000001c7805 */ /* 0x000fe4000001ff00 */
[----:B------:R-:W-:Y:S02]  /*00d0*/  CS2R R30, SRZ ;  /* 0x00000000001e7805 */ /* 0x000fe4000001ff00 */
[----:B------:R-:W-:Y:S02]  /*00e0*/  CS2R R32, SRZ ;  /* 0x0000000000207805 */ /* 0x000fe4000001ff00 */
[----:B------:R-:W-:Y:S02]  /*00f0*/  CS2R R34, SRZ ;  /* 0x0000000000227805 */ /* 0x000fe4000001ff00 */
[----:B------:R-:W-:Y:S01]  /*0100*/  CS2R R36, SRZ ;  /* 0x0000000000247805 */ /* 0x000fe2000001ff00 */
[----:B------:R-:W4:Y:S01]  /*0110*/  S2UR UR4, SR_CTAID.X ;  /* 0x00000000000479c3 */ /* 0x000f220000002500 */
        /* <DEDUP_REMOVED lines=8> */
[----:B------:R-:W0:Y:S01]  /*01a0*/  LDC.64 R82, c[0x0][0x3a0] ;  /* 0x0000e800ff527b82 */ /* 0x000e220000000a00 */
[----:B------:R-:W-:-:S02]  /*01b0*/  CS2R R52, SRZ ;  /* 0x0000000000347805 */ /* 0x000fc4000001ff00 */
[----:B------:R-:W-:Y:S02]  /*01c0*/  CS2R R54, SRZ ;  /* 0x0000000000367805 */ /* 0x000fe4000001ff00 */
[----:B------:R-:W-:Y:S02]  /*01d0*/  CS2R R56, SRZ ;  /* 0x0000000000387805 */ /* 0x000fe4000001ff00 */
[----:B------:R-:W-:Y:S02]  /*01e0*/  IABS R12, R3 ;  /* 0x00000003000c7213 */ /* 0x000fe40000000000 */
[----:B------:R-:W-:Y:S02]  /*01f0*/  CS2R R58, SRZ ;  /* 0x00000000003a7805 */ /* 0x000fe4000001ff00 */
[----:B------:R-:W-:Y:S01]  /*0200*/  CS2R R60, SRZ ;  /* 0x00000000003c7805 */ /* 0x000fe2000001ff00 */
[----:B---3--:R-:W-:Y:S01]  /*0210*/  IMAD R6, R3, R6, RZ ;  /* 0x0000000603067224 */ /* 0x008fe200078e02ff */
[----:B------:R-:W3:Y:S01]  /*0220*/  LDC.64 R86, c[0x0][0x398] ;  /* 0x0000e600ff567b82 */ /* 0x000ee20000000a00 */
[----:B-1----:R-:W-:-:S02]  /*0230*/  LOP3.LUT R88, R85, 0xf, RZ, 0xc0, !PT ;  /* 0x0000000f55587812 */ /* 0x002fc400078ec0ff */
[----:B------:R-:W-:Y:S01]  /*0240*/  CS2R R62, SRZ ;  /* 0x00000000003e7805 */ /* 0x000fe2000001ff00 */
[----:B------:R-:W-:Y:S01]  /*0250*/  IMAD R7, R6, R7, RZ ;  /* 0x0000000706077224 */ /* 0x000fe200078e02ff */
[-C--:B------:R-:W-:Y:S02]  /*0260*/  IABS R8, R6.reuse ;  /* 0x0000000600087213 */ /* 0x080fe40000000000 */
[----:B------:R-:W-:Y:S02]  /*0270*/  CS2R R64, SRZ ;  /* 0x0000000000407805 */ /* 0x000fe4000001ff00 */
[----:B------:R-:W-:Y:S01]  /*0280*/  IABS R10, R6 ;  /* 0x00000006000a7213 */ /* 0x000fe20000000000 */
[----:B------:R-:W1:Y:S01]  /*0290*/  I2F.U32.RP R0, R7 ;  /* 0x0000000700007306 */ /* 0x000e620000209000 */
[----:B------:R-:W-:Y:S01]  /*02a0*/  IMAD.MOV R9, RZ, RZ, -R7 ;  /* 0x000000ffff097224 */ /* 0x000fe200078e0a07 */
[----:B------:R-:W-:Y:S02]  /*02b0*/  ISETP.NE.U32.AND P2, PT, R7, RZ, PT ;  /* 0x000000ff0700720c */ /* 0x000fe40003f45070 */
[----:B------:R-:W-:Y:S01]  /*02c0*/  CS2R R66, SRZ ;  /* 0x0000000000427805 */ /* 0x000fe2000001ff00 */
[----:B------:R-:W-:Y:S01]  /*02d0*/  IMAD.MOV R10, RZ, RZ, -R10 ;  /* 0x000000ffff0a7224 */ /* 0x000fe200078e0a0a */
[----:B------:R-:W-:Y:S01]  /*02e0*/  CS2R R70, SRZ ;  /* 0x0000000000467805 */ /* 0x000fe2000001ff00 */
[----:B------:R-:W0:Y:S02]  /*02f0*/  LDCU.64 UR10, c[0x0][0x358] ;  /* 0x00006b00ff0a77ac */ /* 0x000e240008000a00 */
[----:B0-----:R-:W-:-:S05]  /*0300*/  IMAD.HI R77, R83, 0x2aaaaaab, RZ ;  /* 0x2aaaaaab534d7827 */ /* 0x001fca00078e02ff */
[----:B------:R-:W-:Y:S01]  /*0310*/  LEA.HI R90, R77, R77, RZ, 0x1 ;  /* 0x0000004d4d5a7211 */ /* 0x000fe200078f08ff */
[----:B-1----:R-:W0:Y:S01]  /*0320*/  MUFU.RCP R0, R0 ;  /* 0x0000000000007308 */ /* 0x002e220000001000 */
[----:B---3--:R-:W-:Y:S01]  /*0330*/  SHF.R.S32.HI R73, RZ, 0x1f, R86 ;  /* 0x0000001fff497819 */ /* 0x008fe20000011456 */
[----:B------:R-:W-:-:S03]  /*0340*/  IMAD.HI R68, R87, 0x2aaaaaab, RZ ;  /* 0x2aaaaaab57447827 */ /* 0x000fc600078e02ff */
[----:B------:R-:W-:Y:S01]  /*0350*/  LEA.HI R78, R73, R86, RZ, 0x4 ;  /* 0x00000056494e7211 */ /* 0x000fe200078f20ff */
[----:B------:R-:W-:Y:S01]  /*0360*/  IMAD R90, R90, -0x6, R83 ;  /* 0xfffffffa5a5a7824 */ /* 0x000fe200078e0253 */
[----:B------:R-:W-:Y:S02]  /*0370*/  LEA.HI R72, R68, R68, RZ, 0x1 ;  /* 0x0000004444487211 */ /* 0x000fe400078f08ff */
[----:B------:R-:W-:Y:S02]  /*0380*/  CS2R R68, SRZ ;  /* 0x0000000000447805 */ /* 0x000fe4000001ff00 */
[----:B------:R-:W-:-:S05]  /*0390*/  LOP3.LUT R79, R78, 0xfffffff0, RZ, 0xc0, !PT ;  /* 0xfffffff04e4f7812 */ /* 0x000fca00078ec0ff */
[----:B------:R-:W-:Y:S02]  /*03a0*/  IMAD.IADD R81, R86, 0x1, -R79 ;  /* 0x0000000156517824 */ /* 0x000fe400078e0a4f */
[----:B0-----:R-:W-:-:S04]  /*03b0*/  VIADD R4, R0, 0xffffffe ;  /* 0x0ffffffe00047836 */ /* 0x001fc80000000000 */
[----:B------:R0:W1:Y:S02]  /*03c0*/  F2I.FTZ.U32.TRUNC.NTZ R5, R4 ;  /* 0x0000000400057305 */ /* 0x000064000021f000 */
[----:B0-----:R-:W-:Y:S02]  /*03d0*/  IMAD.MOV.U32 R4, RZ, RZ, RZ ;  /* 0x000000ffff047224 */ /* 0x001fe400078e00ff */
[----:B-1----:R-:W-:-:S04]  /*03e0*/  IMAD R9, R9, R5, RZ ;  /* 0x0000000509097224 */ /* 0x002fc800078e02ff */
[----:B------:R-:W-:Y:S01]  /*03f0*/  IMAD.HI.U32 R5, R5, R9, R4 ;  /* 0x0000000905057227 */ /* 0x000fe200078e0004 */
[----:B------:R-:W-:-:S04]  /*0400*/  MOV R9, R8 ;  /* 0x0000000800097202 */ /* 0x000fc80000000f00 */
[----:B------:R-:W0:Y:S01]  /*0410*/  I2F.RP R8, R9 ;  /* 0x0000000900087306 */ /* 0x000e220000209400 */
[----:B----4-:R-:W-:-:S04]  /*0420*/  IMAD.HI.U32 R0, R5, UR4, RZ ;  /* 0x0000000405007c27 */ /* 0x010fc8000f8e00ff */
[----:B------:R-:W-:-:S04]  /*0430*/  IMAD.MOV R4, RZ, RZ, -R0 ;  /* 0x000000ffff047224 */ /* 0x000fc800078e0a00 */
[----:B------:R-:W-:-:S05]  /*0440*/  IMAD R4, R7, R4, UR4 ;  /* 0x0000000407047e24 */ /* 0x000fca000f8e0204 */
[----:B------:R-:W-:Y:S01]  /*0450*/  ISETP.GE.U32.AND P0, PT, R4, R7, PT ;  /* 0x000000070400720c */ /* 0x000fe20003f06070 */
[----:B0-----:R-:W0:-:S12]  /*0460*/  MUFU.RCP R8, R8 ;  /* 0x0000000800087308 */ /* 0x001e180000001000 */
[----:B------:R-:W-:Y:S01]  /*0470*/  @P0 IMAD.IADD R4, R4, 0x1, -R7 ;  /* 0x0000000104040824 */ /* 0x000fe200078e0a07 */
[----:B------:R-:W-:-:S04]  /*0480*/  @P0 IADD3 R0, PT, PT, R0, 0x1, RZ ;  /* 0x0000000100000810 */ /* 0x000fc80007ffe0ff */
[----:B------:R-:W-:Y:S01]  /*0490*/  ISETP.GE.U32.AND P1, PT, R4, R7, PT ;  /* 0x000000070400720c */ /* 0x000fe20003f26070 */
[----:B0-----:R-:W-:-:S06]  /*04a0*/  VIADD R5, R8, 0xffffffe ;  /* 0x0ffffffe08057836 */ /* 0x001fcc0000000000 */
[----:B------:R-:W0:Y:S06]  /*04b0*/  F2I.FTZ.U32.TRUNC.NTZ R5, R5 ;  /* 0x0000000500057305 */ /* 0x000e2c000021f000 */
[----:B------:R-:W-:Y:S01]  /*04c0*/  @P1 VIADD R0, R0, 0x1 ;  /* 0x0000000100001836 */ /* 0x000fe20000000000 */
[----:B------:R-:W-:-:S05]  /*04d0*/  @!P2 LOP3.LUT R0, RZ, R7, RZ, 0x33, !PT ;  /* 0x00000007ff00a212 */ /* 0x000fca00078e33ff */
[----:B------:R-:W-:Y:S02]  /*04e0*/  IMAD.MOV R4, RZ, RZ, -R0 ;  /* 0x000000ffff047224 */ /* 0x000fe400078e0a00 */
[----:B0-----:R-:W-:Y:S02]  /*04f0*/  IMAD.MOV R8, RZ, RZ, -R5 ;  /* 0x000000ffff087224 */ /* 0x001fe400078e0a05 */
[----:B------:R-:W-:Y:S02]  /*0500*/  IMAD R7, R7, R4, UR4 ;  /* 0x0000000407077e24 */ /* 0x000fe4000f8e0204 */
[----:B------:R-:W-:Y:S02]  /*0510*/  HFMA2 R4, -RZ, RZ, 0, 0 ;  /* 0x00000000ff047431 */ /* 0x000fe400000001ff */
[----:B------:R-:W-:Y:S01]  /*0520*/  IMAD R11, R8, R9, RZ ;  /* 0x00000009080b7224 */ /* 0x000fe200078e02ff */
[----:B------:R-:W0:Y:S01]  /*0530*/  LDCU UR4, c[0x0][0x3d4] ;  /* 0x00007a80ff0477ac */ /* 0x000e220008000800 */
[----:B------:R-:W-:-:S02]  /*0540*/  IABS R8, R7 ;  /* 0x0000000700087213 */ /* 0x000fc40000000000 */
[----:B------:R-:W-:-:S04]  /*0550*/  IMAD.HI.U32 R4, R5, R11, R4 ;  /* 0x0000000b05047227 */ /* 0x000fc800078e0004 */
[----:B------:R-:W-:Y:S02]  /*0560*/  IMAD.MOV.U32 R5, RZ, RZ, R8 ;  /* 0x000000ffff057224 */ /* 0x000fe400078e0008 */
[----:B------:R-:W1:Y:S02]  /*0570*/  I2F.RP R8, R12 ;  /* 0x0000000c00087306 */ /* 0x000e640000209400 */
[----:B------:R-:W-:Y:S01]  /*0580*/  IMAD.HI.U32 R76, R4, R5, RZ ;  /* 0x00000005044c7227 */ /* 0x000fe200078e00ff */
[----:B0-----:R-:W-:-:S03]  /*0590*/  UISETP.GE.AND UP0, UPT, UR4, 0x1, UPT ;  /* 0x000000010400788c */ /* 0x001fc6000bf06270 */
[----:B------:R-:W-:-:S05]  /*05a0*/  IMAD R4, R76, R10, R5 ;  /* 0x0000000a4c047224 */ /* 0x000fca00078e0205 */
[----:B------:R-:W-:Y:S01]  /*05b0*/  ISETP.GT.U32.AND P1, PT, R9, R4, PT ;  /* 0x000000040900720c */ /* 0x000fe20003f24070 */
[----:B-1----:R-:W0:-:S12]  /*05c0*/  MUFU.RCP R8, R8 ;  /* 0x0000000800087308 */ /* 0x002e180000001000 */
[----:B------:R-:W-:Y:S02]  /*05d0*/  @!P1 IMAD.IADD R4, R4, 0x1, -R9 ;  /* 0x0000000104049824 */ /* 0x000fe400078e0a09 */
[----:B------:R-:W-:Y:S01]  /*05e0*/  @!P1 VIADD R76, R76, 0x1 ;  /* 0x000000014c4c9836 */ /* 0x000fe20000000000 */
[----:B------:R-:W-:Y:S02]  /*05f0*/  ISETP.NE.AND P1, PT, R6, RZ, PT ;  /* 0x000000ff0600720c */ /* 0x000fe40003f25270 */
[----:B------:R-:W-:Y:S02]  /*0600*/  ISETP.GE.U32.AND P0, PT, R4, R9, PT ;  /* 0x000000090400720c */ /* 0x000fe40003f06070 */
[----:B------:R-:W-:Y:S02]  /*0610*/  LOP3.LUT R4, R7, R6, RZ, 0x3c, !PT ;  /* 0x0000000607047212 */ /* 0x000fe400078e3cff */
[----:B0-----:R-:W-:Y:S02]  /*0620*/  IADD3 R5, PT, PT, R8, 0xffffffe, RZ ;  /* 0x0ffffffe08057810 */ /* 0x001fe40007ffe0ff */
[----:B------:R-:W-:-:S02]  /*0630*/  ISETP.GE.AND P2, PT, R4, RZ, PT ;  /* 0x000000ff0400720c */ /* 0x000fc40003f46270 */
[----:B------:R-:W-:Y:S02]  /*0640*/  IABS R8, R3 ;  /* 0x0000000300087213 */ /* 0x000fe40000000000 */
[----:B------:R-:W0:Y:S03]  /*0650*/  F2I.FTZ.U32.TRUNC.NTZ R5, R5 ;  /* 0x0000000500057305 */ /* 0x000e26000021f000 */
[----:B------:R-:W-:-:S06]  /*0660*/  @P0 VIADD R76, R76, 0x1 ;  /* 0x000000014c4c0836 */ /* 0x000fcc0000000000 */
[----:B------:R-:W-:Y:S01]  /*0670*/  @!P2 IMAD.MOV R76, RZ, RZ, -R76 ;  /* 0x000000ffff4ca224 */ /* 0x000fe200078e0a4c */
[----:B------:R-:W-:-:S05]  /*0680*/  @!P1 LOP3.LUT R76, RZ, R6, RZ, 0x33, !PT ;  /* 0x00000006ff4c9212 */ /* 0x000fca00078e33ff */
[----:B------:R-:W-:Y:S01]  /*0690*/  IMAD.MOV R4, RZ, RZ, -R76 ;  /* 0x000000ffff047224 */ /* 0x000fe200078e0a4c */
[----:B0-----:R-:W-:Y:S01]  /*06a0*/  IADD3 R9, PT, PT, RZ, -R5, RZ ;  /* 0x80000005ff097210 */ /* 0x001fe20007ffe0ff */
[----:B------:R-:W-:Y:S02]  /*06b0*/  IMAD R92, R76, 0x6, RZ ;  /* 0x000000064c5c7824 */ /* 0x000fe400078e02ff */
[----:B------:R-:W-:Y:S02]  /*06c0*/  IMAD R10, R6, R4, R7 ;  /* 0x00000004060a7224 */ /* 0x000fe400078e0207 */
[----:B------:R-:W-:Y:S01]  /*06d0*/  IMAD R7, R9, R12, RZ ;  /* 0x0000000c09077224 */ /* 0x000fe200078e02ff */
[----:B------:R-:W-:Y:S01]  /*06e0*/  IABS R9, R2 ;  /* 0x0000000200097213 */ /* 0x000fe20000000000 */
[----:B------:R-:W-:Y:S01]  /*06f0*/  IMAD.MOV.U32 R4, RZ, RZ, RZ ;  /* 0x000000ffff047224 */ /* 0x000fe200078e00ff */
[----:B------:R-:W-:Y:S01]  /*0700*/  IABS R6, R10 ;  /* 0x0000000a00067213 */ /* 0x000fe20000000000 */
[----:B------:R-:W-:-:S02]  /*0710*/  IMAD R76, R76, -0x6, R83 ;  /* 0xfffffffa4c4c7824 */ /* 0x000fc400078e0253 */
[----:B------:R-:W-:Y:S01]  /*0720*/  IMAD.HI.U32 R4, R5, R7, R4 ;  /* 0x0000000705047227 */ /* 0x000fe200078e0004 */
[----:B------:R-:W-:-:S03]  /*0730*/  MOV R5, R6 ;  /* 0x0000000600057202 */ /* 0x000fc60000000f00 */
[----:B------:R-:W-:Y:S02]  /*0740*/  IMAD.MOV R7, RZ, RZ, -R8 ;  /* 0x000000ffff077224 */ /* 0x000fe400078e0a08 */
[----:B------:R-:W-:-:S04]  /*0750*/  IMAD.HI.U32 R4, R4, R5, RZ ;  /* 0x0000000504047227 */ /* 0x000fc800078e00ff */
[----:B------:R-:W-:Y:S02]  /*0760*/  IMAD.MOV.U32 R8, RZ, RZ, R9 ;  /* 0x000000ffff087224 */ /* 0x000fe400078e0009 */
[----:B------:R-:W-:Y:S02]  /*0770*/  IMAD R5, R4, R7, R5 ;  /* 0x0000000704057224 */ /* 0x000fe400078e0205 */
[----:B------:R-:W0:Y:S03]  /*0780*/  I2F.RP R6, R8 ;  /* 0x0000000800067306 */ /* 0x000e260000209400 */
[----:B------:R-:W-:-:S05]  /*0790*/  ISETP.GT.U32.AND P1, PT, R12, R5, PT ;  /* 0x000000050c00720c */ /* 0x000fca0003f24070 */
[----:B0-----:R-:W0:Y:S08]  /*07a0*/  MUFU.RCP R6, R6 ;  /* 0x0000000600067308 */ /* 0x001e300000001000 */
[----:B------:R-:W-:Y:S01]  /*07b0*/  @!P1 IMAD.IADD R5, R5, 0x1, -R12 ;  /* 0x0000000105059824 */ /* 0x000fe200078e0a0c */
[----:B------:R-:W-:Y:S02]  /*07c0*/  @!P1 IADD3 R4, PT, PT, R4, 0x1, RZ ;  /* 0x0000000104049810 */ /* 0x000fe40007ffe0ff */
[----:B------:R-:W-:-:S02]  /*07d0*/  ISETP.NE.AND P1, PT, R3, RZ, PT ;  /* 0x000000ff0300720c */ /* 0x000fc40003f25270 */
[----:B------:R-:W-:Y:S02]  /*07e0*/  ISETP.GE.U32.AND P0, PT, R5, R12, PT ;  /* 0x0000000c0500720c */ /* 0x000fe40003f06070 */
[----:B------:R-:W-:-:S04]  /*07f0*/  LOP3.LUT R5, R10, R3, RZ, 0x3c, !PT ;  /* 0x000000030a057212 */ /* 0x000fc800078e3cff */
[----:B------:R-:W-:Y:S01]  /*0800*/  ISETP.GE.AND P2, PT, R5, RZ, PT ;  /* 0x000000ff0500720c */ /* 0x000fe20003f46270 */
[----:B0-----:R-:W-:-:S06]  /*0810*/  VIADD R7, R6, 0xffffffe ;  /* 0x0ffffffe06077836 */ /* 0x001fcc0000000000 */
[----:B------:R-:W-:Y:S01]  /*0820*/  @P0 VIADD R4, R4, 0x1 ;  /* 0x0000000104040836 */ /* 0x000fe20000000000 */
[----:B------:R-:W0:Y:S03]  /*0830*/  F2I.FTZ.U32.TRUNC.NTZ R5, R7 ;  /* 0x0000000700057305 */ /* 0x000e26000021f000 */
[----:B------:R-:W-:-:S04]  /*0840*/  IMAD.MOV.U32 R9, RZ, RZ, R4 ;  /* 0x000000ffff097224 */ /* 0x000fc800078e0004 */
[----:B------:R-:W-:Y:S01]  /*0850*/  @!P2 IMAD.MOV R9, RZ, RZ, -R9 ;  /* 0x000000ffff09a224 */ /* 0x000fe200078e0a09 */
[----:B------:R-:W-:-:S05]  /*0860*/  @!P1 LOP3.LUT R9, RZ, R3, RZ, 0x33, !PT ;  /* 0x00000003ff099212 */ /* 0x000fca00078e33ff */
[----:B------:R-:W-:Y:S01]  /*0870*/  IMAD.MOV R4, RZ, RZ, -R9 ;  /* 0x000000ffff047224 */ /* 0x000fe200078e0a09 */
[----:B0-----:R-:W-:-:S03]  /*0880*/  IADD3 R13, PT, PT, RZ, -R5, RZ ;  /* 0x80000005ff0d7210 */ /* 0x001fc60007ffe0ff */
[----:B------:R-:W-:Y:S02]  /*0890*/  IMAD R11, R3, R4, R10 ;  /* 0x00000004030b7224 */ /* 0x000fe400078e020a */
[----:B------:R-:W-:Y:S02]  /*08a0*/  IMAD.MOV.U32 R4, RZ, RZ, RZ ;  /* 0x000000ffff047224 */ /* 0x000fe400078e00ff */
[----:B------:R-:W-:Y:S01]  /*08b0*/  IMAD R3, R13, R8, RZ ;  /* 0x000000080d037224 */ /* 0x000fe200078e02ff */
[----:B------:R-:W-:Y:S02]  /*08c0*/  IABS R6, R11 ;  /* 0x0000000b00067213 */ /* 0x000fe40000000000 */
[----:B------:R-:W-:Y:S01]  /*08d0*/  CS2R R12, SRZ ;  /* 0x00000000000c7805 */ /* 0x000fe2000001ff00 */
[----:B------:R-:W-:-:S04]  /*08e0*/  IMAD.HI.U32 R4, R5, R3, R4 ;  /* 0x0000000305047227 */ /* 0x000fc800078e0004 */
[----:B------:R-:W-:-:S04]  /*08f0*/  IMAD.MOV.U32 R3, RZ, RZ, R6 ;  /* 0x000000ffff037224 */ /* 0x000fc800078e0006 */
[----:B------:R-:W-:-:S05]  /*0900*/  IMAD.HI.U32 R4, R4, R3, RZ ;  /* 0x0000000304047227 */ /* 0x000fca00078e00ff */
[----:B------:R-:W-:-:S05]  /*0910*/  IADD3 R5, PT, PT, -R4, RZ, RZ ;  /* 0x000000ff04057210 */ /* 0x000fca0007ffe1ff */
[----:B------:R-:W-:Y:S01]  /*0920*/  IMAD R3, R8, R5, R3 ;  /* 0x0000000508037224 */ /* 0x000fe200078e0203 */
[----:B------:R-:W-:-:S04]  /*0930*/  SHF.R.S32.HI R5, RZ, 0x1f, R82 ;  /* 0x0000001fff057819 */ /* 0x000fc80000011452 */
[----:B------:R-:W-:Y:S02]  /*0940*/  ISETP.GT.U32.AND P1, PT, R8, R3, PT ;  /* 0x000000030800720c */ /* 0x000fe40003f24070 */
[----:B------:R-:W-:-:S04]  /*0950*/  LEA.HI R5, R5, R82, RZ, 0x4 ;  /* 0x0000005205057211 */ /* 0x000fc800078f20ff */
[----:B------:R-:W-:-:S05]  /*0960*/  LOP3.LUT R5, R5, 0xfffffff0, RZ, 0xc0, !PT ;  /* 0xfffffff005057812 */ /* 0x000fca00078ec0ff */
[----:B------:R-:W-:Y:S02]  /*0970*/  IMAD.IADD R80, R82, 0x1, -R5 ;  /* 0x0000000152507824 */ /* 0x000fe400078e0a05 */
[----:B------:R-:W-:Y:S02]  /*0980*/  @!P1 IMAD.IADD R3, R3, 0x1, -R8 ;  /* 0x0000000103039824 */ /* 0x000fe400078e0a08 */
[----:B------:R-:W-:Y:S01]  /*0990*/  @!P1 VIADD R4, R4, 0x1 ;  /* 0x0000000104049836 */ /* 0x000fe20000000000 */
[----:B------:R-:W-:Y:S02]  /*09a0*/  ISETP.NE.AND P1, PT, R2, RZ, PT ;  /* 0x000000ff0200720c */ /* 0x000fe40003f25270 */
[----:B------:R-:W-:Y:S02]  /*09b0*/  ISETP.GE.U32.AND P0, PT, R3, R8, PT ;  /* 0x000000080300720c */ /* 0x000fe40003f06070 */
[----:B------:R-:W-:-:S04]  /*09c0*/  LOP3.LUT R3, R11, R2, RZ, 0x3c, !PT ;  /* 0x000000020b037212 */ /* 0x000fc800078e3cff */
[----:B------:R-:W-:Y:S01]  /*09d0*/  ISETP.GE.AND P2, PT, R3, RZ, PT ;  /* 0x000000ff0300720c */ /* 0x000fe20003f46270 */
[----:B------:R-:W-:Y:S01]  /*09e0*/  IMAD.SHL.U32 R3, R9, 0x10, RZ ;  /* 0x0000001009037824 */ /* 0x000fe200078e00ff */
[----:B------:R-:W-:-:S04]  /*09f0*/  CS2R R8, SRZ ;  /* 0x0000000000087805 */ /* 0x000fc8000001ff00 */
[----:B------:R-:W-:Y:S01]  /*0a00*/  LOP3.LUT R75, R3, R88, RZ, 0xfc, !PT ;  /* 0x00000058034b7212 */ /* 0x000fe200078efcff */
[----:B------:R-:W-:-:S05]  /*0a10*/  @P0 VIADD R4, R4, 0x1 ;  /* 0x0000000104040836 */ /* 0x000fca0000000000 */
[----:B------:R-:W-:Y:S02]  /*0a20*/  MOV R89, R4 ;  /* 0x0000000400597202 */ /* 0x000fe40000000f00 */
[----:B------:R-:W-:-:S03]  /*0a30*/  LEA.HI R4, R85, R0, RZ, 0x1c ;  /* 0x0000000055047211 */ /* 0x000fc600078fe0ff */
[----:B------:R-:W-:Y:S01]  /*0a40*/  @!P2 IMAD.MOV R89, RZ, RZ, -R89 ;  /* 0x000000ffff59a224 */ /* 0x000fe200078e0a59 */
[----:B------:R-:W-:Y:S01]  /*0a50*/  @!P1 LOP3.LUT R89, RZ, R2, RZ, 0x33, !PT ;  /* 0x00000002ff599212 */ /* 0x000fe200078e33ff */
[----:B------:R-:W-:Y:S01]  /*0a60*/  IMAD R4, R4, R83, R92 ;  /* 0x0000005304047224 */ /* 0x000fe200078e025c */
[----:B------:R-:W-:-:S03]  /*0a70*/  ISETP.GT.AND P1, PT, R76, 0x5, PT ;  /* 0x000000054c00780c */ /* 0x000fc60003f24270 */
[----:B------:R-:W-:Y:S01]  /*0a80*/  IMAD.MOV R7, RZ, RZ, -R89 ;  /* 0x000000ffff077224 */ /* 0x000fe200078e0a59 */
[----:B------:R-:W-:Y:S01]  /*0a90*/  SEL R78, R90, 0x6, !P1 ;  /* 0x000000065a4e7807 */ /* 0x000fe20004800000 */
[----:B------:R-:W-:Y:S02]  /*0aa0*/  IMAD R4, R4, R82, R75 ;  /* 0x0000005204047224 */ /* 0x000fe400078e024b */
[----:B------:R-:W-:Y:S01]  /*0ab0*/  IMAD R2, R2, R7, R11 ;  /* 0x0000000702027224 */ /* 0x000fe200078e020b */
[----:B------:R-:W-:Y:S01]  /*0ac0*/  CS2R R6, SRZ ;  /* 0x0000000000067805 */ /* 0x000fe2000001ff00 */
[----:B------:R-:W-:Y:S01]  /*0ad0*/  IMAD.IADD R82, R82, 0x1, -R3 ;  /* 0x0000000152527824 */ /* 0x000fe200078e0a03 */
[----:B------:R-:W-:Y:S01]  /*0ae0*/  CS2R R10, SRZ ;  /* 0x00000000000a7805 */ /* 0x000fe2000001ff00 */
[----:B------:R-:W-:Y:S01]  /*0af0*/  IMAD R4, R4, R87, RZ ;  /* 0x0000005704047224 */ /* 0x000fe200078e02ff */
[----:B------:R-:W-:Y:S01]  /*0b00*/  SHF.L.U32 R91, R2, 0x4, RZ ;  /* 0x00000004025b7819 */ /* 0x000fe200000006ff */
[C-C-:B------:R-:W-:Y:S01]  /*0b10*/  IMAD R77, R89.reuse, -0x6, R87.reuse ;  /* 0xfffffffa594d7824 */ /* 0x140fe200078e0257 */
[----:B------:R-:W-:Y:S01]  /*0b20*/  ISETP.GE.AND P3, PT, R82, 0x10, PT ;  /* 0x000000105200780c */ /* 0x000fe20003f66270 */
[----:B------:R-:W-:Y:S01]  /*0b30*/  IMAD R4, R89, 0x6, R4 ;  /* 0x0000000659047824 */ /* 0x000fe200078e0204 */
[CC--:B------:R-:W-:Y:S01]  /*0b40*/  IADD3 R2, PT, PT, -R91.reuse, R86.reuse, RZ ;  /* 0x000000565b027210 */ /* 0x0c0fe20007ffe1ff */
[----:B--2---:R-:W-:Y:S01]  /*0b50*/  IMAD.IADD R3, R91, 0x1, R84 ;  /* 0x000000015b037824 */ /* 0x004fe200078e0254 */
[----:B------:R-:W-:Y:S01]  /*0b60*/  ISETP.GT.AND P0, PT, R77, 0x5, PT ;  /* 0x000000054d00780c */ /* 0x000fe20003f04270 */
[----:B------:R-:W-:Y:S01]  /*0b70*/  IMAD R82, R72, -0x6, R87 ;  /* 0xfffffffa48527824 */ /* 0x000fe200078e0257 */
[----:B------:R-:W-:Y:S01]  /*0b80*/  ISETP.GE.AND P2, PT, R2, 0x10, PT ;  /* 0x000000100200780c */ /* 0x000fe20003f46270 */
[----:B------:R-:W-:Y:S01]  /*0b90*/  IMAD R74, R4, R86, R3 ;  /* 0x00000056044a7224 */ /* 0x000fe200078e0203 */
[----:B------:R-:W-:-:S02]  /*0ba0*/  CS2R R2, SRZ ;  /* 0x0000000000027805 */ /* 0x000fc4000001ff00 */
[----:B------:R-:W-:Y:S02]  /*0bb0*/  CS2R R4, SRZ ;  /* 0x0000000000047805 */ /* 0x000fe4000001ff00 */
[----:B------:R-:W-:Y:S02]  /*0bc0*/  CS2R R72, SRZ ;  /* 0x0000000000487805 */ /* 0x000fe4000001ff00 */
[----:B------:R-:W-:Y:S02]  /*0bd0*/  SEL R80, R80, 0x10, !P3 ;  /* 0x0000001050507807 */ /* 0x000fe40005800000 */
[----:B------:R-:W-:Y:S02]  /*0be0*/  SEL R79, R82, 0x6, !P0 ;  /* 0x00000006524f7807 */ /* 0x000fe40004000000 */
[----:B------:R-:W-:Y:S01]  /*0bf0*/  SEL R81, R81, 0x10, !P2 ;  /* 0x0000001051517807 */ /* 0x000fe20005000000 */
[----:B------:R-:W-:Y:S06]  /*0c00*/  BRA.U !UP0, `(.L_x_22) ;  /* 0x0000001108147547 */ /* 0x000fec000b800000 */
[----:B------:R-:W0:Y:S01]  /*0c10*/  LDCU.64 UR4, c[0x0][0x3a8] ;  /* 0x00007500ff0477ac */ /* 0x000e220008000a00 */
[----:B------:R-:W-:Y:S01]  /*0c20*/  IMAD R86, R89, R86, RZ ;  /* 0x0000005659567224 */ /* 0x000fe200078e02ff */
[----:B------:R-:W-:Y:S01]  /*0c30*/  ISETP.GT.AND P1, PT, R79, RZ, PT ;  /* 0x000000ff4f00720c */ /* 0x000fe20003f24270 */
[----:B------:R-:W-:Y:S02]  /*0c40*/  IMAD R82, R0, R83, R92 ;  /* 0x0000005300527224 */ /* 0x000fe400078e025c */
[----:B------:R-:W-:Y:S01]  /*0c50*/  IMAD R3, R86, 0x6, R91 ;  /* 0x0000000656037824 */ /* 0x000fe200078e025b */
[----:B------:R-:W-:-:S03]  /*0c60*/  ISETP.LT.AND P1, PT, R88, R81, P1 ;  /* 0x000000515800720c */ /* 0x000fc60000f21270 */
[----:B------:R-:W-:Y:S01]  /*0c70*/  IMAD.IADD R3, R88, 0x1, R3 ;  /* 0x0000000158037824 */ /* 0x000fe200078e0203 */
[----:B0-----:R-:W-:-:S03]  /*0c80*/  ISETP.GE.AND P2, PT, R0, UR4, PT ;  /* 0x0000000400007c0c */ /* 0x001fc6000bf46270 */
[----:B------:R-:W-:Y:S01]  /*0c90*/  IMAD R83, R3, UR5, R84 ;  /* 0x0000000503537c24 */ /* 0x000fe2000f8e0254 */
[----:B------:R-:W-:Y:S01]  /*0ca0*/  CS2R R2, SRZ ;  /* 0x0000000000027805 */ /* 0x000fe2000001ff00 */
[----:B------:R-:W-:Y:S01]  /*0cb0*/  UMOV UR4, URZ ;  /* 0x000000ff00047c82 */ /* 0x000fe20008000000 */
[----:B------:R-:W-:-:S04]  /*0cc0*/  ISETP.GT.AND P2, PT, R78, RZ, !P2 ;  /* 0x000000ff4e00720c */ /* 0x000fc80005744270 */
[----:B------:R-:W-:-:S13]  /*0cd0*/  ISETP.LT.AND P2, PT, R88, R80, P2 ;  /* 0x000000505800720c */ /* 0x000fda0001741270 */
.L_x_37:
[----:B------:R-:W-:Y:S04]  /*0ce0*/  BSSY.RECONVERGENT B0, `(.L_x_23) ;  /* 0x0000048000007945 */ /* 0x000fe80003800200 */
[----:B------:R-:W-:Y:S05]  /*0cf0*/  @!P1 BRA `(.L_x_24) ;  /* 0x0000000400189947 */ /* 0x000fea0003800000 */
[----:B------:R-:W0:Y:S01]  /*0d00*/  S2R R85, SR_TID.X ;  /* 0x0000000000557919 */ /* 0x000e220000002100 */
[----:B------:R-:W1:Y:S01]  /*0d10*/  S2UR UR6, SR_CgaCtaId ;  /* 0x00000000000679c3 */ /* 0x000e620000008800 */
[----:B------:R-:W-:Y:S01]  /*0d20*/  IMAD.MOV R84, RZ, RZ, -R79 ;  /* 0x000000ffff547224 */ /* 0x000fe200078e0a4f */
[----:B------:R-:W-:Y:S01]  /*0d30*/  UMOV UR5, 0x400 ;  /* 0x0000040000057882 */ /* 0x000fe20000000000 */
[----:B------:R-:W0:Y:S01]  /*0d40*/  S2R R86, SR_TID.Y ;  /* 0x0000000000567919 */ /* 0x000e220000002200 */
[----:B------:R-:W2:Y:S01]  /*0d50*/  LDCU UR7, c[0x0][0x3ac] ;  /* 0x00007580ff0777ac */ /* 0x000ea20008000800 */
[----:B------:R-:W-:Y:S02]  /*0d60*/  IADD3 R95, PT, PT, R83, UR4, RZ ;  /* 0x00000004535f7c10 */ /* 0x000fe4000fffe0ff */
[----:B------:R-:W-:Y:S01]  /*0d70*/  ISETP.GE.AND P0, PT, R84, RZ, PT ;  /* 0x000000ff5400720c */ /* 0x000fe20003f06270 */
[----:B-1----:R-:W-:Y:S01]  /*0d80*/  ULEA UR5, UR6, UR5, 0x18 ;  /* 0x0000000506057291 */ /* 0x002fe2000f8ec0ff */
[----:B0-----:R-:W-:-:S05]  /*0d90*/  IMAD R85, R85, 0x60, R86 ;  /* 0x0000006055557824 */ /* 0x001fca00078e0256 */
[----:B------:R-:W-:-:S06]  /*0da0*/  LEA R85, R85, UR5, 0x3 ;  /* 0x0000000555557c11 */ /* 0x000fcc000f8e18ff */
[----:B--2---:R-:W-:Y:S05]  /*0db0*/  @P0 BRA `(.L_x_25) ;  /* 0x0000000000c00947 */ /* 0x004fea0003800000 */
[----:B------:R-:W-:Y:S01]  /*0dc0*/  IMAD.MOV R86, RZ, RZ, -R84 ;  /* 0x000000ffff567224 */ /* 0x000fe200078e0a54 */
[----:B------:R-:W-:-:S04]  /*0dd0*/  PLOP3.LUT P0, PT, PT, PT, PT, 0x80, 0x8 ;  /* 0x000000000008781c */ /* 0x000fc80003f0f070 */
[----:B------:R-:W-:-:S13]  /*0de0*/  ISETP.GT.AND P3, PT, R86, 0x3, PT ;  /* 0x000000035600780c */ /* 0x000fda0003f64270 */
[----:B------:R-:W-:Y:S05]  /*0df0*/  @!P3 BRA `(.L_x_26) ;  /* 0x000000000064b947 */ /* 0x000fea0003800000 */
[----:B------:R-:W-:Y:S01]  /*0e00*/  PLOP3.LUT P0, PT, PT, PT, PT, 0x8, 0x80 ;  /* 0x000000000080781c */ /* 0x000fe20003f0e170 */
[----:B------:R-:W0:Y:S01]  /*0e10*/  LDCU UR5, c[0x0][0x3ac] ;  /* 0x00007580ff0577ac */ /* 0x000e220008000800 */
[----:B------:R-:W-:-:S11]  /*0e20*/  NOP ;  /* 0x0000000000007918 */ /* 0x000fd60000000000 */
.L_x_27:
        /* <DEDUP_REMOVED lines=20> */
[----:B0-----:R-:W-:Y:S01]  /*0f70*/  VIADD R85, R85, 0x200 ;  /* 0x0000020055557836 */ /* 0x001fe20000000000 */
[----:B------:R-:W-:Y:S06]  /*0f80*/  @!P3 BRA `(.L_x_27) ;  /* 0xfffffffc00a8b947 */ /* 0x000fec000383ffff */
.L_x_26:
[----:B------:R-:W-:-:S04]  /*0f90*/  IADD3 R86, PT, PT, -R84, RZ, RZ ;  /* 0x000000ff54567210 */ /* 0x000fc80007ffe1ff */
        /* <DEDUP_REMOVED lines=16> */
.L_x_28:
[----:B------:R-:W-:-:S13]  /*10a0*/  ISETP.NE.OR P0, PT, R84, RZ, P0 ;  /* 0x000000ff5400720c */ /* 0x000fda0000705670 */
[----:B------:R-:W-:Y:S05]  /*10b0*/  @!P0 BRA `(.L_x_24) ;  /* 0x0000000000288947 */ /* 0x000fea0003800000 */
.L_x_25:
[----:B------:R-:W0:Y:S08]  /*10c0*/  LDC.64 R86, c[0x0][0x388] ;  /* 0x0000e200ff567b82 */ /* 0x000e300000000a00 */
[----:B------:R-:W1:Y:S01]  /*10d0*/  LDC R88, c[0x0][0x398] ;  /* 0x0000e600ff587b82 */ /* 0x000e620000000800 */
[----:B0-----:R-:W-:-:S06]  /*10e0*/  IMAD.WIDE.U32 R86, R95, 0x8, R86 ;  /* 0x000000085f567825 */ /* 0x001fcc00078e0056 */
[----:B------:R-:W2:Y:S01]  /*10f0*/  LDG.E.64 R86, desc[UR10][R86.64] ;  /* 0x0000000a56567981 */ /* 0x000ea2000c1e1b00 */
[----:B------:R-:W-:Y:S01]  /*1100*/  IADD3 R84, PT, PT, R84, 0x1, RZ ;  /* 0x0000000154547810 */ /* 0x000fe20007ffe0ff */
[----:B-1----:R-:W-:-:S03]  /*1110*/  IMAD R95, R88, UR7, R95 ;  /* 0x00000007585f7c24 */ /* 0x002fc6000f8e025f */
[----:B------:R-:W-:Y:S01]  /*1120*/  ISETP.NE.AND P0, PT, R84, RZ, PT ;  /* 0x000000ff5400720c */ /* 0x000fe20003f05270 */
[----:B--2---:R0:W-:Y:S02]  /*1130*/  STS.64 [R85], R86 ;  /* 0x0000005655007388 */ /* 0x0041e40000000a00 */
[----:B0-----:R-:W-:-:S10]  /*1140*/  VIADD R85, R85, 0x80 ;  /* 0x0000008055557836 */ /* 0x001fd40000000000 */
[----:B------:R-:W-:Y:S05]  /*1150*/  @P0 BRA `(.L_x_25) ;  /* 0xfffffffc00d80947 */ /* 0x000fea000383ffff */
.L_x_24:
[----:B------:R-:W-:Y:S05]  /*1160*/  BSYNC.RECONVERGENT B0 ;  /* 0x0000000000007941 */ /* 0x000fea0003800200 */
.L_x_23:
[----:B------:R-:W-:Y:S04]  /*1170*/  BSSY.RECONVERGENT B0, `(.L_x_29) ;  /* 0x0000069000007945 */ /* 0x000fe80003800200 */
[----:B------:R-:W-:Y:S05]  /*1180*/  @!P2 BRA `(.L_x_30) ;  /* 0x00000004009ca947 */ /* 0x000fea0003800000 */
[----:B------:R-:W-:Y:S01]  /*1190*/  ISETP.GT.AND P0, PT, R78, RZ, PT ;  /* 0x000000ff4e00720c */ /* 0x000fe20003f04270 */
[----:B------:R-:W-:-:S12]  /*11a0*/  IMAD.MOV.U32 R85, RZ, RZ, RZ ;  /* 0x000000ffff557224 */ /* 0x000fd800078e00ff */
[----:B------:R-:W-:Y:S05]  /*11b0*/  @!P0 BRA `(.L_x_31) ;  /* 0x0000000400388947 */ /* 0x000fea0003800000 */
[----:B------:R-:W-:Y:S02]  /*11c0*/  IADD3 R84, PT, PT, R78, -R85, RZ ;  /* 0x800000554e547210 */ /* 0x000fe40007ffe0ff */
[----:B------:R-:W-:Y:S02]  /*11d0*/  PLOP3.LUT P0, PT, PT, PT, PT, 0x80, 0x8 ;  /* 0x000000000008781c */ /* 0x000fe40003f0f070 */
[----:B------:R-:W-:-:S13]  /*11e0*/  ISETP.GT.AND P3, PT, R84, 0x3, PT ;  /* 0x000000035400780c */ /* 0x000fda0003f64270 */
[----:B------:R-:W-:Y:S05]  /*11f0*/  @!P3 BRA `(.L_x_32) ;  /* 0x0000000000a8b947 */ /* 0x000fea0003800000 */
[----:B------:R-:W0:Y:S01]  /*1200*/  S2R R87, SR_CgaCtaId ;  /* 0x0000000000577919 */ /* 0x000e220000008800 */
[----:B------:R-:W-:Y:S01]  /*1210*/  MOV R84, 0x400 ;  /* 0x0000040000547802 */ /* 0x000fe20000000f00 */
[----:B------:R-:W-:Y:S01]  /*1220*/  VIADD R94, R78, 0xfffffffd ;  /* 0xfffffffd4e5e7836 */ /* 0x000fe20000000000 */
[----:B------:R-:W-:Y:S01]  /*1230*/  PLOP3.LUT P0, PT, PT, PT, PT, 0x8, 0x80 ;  /* 0x000000000080781c */ /* 0x000fe20003f0e170 */
[----:B------:R-:W1:Y:S01]  /*1240*/  S2R R99, SR_TID.X ;  /* 0x0000000000637919 */ /* 0x000e620000002100 */
[----:B------:R-:W2:Y:S01]  /*1250*/  LDCU UR6, c[0x0][0x3ac] ;  /* 0x00007580ff0677ac */ /* 0x000ea20008000800 */
[----:B------:R-:W-:Y:S01]  /*1260*/  VIADD R84, R84, 0x3000 ;  /* 0x0000300054547836 */ /* 0x000fe20000000000 */
[----:B------:R-:W3:Y:S01]  /*1270*/  S2R R96, SR_TID.Y ;  /* 0x0000000000607919 */ /* 0x000ee20000002200 */
[----:B------:R-:W4:Y:S03]  /*1280*/  LDCU UR5, c[0x0][0x3a0] ;  /* 0x00007400ff0577ac */ /* 0x000f260008000800 */
[----:B0-----:R-:W-:-:S05]  /*1290*/  LEA R84, R87, R84, 0x18 ;  /* 0x0000005457547211 */ /* 0x001fca00078ec0ff */
[C---:B-1----:R-:W-:Y:S01]  /*12a0*/  IMAD R95, R99.reuse, 0x300, R84 ;  /* 0x00000300635f7824 */ /* 0x042fe200078e0254 */
[----:B--2-4-:R-:W-:-:S07]  /*12b0*/  IADD3 R99, PT, PT, R99, UR4, RZ ;  /* 0x0000000463637c10 */ /* 0x014fce000fffe0ff */
.L_x_33:
        /* <DEDUP_REMOVED lines=17> */
[----:B------:R-:W4:Y:S02]  /*13d0*/  LDG.E.64 R90, desc[UR10][R90.64] ;  /* 0x0000000a5a5a7981 */ /* 0x000f24000c1e1b00 */
[----:B------:R-:W-:Y:S02]  /*13e0*/  IMAD.WIDE.U32 R86, R97, 0x8, R86 ;  /* 0x0000000861567825 */ /* 0x000fe400078e0056 */
[----:B------:R-:W5:Y:S04]  /*13f0*/  LDG.E.64 R92, desc[UR10][R92.64] ;  /* 0x0000000a5c5c7981 */ /* 0x000f68000c1e1b00 */
[----:B------:R-:W5:Y:S01]  /*1400*/  LDG.E.64 R86, desc[UR10][R86.64] ;  /* 0x0000000a56567981 */ /* 0x000f62000c1e1b00 */
[----:B---3--:R-:W-:-:S05]  /*1410*/  IMAD R84, R85, 0x10, R96 ;  /* 0x0000001055547824 */ /* 0x008fca00078e0260 */
[----:B------:R-:W-:Y:S01]  /*1420*/  LEA R97, R84, R95, 0x3 ;  /* 0x0000005f54617211 */ /* 0x000fe200078e18ff */
[----:B------:R-:W-:-:S05]  /*1430*/  VIADD R85, R85, 0x4 ;  /* 0x0000000455557836 */ /* 0x000fca0000000000 */
[----:B------:R-:W-:Y:S01]  /*1440*/  ISETP.GE.AND P3, PT, R85, R94, PT ;  /* 0x0000005e5500720c */ /* 0x000fe20003f66270 */
[----:B--2---:R0:W-:Y:S04]  /*1450*/  STS.64 [R97], R88 ;  /* 0x0000005861007388 */ /* 0x0041e80000000a00 */
[----:B----4-:R0:W-:Y:S04]  /*1460*/  STS.64 [R97+0x80], R90 ;  /* 0x0000805a61007388 */ /* 0x0101e80000000a00 */
[----:B-----5:R0:W-:Y:S04]  /*1470*/  STS.64 [R97+0x100], R92 ;  /* 0x0001005c61007388 */ /* 0x0201e80000000a00 */
[----:B------:R0:W-:Y:S01]  /*1480*/  STS.64 [R97+0x180], R86 ;  /* 0x0001805661007388 */ /* 0x0001e20000000a00 */
[----:B------:R-:W-:Y:S05]  /*1490*/  @!P3 BRA `(.L_x_33) ;  /* 0xfffffffc0088b947 */ /* 0x000fea000383ffff */
.L_x_32:
[----:B------:R-:W-:-:S05]  /*14a0*/  IMAD.IADD R84, R78, 0x1, -R85 ;  /* 0x000000014e547824 */ /* 0x000fca00078e0a55 */
[----:B------:R-:W-:-:S13]  /*14b0*/  ISETP.GT.AND P3, PT, R84, 0x1, PT ;  /* 0x000000015400780c */ /* 0x000fda0003f64270 */
[----:B------:R-:W-:Y:S05]  /*14c0*/  @!P3 BRA `(.L_x_34) ;  /* 0x00000000006cb947 */ /* 0x000fea0003800000 */
[----:B0-----:R-:W0:Y:S01]  /*14d0*/  S2R R90, SR_TID.X ;  /* 0x00000000005a7919 */ /* 0x001e220000002100 */
[----:B------:R-:W1:Y:S01]  /*14e0*/  LDCU UR5, c[0x0][0x3a0] ;  /* 0x00007400ff0577ac */ /* 0x000e620008000800 */
[----:B------:R-:W2:Y:S01]  /*14f0*/  LDC.64 R88, c[0x0][0x390] ;  /* 0x0000e400ff587b82 */ /* 0x000ea20000000a00 */
[C---:B------:R-:W-:Y:S01]  /*1500*/  IADD3 R84, PT, PT, R82.reuse, R85, RZ ;  /* 0x0000005552547210 */ /* 0x040fe20007ffe0ff */
[----:B------:R-:W3:Y:S01]  /*1510*/  LDCU UR6, c[0x0][0x3ac] ;  /* 0x00007580ff0677ac */ /* 0x000ee20008000800 */
[----:B------:R-:W-:-:S03]  /*1520*/  IADD3 R86, PT, PT, R82, 0x1, R85 ;  /* 0x0000000152567810 */ /* 0x000fc60007ffe055 */
[--C-:B-1----:R-:W-:Y:S02]  /*1530*/  IMAD R84, R84, UR5, R75.reuse ;  /* 0x0000000554547c24 */ /* 0x102fe4000f8e024b */
[----:B------:R-:W-:Y:S02]  /*1540*/  IMAD R86, R86, UR5, R75 ;  /* 0x0000000556567c24 */ /* 0x000fe4000f8e024b */
[----:B0-----:R-:W-:-:S04]  /*1550*/  VIADD R91, R90, UR4 ;  /* 0x000000045a5b7c36 */ /* 0x001fc80008000000 */
[--C-:B---3--:R-:W-:Y:S02]  /*1560*/  IMAD R87, R84, UR6, R91.reuse ;  /* 0x0000000654577c24 */ /* 0x108fe4000f8e025b */
        /* <DEDUP_REMOVED lines=8> */
[----:B------:R-:W-:Y:S01]  /*15f0*/  VIADD R91, R91, 0x3000 ;  /* 0x000030005b5b7836 */ /* 0x000fe20000000000 */
[----:B------:R-:W1:Y:S04]  /*1600*/  S2R R84, SR_TID.Y ;  /* 0x0000000000547919 */ /* 0x000e680000002200 */
[----:B0-----:R-:W-:-:S02]  /*1610*/  LEA R91, R92, R91, 0x18 ;  /* 0x0000005b5c5b7211 */ /* 0x001fc400078ec0ff */
[----:B-1----:R-:W-:-:S03]  /*1620*/  LEA R84, R85, R84, 0x4 ;  /* 0x0000005455547211 */ /* 0x002fc600078e20ff */
[----:B------:R-:W-:Y:S02]  /*1630*/  IMAD R91, R90, 0x300, R91 ;  /* 0x000003005a5b7824 */ /* 0x000fe400078e025b */
[----:B------:R-:W-:Y:S02]  /*1640*/  VIADD R85, R85, 0x2 ;  /* 0x0000000255557836 */ /* 0x000fe40000000000 */
[----:B------:R-:W-:-:S05]  /*1650*/  IMAD R91, R84, 0x8, R91 ;  /* 0x00000008545b7824 */ /* 0x000fca00078e025b */
[----:B--2---:R1:W-:Y:S04]  /*1660*/  STS.64 [R91], R86 ;  /* 0x000000565b007388 */ /* 0x0043e80000000a00 */
[----:B---3--:R1:W-:Y:S02]  /*1670*/  STS.64 [R91+0x80], R88 ;  /* 0x000080585b007388 */ /* 0x0083e40000000a00 */
.L_x_34:
[----:B------:R-:W-:-:S13]  /*1680*/  ISETP.NE.OR P0, PT, R85, R78, P0 ;  /* 0x0000004e5500720c */ /* 0x000fda0000705670 */
[----:B------:R-:W-:Y:S05]  /*1690*/  @!P0 BRA `(.L_x_30) ;  /* 0x0000000000588947 */ /* 0x000fea0003800000 */
.L_x_31:
[----:B01----:R-:W0:Y:S01]  /*16a0*/  S2R R87, SR_CgaCtaId ;  /* 0x0000000000577919 */ /* 0x003e220000008800 */
[----:B------:R-:W-:Y:S01]  /*16b0*/  MOV R86, 0x400 ;  /* 0x0000040000567802 */ /* 0x000fe20000000f00 */
[----:B------:R-:W1:Y:S01]  /*16c0*/  LDCU UR6, c[0x0][0x3ac] ;  /* 0x00007580ff0677ac */ /* 0x000e620008000800 */
[----:B------:R-:W2:Y:S02]  /*16d0*/  S2R R84, SR_TID.X ;  /* 0x0000000000547919 */ /* 0x000ea40000002100 */
[----:B------:R-:W-:Y:S01]  /*16e0*/  IADD3 R86, PT, PT, R86, 0x3000, RZ ;  /* 0x0000300056567810 */ /* 0x000fe20007ffe0ff */
[----:B------:R-:W3:Y:S01]  /*16f0*/  LDCU UR5, c[0x0][0x3a0] ;  /* 0x00007400ff0577ac */ /* 0x000ee20008000800 */
[----:B------:R-:W4:Y:S02]  /*1700*/  S2R R88, SR_TID.Y ;  /* 0x0000000000587919 */ /* 0x000f240000002200 */
[----:B0-----:R-:W-:-:S05]  /*1710*/  LEA R87, R87, R86, 0x18 ;  /* 0x0000005657577211 */ /* 0x001fca00078ec0ff */
[C---:B--2---:R-:W-:Y:S02]  /*1720*/  IMAD R90, R84.reuse, 0x300, R87 ;  /* 0x00000300545a7824 */ /* 0x044fe400078e0257 */
[----:B-1-34-:R-:W-:-:S07]  /*1730*/  VIADD R84, R84, UR4 ;  /* 0x0000000454547c36 */ /* 0x01afce0008000000 */
.L_x_35:
[----:B--2---:R-:W0:Y:S01]  /*1740*/  LDC.64 R86, c[0x0][0x390] ;  /* 0x0000e400ff567b82 */ /* 0x004e220000000a00 */
[----:B------:R-:W-:-:S04]  /*1750*/  IMAD.IADD R92, R82, 0x1, R85 ;  /* 0x00000001525c7824 */ /* 0x000fc800078e0255 */
[----:B------:R-:W-:-:S04]  /*1760*/  IMAD R89, R92, UR5, R75 ;  /* 0x000000055c597c24 */ /* 0x000fc8000f8e024b */
[----:B------:R-:W-:-:S04]  /*1770*/  IMAD R89, R89, UR6, R84 ;  /* 0x0000000659597c24 */ /* 0x000fc8000f8e0254 */
[----:B0-----:R-:W-:-:S06]  /*1780*/  IMAD.WIDE.U32 R86, R89, 0x8, R86 ;  /* 0x0000000859567825 */ /* 0x001fcc00078e0056 */
[----:B------:R-:W2:Y:S01]  /*1790*/  LDG.E.64 R86, desc[UR10][R86.64] ;  /* 0x0000000a56567981 */ /* 0x000ea2000c1e1b00 */
[C---:B------:R-:W-:Y:S01]  /*17a0*/  LEA R89, R85.reuse, R88, 0x4 ;  /* 0x0000005855597211 */ /* 0x040fe200078e20ff */
[----:B------:R-:W-:-:S04]  /*17b0*/  VIADD R85, R85, 0x1 ;  /* 0x0000000155557836 */ /* 0x000fc80000000000 */
[----:B------:R-:W-:Y:S01]  /*17c0*/  IMAD R89, R89, 0x8, R90 ;  /* 0x0000000859597824 */ /* 0x000fe200078e025a */
[----:B------:R-:W-:-:S04]  /*17d0*/  ISETP.NE.AND P0, PT, R85, R78, PT ;  /* 0x0000004e5500720c */ /* 0x000fc80003f05270 */
[----:B--2---:R2:W-:Y:S09]  /*17e0*/  STS.64 [R89], R86 ;  /* 0x0000005659007388 */ /* 0x0045f20000000a00 */
[----:B------:R-:W-:Y:S05]  /*17f0*/  @P0 BRA `(.L_x_35) ;  /* 0xfffffffc00d00947 */ /* 0x000fea000383ffff */
.L_x_30:
[----:B------:R-:W-:Y:S05]  /*1800*/  BSYNC.RECONVERGENT B0 ;  /* 0x0000000000007941 */ /* 0x000fea0003800200 */
.L_x_29:
[----:B------:R-:W3:Y:S01]  /*1810*/  S2UR UR7, SR_CgaCtaId ;  /* 0x00000000000779c3 */ /* 0x000ee20000008800 */
[----:B------:R-:W4:Y:S01]  /*1820*/  S2R R85, SR_TID.Y ;  /* 0x0000000000557919 */ /* 0x000f220000002200 */
[----:B------:R-:W-:Y:S02]  /*1830*/  UMOV UR5, 0x400 ;  /* 0x0000040000057882 */ /* 0x000fe40000000000 */
[----:B------:R-:W-:Y:S01]  /*1840*/  UIADD3 UR6, UPT, UPT, UR5, 0x3000, URZ ;  /* 0x0000300005067890 */ /* 0x000fe2000fffe0ff */
[----:B------:R-:W0:Y:S03]  /*1850*/  S2R R84, SR_TID.X ;  /* 0x0000000000547919 */ /* 0x000e260000002100 */
[----:B------:R-:W-:Y:S01]  /*1860*/  BAR.SYNC.DEFER_BLOCKING 0x0 ;  /* 0x0000000000007b1d */ /* 0x000fe20000010000 */
[----:B---3--:R-:W-:Y:S02]  /*1870*/  ULEA UR8, UR7, UR5, 0x18 ;  /* 0x0000000507087291 */ /* 0x008fe4000f8ec0ff */
[----:B------:R-:W-:-:S03]  /*1880*/  ULEA UR6, UR7, UR6, 0x18 ;  /* 0x0000000607067291 */ /* 0x000fc6000f8ec0ff */
[----:B------:R-:W-:-:S09]  /*1890*/  UMOV UR5, URZ ;  /* 0x000000ff00057c82 */ /* 0x000fd20008000000 */
.L_x_36:
[----:B------:R-:W-:Y:S02]  /*18a0*/  UIMAD UR7, UR5, 0x300, UR6 ;  /* 0x00000300050778a4 */ /* 0x000fe4000f8e0206 */
[----:B------:R-:W-:Y:S02]  /*18b0*/  UIMAD UR9, UR5, 0x300, UR8 ;  /* 0x00000300050978a4 */ /* 0x000fe4000f8e0208 */
[----:B------:R-:W-:Y:S02]  /*18c0*/  UIADD3 UR5, UPT, UPT, UR5, 0x1, URZ ;  /* 0x0000000105057890 */ /* 0x000fe4000fffe0ff */
[----:B----4-:R-:W-:Y:S02]  /*18d0*/  LEA R110, R85, UR7, 0x3 ;  /* 0x00000007556e7c11 */ /* 0x010fe4000f8e18ff */
[----:B0-----:R-:W-:Y:S01]  /*18e0*/  LEA R111, R84, UR9, 0x3 ;  /* 0x00000009546f7c11 */ /* 0x001fe2000f8e18ff */
[----:B------:R-:W-:Y:S02]  /*18f0*/  UISETP.NE.AND UP0, UPT, UR5, 0x10, UPT ;  /* 0x000000100500788c */ /* 0x000fe4000bf05270 */
[----:B-12---:R-:W-:Y:S04]  /*1900*/  LDS.64 R86, [R110] ;  /* 0x000000006e567984 */ /* 0x006fe80000000a00 */
[----:B------:R-:W0:Y:S04]  /*1910*/  LDS.64 R88, [R111] ;  /* 0x000000006f587984 */ /* 0x000e280000000a00 */
[----:B------:R-:W1:Y:S04]  /*1920*/  LDS.64 R90, [R110+0x80] ;  /* 0x000080006e5a7984 */ /* 0x000e680000000a00 */
[----:B------:R-:W2:Y:S04]  /*1930*/  LDS.64 R92, [R110+0x100] ;  /* 0x000100006e5c7984 */ /* 0x000ea80000000a00 */
        /* <DEDUP_REMOVED lines=44> */
[----:B------:R-:W-:Y:S10]  /*1c00*/  BRA.U UP0, `(.L_x_36) ;  /* 0xfffffffd00247547 */ /* 0x000ff4000b83ffff */
[----:B------:R-:W0:Y:S01]  /*1c10*/  LDCU UR5, c[0x0][0x3d4] ;  /* 0x00007a80ff0577ac */ /* 0x000e220008000800 */
[----:B------:R-:W-:-:S04]  /*1c20*/  UIADD3 UR4, UPT, UPT, UR4, 0x10, URZ ;  /* 0x0000001004047890 */ /* 0x000fc8000fffe0ff */
[----:B0-----:R-:W-:Y:S01]  /*1c30*/  UISETP.GE.AND UP0, UPT, UR4, UR5, UPT ;  /* 0x000000050400728c */ /* 0x001fe2000bf06270 */
[----:B------:R-:W-:Y:S08]  /*1c40*/  BAR.SYNC.DEFER_BLOCKING 0x0 ;  /* 0x0000000000007b1d */ /* 0x000ff00000010000 */
[----:B------:R-:W-:Y:S05]  /*1c50*/  BRA.U !UP0, `(.L_x_37) ;  /* 0xfffffff108207547 */ /* 0x000fea000b83ffff */
.L_x_22:
[----:B------:R-:W0:Y:S01]  /*1c60*/  LDCU UR5, c[0x0][0x3a8] ;  /* 0x00007500ff0577ac */ /* 0x000e220008000800 */
[----:B------:R-:W-:-:S04]  /*1c70*/  LOP3.LUT R75, R85, 0xf, RZ, 0xc0, !PT ;  /* 0x0000000f554b7812 */ /* 0x000fc800078ec0ff */
[----:B------:R-:W-:-:S04]  /*1c80*/  ISETP.GE.AND P0, PT, R75, R80, PT ;  /* 0x000000504b00720c */ /* 0x000fc80003f06270 */
[----:B------:R-:W-:Y:S02]  /*1c90*/  ISETP.LT.AND P0, PT, R84, R81, !P0 ;  /* 0x000000515400720c */ /* 0x000fe40004701270 */
[----:B0-----:R-:W-:-:S04]  /*1ca0*/  ISETP.GE.AND P1, PT, R0, UR5, PT ;  /* 0x0000000500007c0c */ /* 0x001fc8000bf26270 */
[----:B------:R-:W-:-:S04]  /*1cb0*/  ISETP.LT.U32.AND P1, PT, R85, 0x10, !P1 ;  /* 0x000000105500780c */ /* 0x000fc80004f21070 */
[----:B------:R-:W-:-:S13]  /*1cc0*/  PLOP3.LUT P0, PT, P0, P1, PT, 0x80, 0x8 ;  /* 0x000000000008781c */ /* 0x000fda0000703070 */
[----:B------:R-:W-:Y:S05]  /*1cd0*/  @!P0 EXIT ;  /* 0x000000000000894d */ /* 0x000fea0003800000 */
[----:B------:R-:W-:Y:S01]  /*1ce0*/  ISETP.GE.AND P3, PT, R78, 0x1, PT ;  /* 0x000000014e00780c */ /* 0x000fe20003f66270 */
[----:B------:R-:W0:Y:S01]  /*1cf0*/  LDCU UR4, c[0x0][0x3d0] ;  /* 0x00007a00ff0477ac */ /* 0x000e220008000800 */
        /* <DEDUP_REMOVED lines=8> */
[----:B------:R-:W1:Y:S08]  /*1d80*/  @!P1 LDC R75, c[0x0][0x3cc] ;  /* 0x0000f300ff4b9b82 */ /* 0x000e700000000800 */
[----:B------:R-:W2:Y:S08]  /*1d90*/  @P2 LDC.64 R80, c[0x0][0x380] ;  /* 0x0000e000ff502b82 */ /* 0x000eb00000000a00 */
[----:B------:R-:W3:Y:S01]  /*1da0*/  @!P1 LDC.64 R82, c[0x0][0x380] ;  /* 0x0000e000ff529b82 */ /* 0x000ee20000000a00 */
[----:B-1----:R-:W-:-:S07]  /*1db0*/  @!P1 IADD3 R75, PT, PT, R74, R75, RZ ;  /* 0x0000004b4a4b9210 */ /* 0x002fce0007ffe0ff */
[----:B------:R-:W1:Y:S01]  /*1dc0*/  @!P5 LDC R93, c[0x0][0x3cc] ;  /* 0x0000f300ff5ddb82 */ /* 0x000e620000000800 */
[----:B--2---:R-:W-:-:S07]  /*1dd0*/  @P2 IMAD.WIDE R80, R74, 0x8, R80 ;  /* 0x000000084a502825 */ /* 0x004fce00078e0250 */
[----:B------:R-:W2:Y:S01]  /*1de0*/  @!P4 LDC.64 R84, c[0x0][0x380] ;  /* 0x0000e000ff54cb82 */ /* 0x000ea20000000a00 */
[----:B------:R1:W-:Y:S01]  /*1df0*/  @P2 STG.E.64 desc[UR10][R80.64], R72 ;  /* 0x0000004850002986 */ /* 0x0003e2000c101b0a */
[----:B---3--:R-:W-:-:S06]  /*1e00*/  @!P1 IMAD.WIDE R82, R75, 0x8, R82 ;  /* 0x000000084b529825 */ /* 0x008fcc00078e0252 */
[----:B------:R-:W3:Y:S01]  /*1e10*/  @!P0 LDC R95, c[0x0][0x3cc] ;  /* 0x0000f300ff5f8b82 */ /* 0x000ee20000000800 */
[----:B------:R4:W-:Y:S01]  /*1e20*/  @!P1 STG.E.64 desc[UR10][R82.64], R70 ;  /* 0x0000004652009986 */ /* 0x0009e2000c101b0a */
[----:B------:R-:W-:-:S06]  /*1e30*/  ISETP.GE.AND P1, PT, R79, 0x1, PT ;  /* 0x000000014f00780c */ /* 0x000fcc0003f26270 */
[----:B------:R-:W4:Y:S01]  /*1e40*/  @!P4 LDC R75, c[0x0][0x3cc] ;  /* 0x0000f300ff4bcb82 */ /* 0x000f220000000800 */
[----:B------:R-:W-:Y:S01]  /*1e50*/  ISETP.LT.OR P2, PT, R78, 0x2, !P1 ;  /* 0x000000024e00780c */ /* 0x000fe20004f41670 */
[----:B-1----:R-:W-:-:S06]  /*1e60*/  @!P5 IMAD R73, R93, 0x3, R74 ;  /* 0x000000035d49d824 */ /* 0x002fcc00078e024a */
[----:B------:R-:W1:Y:S08]  /*1e70*/  @!P5 LDC.64 R86, c[0x0][0x380] ;  /* 0x0000e000ff56db82 */ /* 0x000e700000000a00 */
[----:B------:R-:W5:Y:S08]  /*1e80*/  @!P0 LDC.64 R80, c[0x0][0x380] ;  /* 0x0000e000ff508b82 */ /* 0x000f700000000a00 */
[----:B------:R-:W5:Y:S01]  /*1e90*/  @!P3 LDC R97, c[0x0][0x3cc] ;  /* 0x0000f300ff61bb82 */ /* 0x000f620000000800 */
[----:B----4-:R-:W-:-:S02]  /*1ea0*/  @!P4 IMAD R71, R75, 0x2, R74 ;  /* 0x000000024b47c824 */ /* 0x010fc400078e024a */
[----:B---3--:R-:W-:Y:S02]  /*1eb0*/  @!P0 IMAD R75, R95, 0x4, R74 ;  /* 0x000000045f4b8824 */ /* 0x008fe400078e024a */
[----:B--2---:R-:W-:-:S03]  /*1ec0*/  @!P4 IMAD.WIDE R70, R71, 0x8, R84 ;  /* 0x000000084746c825 */ /* 0x004fc600078e0254 */
[----:B------:R-:W2:Y:S01]  /*1ed0*/  @!P3 LDC.64 R88, c[0x0][0x380] ;  /* 0x0000e000ff58bb82 */ /* 0x000ea20000000a00 */
[----:B-1----:R-:W-:Y:S01]  /*1ee0*/  @!P5 IMAD.WIDE R72, R73, 0x8, R86 ;  /* 0x000000084948d825 */ /* 0x002fe200078e0256 */
[----:B------:R-:W-:Y:S01]  /*1ef0*/  @!P4 STG.E.64 desc[UR10][R70.64], R68 ;  /* 0x000000444600c986 */ /* 0x000fe2000c101b0a */
[----:B0-----:R-:W-:Y:S02]  /*1f00*/  IADD3 R87, PT, PT, R74, UR4, RZ ;  /* 0x000000044a577c10 */ /* 0x001fe4000fffe0ff */
[C---:B------:R-:W-:Y:S01]  /*1f10*/  ISETP.GE.AND P4, PT, R79.reuse, 0x4, PT ;  /* 0x000000044f00780c */ /* 0x040fe20003f86270 */
[----:B------:R0:W-:Y:S01]  /*1f20*/  @!P5 STG.E.64 desc[UR10][R72.64], R66 ;  /* 0x000000424800d986 */ /* 0x0001e2000c101b0a */
[----:B------:R-:W-:Y:S01]  /*1f30*/  ISETP.GE.AND P5, PT, R79, 0x3, PT ;  /* 0x000000034f00780c */ /* 0x000fe20003fa6270 */
[----:B------:R-:W1:Y:S01]  /*1f40*/  @P6 LDC R92, c[0x0][0x3cc] ;  /* 0x0000f300ff5c6b82 */ /* 0x000e620000000800 */
[----:B-----5:R-:W-:-:S05]  /*1f50*/  @!P0 IMAD.WIDE R80, R75, 0x8, R80 ;  /* 0x000000084b508825 */ /* 0x020fca00078e0250 */
[----:B------:R3:W-:Y:S01]  /*1f60*/  @!P0 STG.E.64 desc[UR10][R80.64], R64 ;  /* 0x0000004050008986 */ /* 0x0007e2000c101b0a */
[----:B------:R-:W-:Y:S01]  /*1f70*/  ISETP.LT.OR P0, PT, R78, 0x2, !P5 ;  /* 0x000000024e00780c */ /* 0x000fe20006f01670 */
[----:B------:R-:W4:Y:S01]  /*1f80*/  @!P2 LDC.64 R82, c[0x0][0x380] ;  /* 0x0000e000ff52ab82 */ /* 0x000f220000000a00 */
[----:B------:R-:W-:-:S07]  /*1f90*/  @!P3 IMAD R75, R97, 0x5, R74 ;  /* 0x00000005614bb824 */ /* 0x000fce00078e024a */
[----:B------:R-:W5:Y:S01]  /*1fa0*/  @P6 LDC.64 R90, c[0x0][0x380] ;  /* 0x0000e000ff5a6b82 */ /* 0x000f620000000a00 */
[----:B--2---:R-:W-:-:S05]  /*1fb0*/  @!P3 IMAD.WIDE R74, R75, 0x8, R88 ;  /* 0x000000084b4ab825 */ /* 0x004fca00078e0258 */
[----:B------:R-:W-:Y:S01]  /*1fc0*/  @!P3 STG.E.64 desc[UR10][R74.64], R62 ;  /* 0x0000003e4a00b986 */ /* 0x000fe2000c101b0a */
[----:B------:R-:W-:Y:S01]  /*1fd0*/  ISETP.LT.OR P3, PT, R78, 0x2, !P4 ;  /* 0x000000024e00780c */ /* 0x000fe20006761670 */
[C---:B-1----:R-:W-:Y:S01]  /*1fe0*/  @P6 IMAD.IADD R85, R87.reuse, 0x1, R92 ;  /* 0x0000000157556824 */ /* 0x042fe200078e025c */
[----:B0-----:R-:W0:Y:S01]  /*1ff0*/  @!P0 LDC R72, c[0x0][0x3cc] ;  /* 0x0000f300ff488b82 */ /* 0x001e220000000800 */
[----:B----4-:R-:W-:-:S07]  /*2000*/  @!P2 IMAD.WIDE R68, R87, 0x8, R82 ;  /* 0x000000085744a825 */ /* 0x010fce00078e0252 */
[----:B---3--:R-:W1:Y:S01]  /*2010*/  @!P0 LDC.64 R64, c[0x0][0x380] ;  /* 0x0000e000ff408b82 */ /* 0x008e620000000a00 */
[----:B------:R1:W-:Y:S01]  /*2020*/  @!P2 STG.E.64 desc[UR10][R68.64], R60 ;  /* 0x0000003c4400a986 */ /* 0x0003e2000c101b0a */
[----:B------:R-:W-:Y:S01]  /*2030*/  ISETP.GE.AND P2, PT, R79, 0x5, PT ;  /* 0x000000054f00780c */ /* 0x000fe20003f46270 */
[----:B-----5:R-:W-:-:S05]  /*2040*/  @P6 IMAD.WIDE R66, R85, 0x8, R90 ;  /* 0x0000000855426825 */ /* 0x020fca00078e025a */
[----:B------:R-:W2:Y:S01]  /*2050*/  @!P3 LDC R80, c[0x0][0x3cc] ;  /* 0x0000f300ff50bb82 */ /* 0x000ea20000000800 */
[----:B------:R3:W-:Y:S01]  /*2060*/  @P6 STG.E.64 desc[UR10][R66.64], R58 ;  /* 0x0000003a42006986 */ /* 0x0007e2000c101b0a */
[----:B------:R-:W-:-:S06]  /*2070*/  ISETP.LT.OR P6, PT, R78, 0x2, !P2 ;  /* 0x000000024e00780c */ /* 0x000fcc00057c1670 */
[----:B------:R-:W3:Y:S01]  /*2080*/  @!P3 LDC.64 R70, c[0x0][0x380] ;  /* 0x0000e000ff46bb82 */ /* 0x000ee20000000a00 */
[----:B0-----:R-:W-:-:S04]  /*2090*/  @!P0 IMAD R73, R72, 0x2, R87 ;  /* 0x0000000248498824 */ /* 0x001fc800078e0257 */
[----:B-1----:R-:W-:-:S03]  /*20a0*/  @!P0 IMAD.WIDE R60, R73, 0x8, R64 ;  /* 0x00000008493c8825 */ /* 0x002fc600078e0240 */
[----:B------:R-:W0:Y:S02]  /*20b0*/  @!P6 LDC R74, c[0x0][0x3cc] ;  /* 0x0000f300ff4aeb82 */ /* 0x000e240000000800 */
[----:B------:R1:W-:Y:S01]  /*20c0*/  @!P0 STG.E.64 desc[UR10][R60.64], R56 ;  /* 0x000000383c008986 */ /* 0x0003e2000c101b0a */
[----:B------:R-:W-:Y:S01]  /*20d0*/  ISETP.GE.AND P0, PT, R77, 0x6, PT ;  /* 0x000000064d00780c */ /* 0x000fe20003f06270 */
[----:B--2---:R-:W-:-:S04]  /*20e0*/  @!P3 IMAD R65, R80, 0x3, R87 ;  /* 0x000000035041b824 */ /* 0x004fc800078e0257 */
[----:B------:R-:W2:Y:S01]  /*20f0*/  @!P6 LDC.64 R62, c[0x0][0x380] ;  /* 0x0000e000ff3eeb82 */ /* 0x000ea20000000a00 */
[----:B---3--:R-:W-:-:S05]  /*2100*/  @!P3 IMAD.WIDE R58, R65, 0x8, R70 ;  /* 0x00000008413ab825 */ /* 0x008fca00078e0246 */
[----:B------:R3:W-:Y:S01]  /*2110*/  @!P3 STG.E.64 desc[UR10][R58.64], R54 ;  /* 0x000000363a00b986 */ /* 0x0007e2000c101b0a */
[----:B------:R-:W-:Y:S02]  /*2120*/  ISETP.LT.OR P3, PT, R78, 0x2, !P0 ;  /* 0x000000024e00780c */ /* 0x000fe40004761670 */
[----:B0-----:R-:W-:-:S05]  /*2130*/  @!P6 LEA R65, R74, R87, 0x2 ;  /* 0x000000574a41e211 */ /* 0x001fca00078e10ff */
[----:B--2---:R-:W-:-:S06]  /*2140*/  @!P6 IMAD.WIDE R62, R65, 0x8, R62 ;  /* 0x00000008413ee825 */ /* 0x004fcc00078e023e */
        /* <DEDUP_REMOVED lines=20> */
[----:B-1----:R-:W2:Y:S01]  /*2290*/  @P6 LDC.64 R50, c[0x0][0x380] ;  /* 0x0000e000ff326b82 */ /* 0x002ea20000000a00 */
[----:B---3--:R-:W-:-:S05]  /*22a0*/  @P6 LEA R57, R58, R87, 0x1 ;  /* 0x000000573a396211 */ /* 0x008fca00078e08ff */
[----:B--2---:R-:W-:-:S05]  /*22b0*/  @P6 IMAD.WIDE R48, R57, 0x8, R50 ;  /* 0x0000000839306825 */ /* 0x004fca00078e0232 */
[----:B------:R1:W-:Y:S01]  /*22c0*/  @P6 STG.E.64 desc[UR10][R48.64], R44 ;  /* 0x0000002c30006986 */ /* 0x0003e2000c101b0a */
[----:B------:R-:W-:-:S13]  /*22d0*/  ISETP.LT.OR P6, PT, R78, 0x3, !P4 ;  /* 0x000000034e00780c */ /* 0x000fda00067c1670 */
[----:B------:R-:W2:Y:S08]  /*22e0*/  @!P6 LDC R54, c[0x0][0x3cc] ;  /* 0x0000f300ff36eb82 */ /* 0x000eb00000000800 */
[----:B------:R-:W0:Y:S01]  /*22f0*/  @!P6 LDC.64 R50, c[0x0][0x380] ;  /* 0x0000e000ff32eb82 */ /* 0x000e220000000a00 */
[----:B--2---:R-:W-:-:S04]  /*2300*/  @!P6 IMAD R55, R54, 0x3, R87 ;  /* 0x000000033637e824 */ /* 0x004fc800078e0257 */
[----:B0-----:R-:W-:-:S05]  /*2310*/  @!P6 IMAD.WIDE R46, R55, 0x8, R50 ;  /* 0x00000008372ee825 */ /* 0x001fca00078e0232 */
[----:B------:R0:W-:Y:S01]  /*2320*/  @!P6 STG.E.64 desc[UR10][R46.64], R42 ;  /* 0x0000002a2e00e986 */ /* 0x0001e2000c101b0a */
[----:B------:R-:W-:-:S13]  /*2330*/  ISETP.LT.OR P6, PT, R78, 0x3, !P2 ;  /* 0x000000034e00780c */ /* 0x000fda00057c1670 */
[----:B------:R-:W2:Y:S08]  /*2340*/  @!P6 LDC R52, c[0x0][0x3cc] ;  /* 0x0000f300ff34eb82 */ /* 0x000eb00000000800 */
[----:B------:R-:W1:Y:S01]  /*2350*/  @!P6 LDC.64 R50, c[0x0][0x380] ;  /* 0x0000e000ff32eb82 */ /* 0x000e620000000a00 */
[----:B--2---:R-:W-:-:S04]  /*2360*/  @!P6 IMAD R53, R52, 0x4, R87 ;  /* 0x000000043435e824 */ /* 0x004fc800078e0257 */
[----:B-1----:R-:W-:-:S05]  /*2370*/  @!P6 IMAD.WIDE R44, R53, 0x8, R50 ;  /* 0x00000008352ce825 */ /* 0x002fca00078e0232 */
[----:B------:R1:W-:Y:S01]  /*2380*/  @!P6 STG.E.64 desc[UR10][R44.64], R40 ;  /* 0x000000282c00e986 */ /* 0x0003e2000c101b0a */
[----:B------:R-:W-:-:S13]  /*2390*/  ISETP.LT.OR P6, PT, R78, 0x3, !P0 ;  /* 0x000000034e00780c */ /* 0x000fda00047c1670 */
[----:B------:R-:W2:Y:S08]  /*23a0*/  @!P6 LDC R50, c[0x0][0x3cc] ;  /* 0x0000f300ff32eb82 */ /* 0x000eb00000000800 */
[----:B------:R-:W0:Y:S01]  /*23b0*/  @!P6 LDC.64 R48, c[0x0][0x380] ;  /* 0x0000e000ff30eb82 */ /* 0x000e220000000a00 */
[----:B--2---:R-:W-:Y:S02]  /*23c0*/  @!P6 IMAD R51, R50, 0x5, R87 ;  /* 0x000000053233e824 */ /* 0x004fe400078e0257 */
[----:B------:R-:W-:-:S02]  /*23d0*/  VIADD R87, R87, UR4 ;  /* 0x0000000457577c36 */ /* 0x000fc40008000000 */
[----:B0-----:R-:W-:-:S05]  /*23e0*/  @!P6 IMAD.WIDE R42, R51, 0x8, R48 ;  /* 0x00000008332ae825 */ /* 0x001fca00078e0230 */
[----:B------:R0:W-:Y:S01]  /*23f0*/  @!P6 STG.E.64 desc[UR10][R42.64], R38 ;  /* 0x000000262a00e986 */ /* 0x0001e2000c101b0a */
[----:B------:R-:W-:-:S13]  /*2400*/  ISETP.LT.OR P6, PT, R78, 0x4, !P1 ;  /* 0x000000044e00780c */ /* 0x000fda0004fc1670 */
[----:B------:R-:W2:Y:S02]  /*2410*/  @!P6 LDC.64 R46, c[0x0][0x380] ;  /* 0x0000e000ff2eeb82 */ /* 0x000ea40000000a00 */
[----:B--2---:R-:W-:-:S05]  /*2420*/  @!P6 IMAD.WIDE R46, R87, 0x8, R46 ;  /* 0x00000008572ee825 */ /* 0x004fca00078e022e */
[----:B------:R2:W-:Y:S01]  /*2430*/  @!P6 STG.E.64 desc[UR10][R46.64], R36 ;  /* 0x000000242e00e986 */ /* 0x0005e2000c101b0a */
[----:B------:R-:W-:-:S13]  /*2440*/  ISETP.LT.OR P6, PT, R78, 0x4, !P3 ;  /* 0x000000044e00780c */ /* 0x000fda0005fc1670 */
[----:B-1----:R-:W1:Y:S08]  /*2450*/  @!P6 LDC R44, c[0x0][0x3cc] ;  /* 0x0000f300ff2ceb82 */ /* 0x002e700000000800 */
[----:B------:R-:W3:Y:S01]  /*2460*/  @!P6 LDC.64 R40, c[0x0][0x380] ;  /* 0x0000e000ff28eb82 */ /* 0x000ee20000000a00 */
[----:B-1----:R-:W-:-:S05]  /*2470*/  @!P6 IADD3 R45, PT, PT, R87, R44, RZ ;  /* 0x0000002c572de210 */ /* 0x002fca0007ffe0ff */
[----:B---3--:R-:W-:-:S05]  /*2480*/  @!P6 IMAD.WIDE R40, R45, 0x8, R40 ;  /* 0x000000082d28e825 */ /* 0x008fca00078e0228 */
[----:B------:R1:W-:Y:S01]  /*2490*/  @!P6 STG.E.64 desc[UR10][R40.64], R34 ;  /* 0x000000222800e986 */ /* 0x0003e2000c101b0a */
[----:B------:R-:W-:-:S13]  /*24a0*/  ISETP.LT.OR P6, PT, R78, 0x4, !P5 ;  /* 0x000000044e00780c */ /* 0x000fda0006fc1670 */
[----:B0-----:R-:W0:Y:S08]  /*24b0*/  @!P6 LDC R42, c[0x0][0x3cc] ;  /* 0x0000f300ff2aeb82 */ /* 0x001e300000000800 */
[----:B------:R-:W2:Y:S01]  /*24c0*/  @!P6 LDC.64 R38, c[0x0][0x380] ;  /* 0x0000e000ff26eb82 */ /* 0x000ea20000000a00 */
[----:B0-----:R-:W-:-:S04]  /*24d0*/  @!P6 IMAD R43, R42, 0x2, R87 ;  /* 0x000000022a2be824 */ /* 0x001fc800078e0257 */
[----:B--2---:R-:W-:-:S05]  /*24e0*/  @!P6 IMAD.WIDE R36, R43, 0x8, R38 ;  /* 0x000000082b24e825 */ /* 0x004fca00078e0226 */
[----:B------:R0:W-:Y:S01]  /*24f0*/  @!P6 STG.E.64 desc[UR10][R36.64], R32 ;  /* 0x000000202400e986 */ /* 0x0001e2000c101b0a */
[----:B------:R-:W-:-:S13]  /*2500*/  ISETP.GE.AND P6, PT, R0, 0x4, PT ;  /* 0x000000040000780c */ /* 0x000fda0003fc6270 */
[----:B------:R-:W2:Y:S08]  /*2510*/  @P6 LDC R42, c[0x0][0x3cc] ;  /* 0x0000f300ff2a6b82 */ /* 0x000eb00000000800 */
[----:B------:R-:W1:Y:S01]  /*2520*/  @P6 LDC.64 R38, c[0x0][0x380] ;  /* 0x0000e000ff266b82 */ /* 0x000e620000000a00 */
[----:B--2---:R-:W-:-:S04]  /*2530*/  @P6 IMAD R43, R42, 0x3, R87 ;  /* 0x000000032a2b6824 */ /* 0x004fc800078e0257 */
[----:B-1----:R-:W-:-:S05]  /*2540*/  @P6 IMAD.WIDE R34, R43, 0x8, R38 ;  /* 0x000000082b226825 */ /* 0x002fca00078e0226 */
[----:B------:R1:W-:Y:S01]  /*2550*/  @P6 STG.E.64 desc[UR10][R34.64], R30 ;  /* 0x0000001e22006986 */ /* 0x0003e2000c101b0a */
[----:B------:R-:W-:Y:S02]  /*2560*/  ISETP.LT.OR P6, PT, R78, 0x4, !P2 ;  /* 0x000000044e00780c */ /* 0x000fe400057c1670 */
[----:B------:R-:W-:-:S11]  /*2570*/  ISETP.LT.OR P2, PT, R76, 0x6, !P2 ;  /* 0x000000064c00780c */ /* 0x000fd60005741670 */
[----:B------:R-:W2:Y:S08]  /*2580*/  @!P6 LDC R40, c[0x0][0x3cc] ;  /* 0x0000f300ff28eb82 */ /* 0x000eb00000000800 */
[----:B------:R-:W0:Y:S08]  /*2590*/  @!P6 LDC.64 R38, c[0x0][0x380] ;  /* 0x0000e000ff26eb82 */ /* 0x000e300000000a00 */
[----:B------:R-:W3:Y:S01]  /*25a0*/  @!P2 LDC R42, c[0x0][0x3cc] ;  /* 0x0000f300ff2aab82 */ /* 0x000ee20000000800 */
[----:B--2---:R-:W-:-:S04]  /*25b0*/  @!P6 IMAD R41, R40, 0x4, R87 ;  /* 0x000000042829e824 */ /* 0x004fc800078e0257 */
[----:B0-----:R-:W-:-:S05]  /*25c0*/  @!P6 IMAD.WIDE R32, R41, 0x8, R38 ;  /* 0x000000082920e825 */ /* 0x001fca00078e0226 */
[----:B------:R0:W-:Y:S01]  /*25d0*/  @!P6 STG.E.64 desc[UR10][R32.64], R28 ;  /* 0x0000001c2000e986 */ /* 0x0001e2000c101b0a */
[C---:B------:R-:W-:Y:S02]  /*25e0*/  ISETP.LT.OR P6, PT, R78.reuse, 0x4, !P0 ;  /* 0x000000044e00780c */ /* 0x040fe400047c1670 */
[----:B------:R-:W-:-:S11]  /*25f0*/  ISETP.LT.OR P0, PT, R78, 0x5, !P0 ;  /* 0x000000054e00780c */ /* 0x000fd60004701670 */
[----:B------:R-:W2:Y:S08]  /*2600*/  @!P6 LDC R38, c[0x0][0x3cc] ;  /* 0x0000f300ff26eb82 */ /* 0x000eb00000000800 */
[----:B------:R-:W1:Y:S01]  /*2610*/  @!P6 LDC.64 R36, c[0x0][0x380] ;  /* 0x0000e000ff24eb82 */ /* 0x000e620000000a00 */
[----:B--2---:R-:W-:Y:S01]  /*2620*/  @!P6 IMAD R39, R38, 0x5, R87 ;  /* 0x000000052627e824 */ /* 0x004fe200078e0257 */
[----:B------:R-:W-:-:S03]  /*2630*/  IADD3 R87, PT, PT, R87, UR4, RZ ;  /* 0x0000000457577c10 */ /* 0x000fc6000fffe0ff */
[----:B-1----:R-:W-:-:S05]  /*2640*/  @!P6 IMAD.WIDE R30, R39, 0x8, R36 ;  /* 0x00000008271ee825 */ /* 0x002fca00078e0224 */
[----:B------:R-:W-:Y:S01]  /*2650*/  @!P6 STG.E.64 desc[UR10][R30.64], R26 ;  /* 0x0000001a1e00e986 */ /* 0x000fe2000c101b0a */
[----:B------:R-:W-:Y:S02]  /*2660*/  ISETP.LT.OR P6, PT, R78, 0x5, !P1 ;  /* 0x000000054e00780c */ /* 0x000fe40004fc1670 */
[----:B------:R-:W-:-:S11]  /*2670*/  ISETP.LT.OR P1, PT, R76, 0x6, !P1 ;  /* 0x000000064c00780c */ /* 0x000fd60004f21670 */
[----:B------:R-:W1:Y:S02]  /*2680*/  @!P6 LDC.64 R34, c[0x0][0x380] ;  /* 0x0000e000ff22eb82 */ /* 0x000e640000000a00 */
[----:B-1----:R-:W-:-:S05]  /*2690*/  @!P6 IMAD.WIDE R34, R87, 0x8, R34 ;  /* 0x000000085722e825 */ /* 0x002fca00078e0222 */
[----:B------:R1:W-:Y:S01]  /*26a0*/  @!P6 STG.E.64 desc[UR10][R34.64], R24 ;  /* 0x000000182200e986 */ /* 0x0003e2000c101b0a */
[----:B------:R-:W-:Y:S02]  /*26b0*/  ISETP.LT.OR P6, PT, R78, 0x5, !P3 ;  /* 0x000000054e00780c */ /* 0x000fe40005fc1670 */
[----:B------:R-:W-:-:S11]  /*26c0*/  ISETP.LT.OR P3, PT, R76, 0x6, !P3 ;  /* 0x000000064c00780c */ /* 0x000fd60005f61670 */
[----:B0-----:R-:W0:Y:S08]  /*26d0*/  @!P6 LDC R32, c[0x0][0x3cc] ;  /* 0x0000f300ff20eb82 */ /* 0x001e300000000800 */
[----:B------:R-:W2:Y:S08]  /*26e0*/  @!P6 LDC.64 R28, c[0x0][0x380] ;  /* 0x0000e000ff1ceb82 */ /* 0x000eb00000000a00 */
[----:B-1----:R-:W1:Y:S01]  /*26f0*/  @!P0 LDC R34, c[0x0][0x3cc] ;  /* 0x0000f300ff228b82 */ /* 0x002e620000000800 */
[----:B0-----:R-:W-:-:S07]  /*2700*/  @!P6 IMAD.IADD R33, R87, 0x1, R32 ;  /* 0x000000015721e824 */ /* 0x001fce00078e0220 */
[----:B------:R-:W0:Y:S01]  /*2710*/  @!P3 LDC R36, c[0x0][0x3cc] ;  /* 0x0000f300ff24bb82 */ /* 0x000e220000000800 */
[----:B--2---:R-:W-:-:S07]  /*2720*/  @!P6 IMAD.WIDE R28, R33, 0x8, R28 ;  /* 0x00000008211ce825 */ /* 0x004fce00078e021c */
[----:B------:R-:W2:Y:S01]  /*2730*/  @!P2 LDC.64 R32, c[0x0][0x380] ;  /* 0x0000e000ff20ab82 */ /* 0x000ea20000000a00 */
[----:B------:R4:W-:Y:S01]  /*2740*/  @!P6 STG.E.64 desc[UR10][R28.64], R22 ;  /* 0x000000161c00e986 */ /* 0x0009e2000c101b0a */
[----:B------:R-:W-:Y:S02]  /*2750*/  ISETP.LT.OR P6, PT, R78, 0x5, !P5 ;  /* 0x000000054e00780c */ /* 0x000fe40006fc1670 */
[----:B------:R-:W-:Y:S01]  /*2760*/  ISETP.LT.OR P5, PT, R76, 0x6, !P5 ;  /* 0x000000064c00780c */ /* 0x000fe20006fa1670 */
[----:B-1----:R-:W-:-:S10]  /*2770*/  @!P0 IMAD R35, R34, 0x5, R87 ;  /* 0x0000000522238824 */ /* 0x002fd400078e0257 */
[----:B------:R-:W1:Y:S08]  /*2780*/  @!P6 LDC R30, c[0x0][0x3cc] ;  /* 0x0000f300ff1eeb82 */ /* 0x000e700000000800 */
[----:B------:R-:W5:Y:S08]  /*2790*/  @!P6 LDC.64 R26, c[0x0][0x380] ;  /* 0x0000e000ff1aeb82 */ /* 0x000f700000000a00 */
[----:B------:R-:W3:Y:S01]  /*27a0*/  @!P5 LDC R38, c[0x0][0x3cc] ;  /* 0x0000f300ff26db82 */ /* 0x000ee20000000800 */
[----:B-1----:R-:W-:-:S07]  /*27b0*/  @!P6 IMAD R31, R30, 0x2, R87 ;  /* 0x000000021e1fe824 */ /* 0x002fce00078e0257 */
[----:B----4-:R-:W1:Y:S01]  /*27c0*/  @!P5 LDC.64 R28, c[0x0][0x380] ;  /* 0x0000e000ff1cdb82 */ /* 0x010e620000000a00 */
[----:B-----5:R-:W-:-:S05]  /*27d0*/  @!P6 IMAD.WIDE R24, R31, 0x8, R26 ;  /* 0x000000081f18e825 */ /* 0x020fca00078e021a */
[----:B------:R4:W-:Y:S01]  /*27e0*/  @!P6 STG.E.64 desc[UR10][R24.64], R20 ;  /* 0x000000141800e986 */ /* 0x0009e2000c101b0a */
[----:B------:R-:W-:Y:S02]  /*27f0*/  ISETP.LT.OR P6, PT, R78, 0x5, !P4 ;  /* 0x000000054e00780c */ /* 0x000fe400067c1670 */
[----:B------:R-:W-:Y:S02]  /*2800*/  ISETP.LT.OR P4, PT, R76, 0x6, !P4 ;  /* 0x000000064c00780c */ /* 0x000fe40006781670 */
[----:B------:R-:W-:-:S09]  /*2810*/  VIMNMX R76, PT, PT, R77, R76, PT ;  /* 0x0000004c4d4c7248 */ /* 0x000fd20003fe0100 */
[----:B------:R-:W5:Y:S08]  /*2820*/  @!P6 LDC R30, c[0x0][0x3cc] ;  /* 0x0000f300ff1eeb82 */ /* 0x000f700000000800 */
[----:B------:R-:W0:Y:S08]  /*2830*/  @!P6 LDC.64 R26, c[0x0][0x380] ;  /* 0x0000e000ff1aeb82 */ /* 0x000e300000000a00 */
[----:B------:R-:W2:Y:S01]  /*2840*/  @!P4 LDC R40, c[0x0][0x3cc] ;  /* 0x0000f300ff28cb82 */ /* 0x000ea20000000800 */
[----:B-----5:R-:W-:-:S07]  /*2850*/  @!P6 IMAD R31, R30, 0x3, R87 ;  /* 0x000000031e1fe824 */ /* 0x020fce00078e0257 */
[----:B----4-:R-:W4:Y:S01]  /*2860*/  @!P1 LDC.64 R24, c[0x0][0x380] ;  /* 0x0000e000ff189b82 */ /* 0x010f220000000a00 */
[----:B0-----:R-:W-:-:S07]  /*2870*/  @!P6 IMAD.WIDE R22, R31, 0x8, R26 ;  /* 0x000000081f16e825 */ /* 0x001fce00078e021a */
[----:B------:R-:W0:Y:S01]  /*2880*/  @!P3 LDC.64 R26, c[0x0][0x380] ;  /* 0x0000e000ff1abb82 */ /* 0x000e220000000a00 */
[----:B------:R5:W-:Y:S01]  /*2890*/  @!P6 STG.E.64 desc[UR10][R22.64], R18 ;  /* 0x000000121600e986 */ /* 0x000be2000c101b0a */
[----:B------:R-:W-:-:S06]  /*28a0*/  ISETP.GE.AND P6, PT, R0, 0x5, PT ;  /* 0x000000050000780c */ /* 0x000fcc0003fc6270 */
[----:B------:R-:W1:Y:S08]  /*28b0*/  @!P4 LDC.64 R30, c[0x0][0x380] ;  /* 0x0000e000ff1ecb82 */ /* 0x000e700000000a00 */
[----:B------:R-:W3:Y:S08]  /*28c0*/  @P6 LDC R0, c[0x0][0x3cc] ;  /* 0x0000f300ff006b82 */ /* 0x000ef00000000800 */
[----:B------:R-:W4:Y:S08]  /*28d0*/  @P6 LDC.64 R20, c[0x0][0x380] ;  /* 0x0000e000ff146b82 */ /* 0x000f300000000a00 */
[----:B-----5:R-:W5:Y:S01]  /*28e0*/  @!P0 LDC.64 R22, c[0x0][0x380] ;  /* 0x0000e000ff168b82 */ /* 0x020f620000000a00 */
[----:B---3--:R-:W-:Y:S01]  /*28f0*/  @P6 LEA R19, R0, R87, 0x2 ;  /* 0x0000005700136211 */ /* 0x008fe200078e10ff */
[----:B------:R-:W-:-:S04]  /*2900*/  VIADD R87, R87, UR4 ;  /* 0x0000000457577c36 */ /* 0x000fc80008000000 */
[--C-:B--2---:R-:W-:Y:S01]  /*2910*/  @!P4 IMAD R39, R40, 0x3, R87.reuse ;  /* 0x000000032827c824 */ /* 0x104fe200078e0257 */
[----:B------:R-:W-:Y:S01]  /*2920*/  @!P5 LEA R37, R38, R87, 0x1 ;  /* 0x000000572625d211 */ /* 0x000fe200078e08ff */
[----:B------:R-:W-:Y:S02]  /*2930*/  @!P2 IMAD R41, R42, 0x4, R87 ;  /* 0x000000042a29a824 */ /* 0x000fe400078e0257 */
[----:B----4-:R-:W-:-:S05]  /*2940*/  @P6 IMAD.WIDE R18, R19, 0x8, R20 ;  /* 0x0000000813126825 */ /* 0x010fca00078e0214 */
[----:B------:R2:W-:Y:S01]  /*2950*/  @P6 STG.E.64 desc[UR10][R18.64], R16 ;  /* 0x0000001012006986 */ /* 0x0005e2000c101b0a */
[----:B------:R-:W-:Y:S01]  /*2960*/  ISETP.GE.AND P6, PT, R76, 0x6, PT ;  /* 0x000000064c00780c */ /* 0x000fe20003fc6270 */
[----:B-----5:R-:W-:-:S04]  /*2970*/  @!P0 IMAD.WIDE R20, R35, 0x8, R22 ;  /* 0x0000000823148825 */ /* 0x020fc800078e0216 */
[C---:B------:R-:W-:Y:S01]  /*2980*/  @!P3 IMAD.IADD R35, R87.reuse, 0x1, R36 ;  /* 0x000000015723b824 */ /* 0x040fe200078e0224 */
[----:B------:R3:W-:Y:S01]  /*2990*/  @!P0 STG.E.64 desc[UR10][R20.64], R14 ;  /* 0x0000000e14008986 */ /* 0x0007e2000c101b0a */
[----:B------:R-:W-:-:S04]  /*29a0*/  @!P1 IMAD.WIDE R22, R87, 0x8, R24 ;  /* 0x0000000857169825 */ /* 0x000fc800078e0218 */
[----:B0-----:R-:W-:Y:S01]  /*29b0*/  @!P3 IMAD.WIDE R24, R35, 0x8, R26 ;  /* 0x000000082318b825 */ /* 0x001fe200078e021a */
[----:B------:R3:W-:Y:S03]  /*29c0*/  @!P1 STG.E.64 desc[UR10][R22.64], R12 ;  /* 0x0000000c16009986 */ /* 0x0007e6000c101b0a */
[----:B-1----:R-:W-:Y:S01]  /*29d0*/  @!P5 IMAD.WIDE R26, R37, 0x8, R28 ;  /* 0x00000008251ad825 */ /* 0x002fe200078e021c */
[----:B------:R3:W-:Y:S03]  /*29e0*/  @!P3 STG.E.64 desc[UR10][R24.64], R10 ;  /* 0x0000000a1800b986 */ /* 0x0007e6000c101b0a */
[----:B------:R-:W-:Y:S01]  /*29f0*/  @!P4 IMAD.WIDE R28, R39, 0x8, R30 ;  /* 0x00000008271cc825 */ /* 0x000fe200078e021e */
[----:B------:R3:W-:Y:S03]  /*2a00*/  @!P5 STG.E.64 desc[UR10][R26.64], R8 ;  /* 0x000000081a00d986 */ /* 0x0007e6000c101b0a */
[----:B--2---:R-:W-:Y:S01]  /*2a10*/  @!P2 IMAD.WIDE R16, R41, 0x8, R32 ;  /* 0x000000082910a825 */ /* 0x004fe200078e0220 */
[----:B------:R3:W-:Y:S04]  /*2a20*/  @!P4 STG.E.64 desc[UR10][R28.64], R6 ;  /* 0x000000061c00c986 */ /* 0x0007e8000c101b0a */
[----:B------:R3:W-:Y:S01]  /*2a30*/  @!P2 STG.E.64 desc[UR10][R16.64], R4 ;  /* 0x000000041000a986 */ /* 0x0007e2000c101b0a */
[----:B------:R-:W-:Y:S05]  /*2a40*/  @!P6 EXIT ;  /* 0x000000000000e94d */ /* 0x000fea0003800000 */
[----:B------:R-:W0:Y:S08]  /*2a50*/  LDC R0, c[0x0][0x3cc] ;  /* 0x0000f300ff007b82 */ /* 0x000e300000000800 */
[----:B---3--:R-:W1:Y:S01]  /*2a60*/  LDC.64 R4, c[0x0][0x380] ;  /* 0x0000e000ff047b82 */ /* 0x008e620000000a00 */
[----:B0-----:R-:W-:-:S04]  /*2a70*/  IMAD R7, R0, 0x5, R87 ;  /* 0x0000000500077824 */ /* 0x001fc800078e0257 */
[----:B-1----:R-:W-:-:S05]  /*2a80*/  IMAD.WIDE R4, R7, 0x8, R4 ;  /* 0x0000000807047825 */ /* 0x002fca00078e0204 */
[----:B------:R-:W-:Y:S01]  /*2a90*/  STG.E.64 desc[UR10][R4.64], R2 ;  /* 0x0000000204007986 */ /* 0x000fe2000c101b0a */
[----:B------:R-:W-:Y:S05]  /*2aa0*/  EXIT ;  /* 0x000000000000794d */ /* 0x000fea0003800000 */
.L_x_38:
        /* <DEDUP_REMOVED lines=13> */
.L_x_54:


//--------------------- .text._Z11kernel__2_1PdS_S_iiiiiiiiiiiiiiii --------------------------
	.section	.text._Z11kernel__2_1PdS_S_iiiiiiiiiiiiiiii,"ax",@progbits
	.align	128
        .global         _Z11kernel__2_1PdS_S_iiiiiiiiiiiiiiii
        .type           _Z11kernel__2_1PdS_S_iiiiiiiiiiiiiiii,@function
        .size           _Z11kernel__2_1PdS_S_iiiiiiiiiiiiiiii,(.L_x_55 - _Z11kernel__2_1PdS_S_iiiiiiiiiiiiiiii)
        .other          _Z11kernel__2_1PdS_S_iiiiiiiiiiiiiiii,@"STO_CUDA_ENTRY STV_DEFAULT"
_Z11kernel__2_1PdS_S_iiiiiiiiiiiiiiii:
.text._Z11kernel__2_1PdS_S_iiiiiiiiiiiiiiii:
[----:B------:R-:W-:Y:S08]  /*0000*/  LDC R1, c[0x0][0x37c] ;  /* 0x0000df00ff017b82 */ /* 0x000ff00000000800 */
[----:B------:R-:W0:Y:S01]  /*0010*/  LDC.64 R4, c[0x0][0x3b0] ;  /* 0x0000ec00ff047b82 */ /* 0x000e220000000a00 */
[----:B------:R-:W1:Y:S01]  /*0020*/  S2R R24, SR_TID.Y ;  /* 0x0000000000187919 */ /* 0x000e620000002200 */
[----:B------:R-:W-:-:S02]  /*0030*/  CS2R R14, SRZ ;  /* 0x00000000000e7805 */ /* 0x000fc4000001ff00 */
[----:B------:R-:W-:Y:S02]  /*0040*/  CS2R R64, SRZ ;  /* 0x0000000000407805 */ /* 0x000fe4000001ff00 */
[----:B------:R-:W-:Y:S02]  /*0050*/  CS2R R16, SRZ ;  /* 0x0000000000107805 */ /* 0x000fe4000001ff00 */
[----:B------:R-:W-:Y:S02]  /*0060*/  CS2R R18, SRZ ;  /* 0x0000000000127805 */ /* 0x000fe4000001ff00 */
[----:B------:R-:W-:Y:S02]  /*0070*/  CS2R R20, SRZ ;  /* 0x0000000000147805 */ /* 0x000fe4000001ff00 */
[----:B------:R-:W-:Y:S01]  /*0080*/  CS2R R22, SRZ ;  /* 0x0000000000167805 */ /* 0x000fe2000001ff00 */
[----:B------:R-:W2:Y:S01]  /*0090*/  LDC.64 R2, c[0x0][0x3b8] ;  /* 0x0000ee00ff027b82 */ /* 0x000ea20000000a00 */
[----:B------:R-:W-:-:S02]  /*00a0*/  CS2R R74, SRZ ;  /* 0x00000000004a7805 */ /* 0x000fc4000001ff00 */
[----:B------:R-:W-:Y:S02]  /*00b0*/  CS2R R62, SRZ ;  /* 0x00000000003e7805 */ /* 0x000fe4000001ff00 */
[----:B------:R-:W-:Y:S02]  /*00c0*/  CS2R R26, SRZ ;  /* 0x00000000001a7805 */ /* 0x000fe4000001ff00 */
[----:B------:R-:W-:Y:S02]  /*00d0*/  CS2R R28, SRZ ;  /* 0x00000000001c7805 */ /* 0x000fe4000001ff00 */
[----:B------:R-:W-:Y:S02]  /*00e0*/  CS2R R30, SRZ ;  /* 0x00000000001e7805 */ /* 0x000fe4000001ff00 */
[----:B------:R-:W-:Y:S02]  /*00f0*/  CS2R R32, SRZ ;  /* 0x0000000000207805 */ /* 0x000fe4000001ff00 */
[----:B------:R-:W-:Y:S01]  /*0100*/  CS2R R72, SRZ ;  /* 0x0000000000487805 */ /* 0x000fe2000001ff00 */
[----:B------:R-:W3:Y:S01]  /*0110*/  S2UR UR4, SR_CTAID.X ;  /* 0x00000000000479c3 */ /* 0x000ee20000002500 */
        /* <DEDUP_REMOVED lines=15> */
[----:B--2---:R-:W-:-:S02]  /*0210*/  IMAD R0, R5, R2, RZ ;  /* 0x0000000205007224 */ /* 0x004fc400078e02ff */
[----:B------:R-:W-:Y:S01]  /*0220*/  HFMA2 R2, -RZ, RZ, 0, 0 ;  /* 0x00000000ff027431 */ /* 0x000fe200000001ff */
        /* <DEDUP_REMOVED lines=14> */
[----:B------:R-:W2:Y:S01]  /*0310*/  I2F.RP R8, R10 ;  /* 0x0000000a00087306 */ /* 0x000ea20000209400 */
[----:B------:R-:W-:-:S02]  /*0320*/  CS2R R90, SRZ ;  /* 0x00000000005a7805 */ /* 0x000fc4000001ff00 */
[----:B------:R-:W-:Y:S02]  /*0330*/  CS2R R88, SRZ ;  /* 0x0000000000587805 */ /* 0x000fe4000001ff00 */
[----:B-1----:R-:W-:Y:S01]  /*0340*/  SHF.R.U32.HI R13, RZ, 0x4, R24 ;  /* 0x00000004ff0d7819 */ /* 0x002fe20000011618 */
[----:B------:R-:W1:Y:S02]  /*0350*/  LDCU.64 UR10, c[0x0][0x358] ;  /* 0x00006b00ff0a77ac */ /* 0x000e640008000a00 */
[----:B0-----:R-:W0:Y:S08]  /*0360*/  MUFU.RCP R7, R7 ;  /* 0x0000000700077308 */ /* 0x001e300000001000 */
[----:B--2---:R-:W2:Y:S01]  /*0370*/  MUFU.RCP R8, R8 ;  /* 0x0000000800087308 */ /* 0x004ea20000001000 */
[----:B0-----:R-:W-:-:S07]  /*0380*/  IADD3 R3, PT, PT, R7, 0xffffffe, RZ ;  /* 0x0ffffffe07037810 */ /* 0x001fce0007ffe0ff */
[----:B------:R-:W0:Y:S01]  /*0390*/  F2I.FTZ.U32.TRUNC.NTZ R3, R3 ;  /* 0x0000000300037305 */ /* 0x000e22000021f000 */
[----:B--2---:R-:W-:-:S07]  /*03a0*/  VIADD R7, R8, 0xffffffe ;  /* 0x0ffffffe08077836 */ /* 0x004fce0000000000 */
[----:B------:R-:W2:Y:S01]  /*03b0*/  F2I.FTZ.U32.TRUNC.NTZ R7, R7 ;  /* 0x0000000700077305 */ /* 0x000ea2000021f000 */
[----:B0-----:R-:W-:-:S04]  /*03c0*/  IMAD R9, R9, R3, RZ ;  /* 0x0000000309097224 */ /* 0x001fc800078e02ff */
[----:B------:R-:W-:Y:S01]  /*03d0*/  IMAD.HI.U32 R2, R3, R9, R2 ;  /* 0x0000000903027227 */ /* 0x000fe200078e0002 */
[----:B--2---:R-:W-:-:S05]  /*03e0*/  IADD3 R9, PT, PT, RZ, -R7, RZ ;  /* 0x80000007ff097210 */ /* 0x004fca0007ffe0ff */
[----:B---3--:R-:W-:-:S04]  /*03f0*/  IMAD.HI.U32 R2, R2, UR4, RZ ;  /* 0x0000000402027c27 */ /* 0x008fc8000f8e00ff */
[----:B------:R-:W-:Y:S02]  /*0400*/  IMAD.MOV R3, RZ, RZ, -R2 ;  /* 0x000000ffff037224 */ /* 0x000fe400078e0a02 */
[----:B------:R-:W-:Y:S02]  /*0410*/  IMAD R9, R9, R10, RZ ;  /* 0x0000000a09097224 */ /* 0x000fe400078e02ff */
[----:B------:R-:W-:-:S05]  /*0420*/  IMAD R3, R6, R3, UR4 ;  /* 0x0000000406037e24 */ /* 0x000fca000f8e0203 */
[----:B------:R-:W-:-:S13]  /*0430*/  ISETP.GE.U32.AND P0, PT, R3, R6, PT ;  /* 0x000000060300720c */ /* 0x000fda0003f06070 */
[----:B------:R-:W-:Y:S02]  /*0440*/  @P0 IADD3 R3, PT, PT, -R6, R3, RZ ;  /* 0x0000000306030210 */ /* 0x000fe40007ffe1ff */
[----:B------:R-:W-:Y:S02]  /*0450*/  @P0 IADD3 R2, PT, PT, R2, 0x1, RZ ;  /* 0x0000000102020810 */ /* 0x000fe40007ffe0ff */
[----:B------:R-:W-:-:S13]  /*0460*/  ISETP.GE.U32.AND P1, PT, R3, R6, PT ;  /* 0x000000060300720c */ /* 0x000fda0003f26070 */
[----:B------:R-:W-:Y:S01]  /*0470*/  @P1 VIADD R2, R2, 0x1 ;  /* 0x0000000102021836 */ /* 0x000fe20000000000 */
[----:B------:R-:W-:-:S05]  /*0480*/  @!P2 LOP3.LUT R2, RZ, R6, RZ, 0x33, !PT ;  /* 0x00000006ff02a212 */ /* 0x000fca00078e33ff */
[----:B------:R-:W-:-:S04]  /*0490*/  IMAD.MOV R3, RZ, RZ, -R2 ;  /* 0x000000ffff037224 */ /* 0x000fc800078e0a02 */
[----:B------:R-:W-:Y:S01]  /*04a0*/  IMAD R3, R6, R3, UR4 ;  /* 0x0000000406037e24 */ /* 0x000fe2000f8e0203 */
[----:B------:R-:W-:Y:S01]  /*04b0*/  MOV R6, RZ ;  /* 0x000000ff00067202 */ /* 0x000fe20000000f00 */
[----:B------:R-:W0:Y:S03]  /*04c0*/  LDCU UR4, c[0x0][0x3d4] ;  /* 0x00007a80ff0477ac */ /* 0x000e260008000800 */
[----:B------:R-:W-:Y:S01]  /*04d0*/  IABS R8, R3 ;  /* 0x0000000300087213 */ /* 0x000fe20000000000 */
[----:B------:R-:W-:-:S03]  /*04e0*/  IMAD.HI.U32 R6, R7, R9, R6 ;  /* 0x0000000907067227 */ /* 0x000fc600078e0006 */
[----:B------:R-:W-:Y:S01]  /*04f0*/  MOV R7, R8 ;  /* 0x0000000800077202 */ /* 0x000fe20000000f00 */
[----:B------:R-:W-:Y:S02]  /*0500*/  IMAD.MOV R9, RZ, RZ, -R11 ;  /* 0x000000ffff097224 */ /* 0x000fe400078e0a0b */
[----:B------:R-:W-:Y:S02]  /*0510*/  IMAD.MOV.U32 R11, RZ, RZ, R12 ;  /* 0x000000ffff0b7224 */ /* 0x000fe400078e000c */
[----:B------:R-:W-:Y:S02]  /*0520*/  IMAD.HI.U32 R6, R6, R7, RZ ;  /* 0x0000000706067227 */ /* 0x000fe400078e00ff */
[----:B------:R-:W2:Y:S02]  /*0530*/  I2F.RP R8, R11 ;  /* 0x0000000b00087306 */ /* 0x000ea40000209400 */
[----:B------:R-:W-:Y:S01]  /*0540*/  IMAD R7, R6, R9, R7 ;  /* 0x0000000906077224 */ /* 0x000fe200078e0207 */
[----:B0-----:R-:W-:-:S04]  /*0550*/  UISETP.GE.AND UP0, UPT, UR4, 0x1, UPT ;  /* 0x000000010400788c */ /* 0x001fc8000bf06270 */
[----:B------:R-:W-:Y:S01]  /*0560*/  ISETP.GT.U32.AND P2, PT, R10, R7, PT ;  /* 0x000000070a00720c */ /* 0x000fe20003f44070 */
[----:B--2---:R-:W0:-:S12]  /*0570*/  MUFU.RCP R8, R8 ;  /* 0x0000000800087308 */ /* 0x004e180000001000 */
[-C--:B------:R-:W-:Y:S01]  /*0580*/  @!P2 IADD3 R7, PT, PT, R7, -R10.reuse, RZ ;  /* 0x8000000a0707a210 */ /* 0x080fe20007ffe0ff */
[----:B------:R-:W-:Y:S01]  /*0590*/  @!P2 VIADD R6, R6, 0x1 ;  /* 0x000000010606a836 */ /* 0x000fe20000000000 */
[----:B------:R-:W-:Y:S02]  /*05a0*/  ISETP.NE.AND P2, PT, R0, RZ, PT ;  /* 0x000000ff0000720c */ /* 0x000fe40003f45270 */
[----:B------:R-:W-:Y:S02]  /*05b0*/  ISETP.GE.U32.AND P0, PT, R7, R10, PT ;  /* 0x0000000a0700720c */ /* 0x000fe40003f06070 */
[----:B------:R-:W-:-:S04]  /*05c0*/  LOP3.LUT R7, R3, R0, RZ, 0x3c, !PT ;  /* 0x0000000003077212 */ /* 0x000fc800078e3cff */
[----:B------:R-:W-:Y:S02]  /*05d0*/  ISETP.GE.AND P1, PT, R7, RZ, PT ;  /* 0x000000ff0700720c */ /* 0x000fe40003f26270 */
[----:B0-----:R-:W-:-:S04]  /*05e0*/  IADD3 R9, PT, PT, R8, 0xffffffe, RZ ;  /* 0x0ffffffe08097810 */ /* 0x001fc80007ffe0ff */
[----:B------:R0:W2:Y:S01]  /*05f0*/  F2I.FTZ.U32.TRUNC.NTZ R7, R9 ;  /* 0x0000000900077305 */ /* 0x0000a2000021f000 */
[----:B------:R-:W-:-:S04]  /*0600*/  @P0 IADD3 R6, PT, PT, R6, 0x1, RZ ;  /* 0x0000000106060810 */ /* 0x000fc80007ffe0ff */
[----:B------:R-:W-:Y:S02]  /*0610*/  MOV R10, R6 ;  /* 0x00000006000a7202 */ /* 0x000fe40000000f00 */
[----:B0-----:R-:W-:-:S03]  /*0620*/  IABS R9, R4 ;  /* 0x0000000400097213 */ /* 0x001fc60000000000 */
[----:B------:R-:W-:Y:S01]  /*0630*/  @!P1 IMAD.MOV R10, RZ, RZ, -R10 ;  /* 0x000000ffff0a9224 */ /* 0x000fe200078e0a0a */
[----:B------:R-:W-:-:S04]  /*0640*/  @!P2 LOP3.LUT R10, RZ, R0, RZ, 0x33, !PT ;  /* 0x00000000ff0aa212 */ /* 0x000fc800078e33ff */
[----:B------:R-:W-:Y:S02]  /*0650*/  IADD3 R6, PT, PT, -R10, RZ, RZ ;  /* 0x000000ff0a067210 */ /* 0x000fe40007ffe1ff */
[----:B--2---:R-:W-:-:S03]  /*0660*/  IADD3 R12, PT, PT, RZ, -R7, RZ ;  /* 0x80000007ff0c7210 */ /* 0x004fc60007ffe0ff */
[----:B------:R-:W-:Y:S02]  /*0670*/  IMAD R8, R0, R6, R3 ;  /* 0x0000000600087224 */ /* 0x000fe400078e0203 */
[----:B------:R-:W-:Y:S01]  /*0680*/  IMAD R3, R12, R11, RZ ;  /* 0x0000000b0c037224 */ /* 0x000fe200078e02ff */
[----:B------:R-:W-:Y:S01]  /*0690*/  IABS R12, R5 ;  /* 0x00000005000c7213 */ /* 0x000fe20000000000 */
[----:B------:R-:W-:Y:S01]  /*06a0*/  IMAD.MOV.U32 R6, RZ, RZ, RZ ;  /* 0x000000ffff067224 */ /* 0x000fe200078e00ff */
[----:B------:R-:W-:Y:S02]  /*06b0*/  IABS R0, R8 ;  /* 0x0000000800007213 */ /* 0x000fe40000000000 */
[----:B------:R-:W-:Y:S01]  /*06c0*/  IADD3 R12, PT, PT, RZ, -R12, RZ ;  /* 0x8000000cff0c7210 */ /* 0x000fe20007ffe0ff */
[----:B------:R-:W-:Y:S01]  /*06d0*/  IMAD.HI.U32 R6, R7, R3, R6 ;  /* 0x0000000307067227 */ /* 0x000fe200078e0006 */
[----:B------:R-:W-:Y:S01]  /*06e0*/  MOV R7, R0 ;  /* 0x0000000000077202 */ /* 0x000fe20000000f00 */
[----:B------:R-:W0:Y:S02]  /*06f0*/  I2F.RP R3, R9 ;  /* 0x0000000900037306 */ /* 0x000e240000209400 */
[----:B------:R-:W-:Y:S01]  /*0700*/  IMAD.MOV.U32 R0, RZ, RZ, R12 ;  /* 0x000000ffff007224 */ /* 0x000fe200078e000c */
[----:B------:R-:W-:Y:S01]  /*0710*/  LOP3.LUT R12, R24, 0xf, RZ, 0xc0, !PT ;  /* 0x0000000f180c7812 */ /* 0x000fe200078ec0ff */
[----:B------:R-:W-:-:S04]  /*0720*/  IMAD.HI.U32 R6, R6, R7, RZ ;  /* 0x0000000706067227 */ /* 0x000fc800078e00ff */
[----:B------:R-:W-:-:S05]  /*0730*/  IMAD R0, R6, R0, R7 ;  /* 0x0000000006007224 */ /* 0x000fca00078e0207 */
[----:B------:R-:W-:Y:S01]  /*0740*/  ISETP.GT.U32.AND P2, PT, R11, R0, PT ;  /* 0x000000000b00720c */ /* 0x000fe20003f44070 */
[----:B0-----:R-:W0:-:S12]  /*0750*/  MUFU.RCP R3, R3 ;  /* 0x0000000300037308 */ /* 0x001e180000001000 */
[-C--:B------:R-:W-:Y:S01]  /*0760*/  @!P2 IADD3 R0, PT, PT, R0, -R11.reuse, RZ ;  /* 0x8000000b0000a210 */ /* 0x080fe20007ffe0ff */
[----:B------:R-:W-:Y:S01]  /*0770*/  @!P2 VIADD R6, R6, 0x1 ;  /* 0x000000010606a836 */ /* 0x000fe20000000000 */
[----:B------:R-:W-:Y:S02]  /*0780*/  ISETP.NE.AND P2, PT, R5, RZ, PT ;  /* 0x000000ff0500720c */ /* 0x000fe40003f45270 */
[----:B------:R-:W-:Y:S02]  /*0790*/  ISETP.GE.U32.AND P0, PT, R0, R11, PT ;  /* 0x0000000b0000720c */ /* 0x000fe40003f06070 */
[----:B------:R-:W-:Y:S02]  /*07a0*/  LOP3.LUT R0, R8, R5, RZ, 0x3c, !PT ;  /* 0x0000000508007212 */ /* 0x000fe400078e3cff */
[----:B0-----:R-:W-:Y:S02]  /*07b0*/  IADD3 R7, PT, PT, R3, 0xffffffe, RZ ;  /* 0x0ffffffe03077810 */ /* 0x001fe40007ffe0ff */
[----:B------:R-:W-:-:S04]  /*07c0*/  ISETP.GE.AND P1, PT, R0, RZ, PT ;  /* 0x000000ff0000720c */ /* 0x000fc80003f26270 */
[----:B------:R-:W0:Y:S03]  /*07d0*/  F2I.FTZ.U32.TRUNC.NTZ R7, R7 ;  /* 0x0000000700077305 */ /* 0x000e26000021f000 */
[----:B------:R-:W-:-:S04]  /*07e0*/  @P0 IADD3 R6, PT, PT, R6, 0x1, RZ ;  /* 0x0000000106060810 */ /* 0x000fc80007ffe0ff */
[----:B------:R-:W-:-:S05]  /*07f0*/  MOV R11, R6 ;  /* 0x00000006000b7202 */ /* 0x000fca0000000f00 */
[----:B------:R-:W-:Y:S01]  /*0800*/  @!P1 IMAD.MOV R11, RZ, RZ, -R11 ;  /* 0x000000ffff0b9224 */ /* 0x000fe200078e0a0b */
[----:B------:R-:W-:Y:S02]  /*0810*/  @!P2 LOP3.LUT R11, RZ, R5, RZ, 0x33, !PT ;  /* 0x00000005ff0ba212 */ /* 0x000fe400078e33ff */
[----:B0-----:R-:W-:Y:S02]  /*0820*/  IADD3 R6, PT, PT, RZ, -R7, RZ ;  /* 0x80000007ff067210 */ /* 0x001fe40007ffe0ff */
[----:B------:R-:W-:-:S03]  /*0830*/  IADD3 R0, PT, PT, -R11, RZ, RZ ;  /* 0x000000ff0b007210 */ /* 0x000fc60007ffe1ff */
[----:B------:R-:W-:Y:S02]  /*0840*/  IMAD R3, R6, R9, RZ ;  /* 0x0000000906037224 */ /* 0x000fe400078e02ff */
[----:B------:R-:W-:Y:S02]  /*0850*/  IMAD R5, R5, R0, R8 ;  /* 0x0000000005057224 */ /* 0x000fe400078e0208 */
[----:B------:R-:W-:-:S03]  /*0860*/  IMAD.MOV.U32 R6, RZ, RZ, RZ ;  /* 0x000000ffff067224 */ /* 0x000fc600078e00ff */
[----:B------:R-:W-:Y:S01]  /*0870*/  IABS R0, R5 ;  /* 0x0000000500007213 */ /* 0x000fe20000000000 */
[----:B------:R-:W-:-:S06]  /*0880*/  IMAD.HI.U32 R6, R7, R3, R6 ;  /* 0x0000000307067227 */ /* 0x000fcc00078e0006 */
[----:B------:R-:W-:-:S05]  /*0890*/  IMAD.HI.U32 R6, R6, R0, RZ ;  /* 0x0000000006067227 */ /* 0x000fca00078e00ff */
[----:B------:R-:W-:-:S05]  /*08a0*/  IADD3 R3, PT, PT, -R6, RZ, RZ ;  /* 0x000000ff06037210 */ /* 0x000fca0007ffe1ff */
[----:B------:R-:W-:-:S05]  /*08b0*/  IMAD R0, R9, R3, R0 ;  /* 0x0000000309007224 */ /* 0x000fca00078e0200 */
[----:B------:R-:W-:-:S13]  /*08c0*/  ISETP.GT.U32.AND P2, PT, R9, R0, PT ;  /* 0x000000000900720c */ /* 0x000fda0003f44070 */
[-C--:B------:R-:W-:Y:S01]  /*08d0*/  @!P2 IADD3 R0, PT, PT, R0, -R9.reuse, RZ ;  /* 0x800000090000a210 */ /* 0x080fe20007ffe0ff */
[----:B------:R-:W-:Y:S01]  /*08e0*/  @!P2 VIADD R6, R6, 0x1 ;  /* 0x000000010606a836 */ /* 0x000fe20000000000 */
[----:B------:R-:W-:Y:S02]  /*08f0*/  ISETP.NE.AND P2, PT, R4, RZ, PT ;  /* 0x000000ff0400720c */ /* 0x000fe40003f45270 */
[----:B------:R-:W-:Y:S02]  /*0900*/  ISETP.GE.U32.AND P0, PT, R0, R9, PT ;  /* 0x000000090000720c */ /* 0x000fe40003f06070 */
[----:B------:R-:W-:-:S04]  /*0910*/  LOP3.LUT R0, R5, R4, RZ, 0x3c, !PT ;  /* 0x0000000405007212 */ /* 0x000fc800078e3cff */
[----:B------:R-:W-:Y:S02]  /*0920*/  ISETP.GE.AND P1, PT, R0, RZ, PT ;  /* 0x000000ff0000720c */ /* 0x000fe40003f26270 */
[----:B------:R-:W0:Y:S05]  /*0930*/  S2R R0, SR_TID.X ;  /* 0x0000000000007919 */ /* 0x000e2a0000002100 */
[----:B------:R-:W-:-:S06]  /*0940*/  @P0 IADD3 R6, PT, PT, R6, 0x1, RZ ;  /* 0x0000000106060810 */ /* 0x000fcc0007ffe0ff */
[----:B------:R-:W-:Y:S02]  /*0950*/  @!P1 IADD3 R6, PT, PT, -R6, RZ, RZ ;  /* 0x000000ff06069210 */ /* 0x000fe40007ffe1ff */
[----:B------:R-:W-:-:S05]  /*0960*/  @!P2 LOP3.LUT R6, RZ, R4, RZ, 0x33, !PT ;  /* 0x00000004ff06a212 */ /* 0x000fca00078e33ff */
[----:B------:R-:W-:Y:S02]  /*0970*/  IMAD.MOV R3, RZ, RZ, -R6 ;  /* 0x000000ffff037224 */ /* 0x000fe400078e0a06 */
[----:B------:R-:W-:Y:S02]  /*0980*/  IMAD R6, R6, 0x6, RZ ;  /* 0x0000000606067824 */ /* 0x000fe400078e02ff */
[----:B------:R-:W-:Y:S01]  /*0990*/  IMAD R3, R4, R3, R5 ;  /* 0x0000000304037224 */ /* 0x000fe200078e0205 */
[----:B------:R-:W-:Y:S01]  /*09a0*/  LEA R5, R11, R12, 0x4 ;  /* 0x0000000c0b057211 */ /* 0x000fe200078e20ff */
[----:B------:R-:W-:Y:S01]  /*09b0*/  IMAD R4, R10, 0x6, RZ ;  /* 0x000000060a047824 */ /* 0x000fe200078e02ff */
[----:B-1----:R-:W-:Y:S06]  /*09c0*/  BRA.U !UP0, `(.L_x_39) ;  /* 0x0000001d08607547 */ /* 0x002fec000b800000 */
[----:B------:R-:W1:Y:S01]  /*09d0*/  LDC.64 R14, c[0x0][0x3a0] ;  /* 0x0000e800ff0e7b82 */ /* 0x000e620000000a00 */
[----:B------:R-:W2:Y:S01]  /*09e0*/  S2R R25, SR_CgaCtaId ;  /* 0x0000000000197919 */ /* 0x000ea20000008800 */
[----:B------:R-:W3:Y:S01]  /*09f0*/  LDCU UR4, c[0x0][0x398] ;  /* 0x00007300ff0477ac */ /* 0x000ee20008000800 */
[-C--:B------:R-:W-:Y:S02]  /*0a00*/  LEA R9, R3, R12.reuse, 0x4 ;  /* 0x0000000c03097211 */ /* 0x080fe400078e20ff */
[----:B------:R-:W-:Y:S01]  /*0a10*/  MOV R10, 0x400 ;  /* 0x00000400000a7802 */ /* 0x000fe20000000f00 */
[----:B------:R-:W-:Y:S01]  /*0a20*/  UMOV UR5, URZ ;  /* 0x000000ff00057c82 */ /* 0x000fe20008000000 */
[----:B------:R-:W-:-:S03]  /*0a30*/  LEA R108, R13, R12, 0x4 ;  /* 0x0000000c0d6c7211 */ /* 0x000fc600078e20ff */
[----:B------:R-:W-:Y:S02]  /*0a40*/  VIADD R11, R10, 0x3000 ;  /* 0x000030000a0b7836 */ /* 0x000fe40000000000 */
[----:B---3--:R-:W-:Y:S02]  /*0a50*/  IMAD R8, R6, UR4, R9 ;  /* 0x0000000406087c24 */ /* 0x008fe4000f8e0209 */
[----:B-1----:R-:W-:-:S04]  /*0a60*/  IMAD R7, R2, R15, R4 ;  /* 0x0000000f02077224 */ /* 0x002fc800078e0204 */
[----:B------:R-:W-:-:S05]  /*0a70*/  IMAD R7, R7, R14, R5 ;  /* 0x0000000e07077224 */ /* 0x000fca00078e0205 */
[----:B------:R-:W-:Y:S02]  /*0a80*/  IADD3 R9, PT, PT, R7, R14, RZ ;  /* 0x0000000e07097210 */ /* 0x000fe40007ffe0ff */
[C---:B--2---:R-:W-:Y:S02]  /*0a90*/  LEA R15, R25.reuse, R10, 0x18 ;  /* 0x0000000a190f7211 */ /* 0x044fe400078ec0ff */
[----:B------:R-:W-:Y:S01]  /*0aa0*/  LEA R25, R25, R11, 0x18 ;  /* 0x0000000b19197211 */ /* 0x000fe200078ec0ff */
[--C-:B------:R-:W-:Y:S01]  /*0ab0*/  IMAD.IADD R11, R9, 0x1, R14.reuse ;  /* 0x00000001090b7824 */ /* 0x100fe200078e020e */
[----:B------:R-:W-:Y:S01]  /*0ac0*/  IADD3 R10, PT, PT, R8, UR4, RZ ;  /* 0x00000004080a7c10 */ /* 0x000fe2000fffe0ff */
[----:B0-----:R-:W-:Y:S01]  /*0ad0*/  IMAD R15, R0, 0x300, R15 ;  /* 0x00000300000f7824 */ /* 0x001fe200078e020f */
[----:B------:R-:W-:Y:S01]  /*0ae0*/  LEA R108, R108, R25, 0x3 ;  /* 0x000000196c6c7211 */ /* 0x000fe200078e18ff */
[--C-:B------:R-:W-:Y:S01]  /*0af0*/  IMAD.IADD R13, R11, 0x1, R14.reuse ;  /* 0x000000010b0d7824 */ /* 0x100fe200078e020e */
[----:B------:R-:W-:Y:S01]  /*0b00*/  IADD3 R12, PT, PT, R10, UR4, RZ ;  /* 0x000000040a0c7c10 */ /* 0x000fe2000fffe0ff */
[----:B------:R-:W-:Y:S01]  /*0b10*/  IMAD R105, R0, 0x300, R25 ;  /* 0x0000030000697824 */ /* 0x000fe200078e0219 */
[----:B------:R-:W-:Y:S01]  /*0b20*/  LEA R104, R24, R15, 0x3 ;  /* 0x0000000f18687211 */ /* 0x000fe200078e18ff */
[----:B------:R-:W-:Y:S01]  /*0b30*/  IMAD.IADD R103, R13, 0x1, R14 ;  /* 0x000000010d677824 */ /* 0x000fe200078e020e */
[----:B------:R-:W-:-:S02]  /*0b40*/  IADD3 R102, PT, PT, R12, UR4, RZ ;  /* 0x000000040c667c10 */ /* 0x000fc4000fffe0ff */
[----:B------:R-:W-:Y:S02]  /*0b50*/  LEA R105, R24, R105, 0x3 ;  /* 0x0000006918697211 */ /* 0x000fe400078e18ff */
[----:B------:R-:W-:Y:S01]  /*0b60*/  IADD3 R107, PT, PT, R103, R14, RZ ;  /* 0x0000000e676b7210 */ /* 0x000fe20007ffe0ff */
[----:B------:R-:W-:Y:S01]  /*0b70*/  VIADD R106, R102, UR4 ;  /* 0x00000004666a7c36 */ /* 0x000fe20008000000 */
[----:B------:R-:W-:Y:S02]  /*0b80*/  CS2R R14, SRZ ;  /* 0x00000000000e7805 */ /* 0x000fe4000001ff00 */
[----:B------:R-:W-:Y:S01]  /*0b90*/  IADD3 R108, PT, PT, R108, 0x180, RZ ;  /* 0x000001806c6c7810 */ /* 0x000fe20007ffe0ff */
[----:B------:R-:W-:Y:S01]  /*0ba0*/  VIADD R109, R106, UR4 ;  /* 0x000000046a6d7c36 */ /* 0x000fe20008000000 */
[----:B------:R-:W-:-:S06]  /*0bb0*/  UMOV UR4, URZ ;  /* 0x000000ff00047c82 */ /* 0x000fcc0008000000 */
.L_x_47:
[----:B0-----:R-:W0:Y:S01]  /*0bc0*/  LDCU UR9, c[0x0][0x3d4] ;  /* 0x00007a80ff0977ac */ /* 0x001e220008000800 */
[----:B------:R-:W-:Y:S01]  /*0bd0*/  BSSY.RECONVERGENT B0, `(.L_x_40) ;  /* 0x000003f000007945 */ /* 0x000fe20003800200 */
[----:B------:R-:W-:-:S04]  /*0be0*/  UIADD3 UR6, UPT, UPT, UR4, 0x10, URZ ;  /* 0x0000001004067890 */ /* 0x000fc8000fffe0ff */
[----:B0-----:R-:W-:Y:S02]  /*0bf0*/  UIADD3 UR7, UPT, UPT, UR6, -UR9, URZ ;  /* 0x8000000906077290 */ /* 0x001fe4000fffe0ff */
[----:B------:R-:W-:Y:S02]  /*0c00*/  UISETP.GE.AND UP1, UPT, UR6, UR9, UPT ;  /* 0x000000090600728c */ /* 0x000fe4000bf26270 */
[----:B------:R-:W-:-:S04]  /*0c10*/  UISETP.GT.AND UP0, UPT, UR7, URZ, UPT ;  /* 0x000000ff0700728c */ /* 0x000fc8000bf04270 */
[----:B------:R-:W-:-:S03]  /*0c20*/  USEL UR5, UR7, UR5, UP0 ;  /* 0x0000000507057287 */ /* 0x000fc60008000000 */
[----:B------:R-:W-:Y:S01]  /*0c30*/  UMOV UR7, UR4 ;  /* 0x0000000400077c82 */ /* 0x000fe20008000000 */
[----:B------:R-:W-:Y:S01]  /*0c40*/  UIADD3 UR8, UPT, UPT, -UR5, 0x10, URZ ;  /* 0x0000001005087890 */ /* 0x000fe2000fffe1ff */
[----:B------:R-:W-:-:S05]  /*0c50*/  UMOV UR4, UR6 ;  /* 0x0000000600047c82 */ /* 0x000fca0008000000 */
[----:B------:R-:W-:-:S13]  /*0c60*/  ISETP.GE.U32.AND P0, PT, R0, UR8, PT ;  /* 0x0000000800007c0c */ /* 0x000fda000bf06070 */
[----:B------:R-:W-:Y:S05]  /*0c70*/  @P0 BRA `(.L_x_41) ;  /* 0x0000000000d00947 */ /* 0x000fea0003800000 */
[----:B------:R-:W0:Y:S01]  /*0c80*/  LDC.64 R84, c[0x0][0x388] ;  /* 0x0000e200ff547b82 */ /* 0x000e220000000a00 */
[----:B------:R-:W1:Y:S01]  /*0c90*/  LDCU UR6, c[0x0][0x3ac] ;  /* 0x00007580ff0677ac */ /* 0x000e620008000800 */
[----:B------:R-:W-:-:S06]  /*0ca0*/  IADD3 R54, PT, PT, R0, UR7, RZ ;  /* 0x0000000700367c10 */ /* 0x000fcc000fffe0ff */
[----:B------:R-:W2:Y:S01]  /*0cb0*/  LDC.64 R24, c[0x0][0x390] ;  /* 0x0000e400ff187b82 */ /* 0x000ea20000000a00 */
[--C-:B-1----:R-:W-:Y:S02]  /*0cc0*/  IMAD R117, R8, UR6, R54.reuse ;  /* 0x0000000608757c24 */ /* 0x102fe4000f8e0236 */
[--C-:B------:R-:W-:Y:S02]  /*0cd0*/  IMAD R115, R10, UR6, R54.reuse ;  /* 0x000000060a737c24 */ /* 0x100fe4000f8e0236 */
[--C-:B------:R-:W-:Y:S02]  /*0ce0*/  IMAD R113, R12, UR6, R54.reuse ;  /* 0x000000060c717c24 */ /* 0x100fe4000f8e0236 */
[--C-:B------:R-:W-:Y:S02]  /*0cf0*/  IMAD R111, R102, UR6, R54.reuse ;  /* 0x00000006666f7c24 */ /* 0x100fe4000f8e0236 */
[--C-:B------:R-:W-:Y:S02]  /*0d00*/  IMAD R87, R106, UR6, R54.reuse ;  /* 0x000000066a577c24 */ /* 0x100fe4000f8e0236 */
[----:B------:R-:W-:-:S02]  /*0d10*/  IMAD R55, R109, UR6, R54 ;  /* 0x000000066d377c24 */ /* 0x000fc4000f8e0236 */
[----:B0-----:R-:W-:-:S04]  /*0d20*/  IMAD.WIDE.U32 R116, R117, 0x8, R84 ;  /* 0x0000000875747825 */ /* 0x001fc800078e0054 */
[--C-:B------:R-:W-:Y:S02]  /*0d30*/  IMAD.WIDE.U32 R114, R115, 0x8, R84.reuse ;  /* 0x0000000873727825 */ /* 0x100fe400078e0054 */
[----:B------:R-:W3:Y:S02]  /*0d40*/  LDG.E.64 R116, desc[UR10][R116.64] ;  /* 0x0000000a74747981 */ /* 0x000ee4000c1e1b00 */
[--C-:B------:R-:W-:Y:S02]  /*0d50*/  IMAD.WIDE.U32 R112, R113, 0x8, R84.reuse ;  /* 0x0000000871707825 */ /* 0x100fe400078e0054 */
[----:B------:R-:W4:Y:S02]  /*0d60*/  LDG.E.64 R114, desc[UR10][R114.64] ;  /* 0x0000000a72727981 */ /* 0x000f24000c1e1b00 */
[--C-:B------:R-:W-:Y:S02]  /*0d70*/  IMAD.WIDE.U32 R110, R111, 0x8, R84.reuse ;  /* 0x000000086f6e7825 */ /* 0x100fe400078e0054 */
[----:B------:R-:W5:Y:S02]  /*0d80*/  LDG.E.64 R112, desc[UR10][R112.64] ;  /* 0x0000000a70707981 */ /* 0x000f64000c1e1b00 */
[----:B------:R-:W-:-:S02]  /*0d90*/  IMAD.WIDE.U32 R86, R87, 0x8, R84 ;  /* 0x0000000857567825 */ /* 0x000fc400078e0054 */
[----:B------:R-:W5:Y:S02]  /*0da0*/  LDG.E.64 R110, desc[UR10][R110.64] ;  /* 0x0000000a6e6e7981 */ /* 0x000f64000c1e1b00 */
[----:B------:R-:W-:Y:S02]  /*0db0*/  IMAD.WIDE.U32 R84, R55, 0x8, R84 ;  /* 0x0000000837547825 */ /* 0x000fe400078e0054 */
[----:B------:R-:W5:Y:S02]  /*0dc0*/  LDG.E.64 R86, desc[UR10][R86.64] ;  /* 0x0000000a56567981 */ /* 0x000f64000c1e1b00 */
[--C-:B------:R-:W-:Y:S02]  /*0dd0*/  IMAD R83, R7, UR6, R54.reuse ;  /* 0x0000000607537c24 */ /* 0x100fe4000f8e0236 */
[--C-:B------:R-:W-:Y:S01]  /*0de0*/  IMAD R55, R9, UR6, R54.reuse ;  /* 0x0000000609377c24 */ /* 0x100fe2000f8e0236 */
[----:B------:R-:W5:Y:S01]  /*0df0*/  LDG.E.64 R84, desc[UR10][R84.64] ;  /* 0x0000000a54547981 */ /* 0x000f62000c1e1b00 */
[----:B------:R-:W-:-:S02]  /*0e00*/  IMAD R77, R11, UR6, R54 ;  /* 0x000000060b4d7c24 */ /* 0x000fc4000f8e0236 */
[--C-:B------:R-:W-:Y:S02]  /*0e10*/  IMAD R79, R13, UR6, R54.reuse ;  /* 0x000000060d4f7c24 */ /* 0x100fe4000f8e0236 */
[--C-:B------:R-:W-:Y:S02]  /*0e20*/  IMAD R81, R103, UR6, R54.reuse ;  /* 0x0000000667517c24 */ /* 0x100fe4000f8e0236 */
[----:B------:R-:W-:Y:S02]  /*0e30*/  IMAD R119, R107, UR6, R54 ;  /* 0x000000066b777c24 */ /* 0x000fe4000f8e0236 */
[----:B--2---:R-:W-:-:S04]  /*0e40*/  IMAD.WIDE.U32 R82, R83, 0x8, R24 ;  /* 0x0000000853527825 */ /* 0x004fc800078e0018 */
[--C-:B------:R-:W-:Y:S02]  /*0e50*/  IMAD.WIDE.U32 R54, R55, 0x8, R24.reuse ;  /* 0x0000000837367825 */ /* 0x100fe400078e0018 */
[----:B------:R-:W2:Y:S02]  /*0e60*/  LDG.E.64 R82, desc[UR10][R82.64] ;  /* 0x0000000a52527981 */ /* 0x000ea4000c1e1b00 */
[--C-:B------:R-:W-:Y:S02]  /*0e70*/  IMAD.WIDE.U32 R76, R77, 0x8, R24.reuse ;  /* 0x000000084d4c7825 */ /* 0x100fe400078e0018 */
[----:B------:R-:W2:Y:S02]  /*0e80*/  LDG.E.64 R54, desc[UR10][R54.64] ;  /* 0x0000000a36367981 */ /* 0x000ea4000c1e1b00 */
[--C-:B------:R-:W-:Y:S02]  /*0e90*/  IMAD.WIDE.U32 R78, R79, 0x8, R24.reuse ;  /* 0x000000084f4e7825 */ /* 0x100fe400078e0018 */
[----:B------:R-:W2:Y:S02]  /*0ea0*/  LDG.E.64 R76, desc[UR10][R76.64] ;  /* 0x0000000a4c4c7981 */ /* 0x000ea4000c1e1b00 */
[----:B------:R-:W-:-:S02]  /*0eb0*/  IMAD.WIDE.U32 R80, R81, 0x8, R24 ;  /* 0x0000000851507825 */ /* 0x000fc400078e0018 */
[----:B------:R-:W2:Y:S02]  /*0ec0*/  LDG.E.64 R78, desc[UR10][R78.64] ;  /* 0x0000000a4e4e7981 */ /* 0x000ea4000c1e1b00 */
[----:B------:R-:W-:Y:S02]  /*0ed0*/  IMAD.WIDE.U32 R24, R119, 0x8, R24 ;  /* 0x0000000877187825 */ /* 0x000fe400078e0018 */
[----:B------:R-:W2:Y:S04]  /*0ee0*/  LDG.E.64 R80, desc[UR10][R80.64] ;  /* 0x0000000a50507981 */ /* 0x000ea8000c1e1b00 */
[----:B------:R-:W2:Y:S04]  /*0ef0*/  LDG.E.64 R24, desc[UR10][R24.64] ;  /* 0x0000000a18187981 */ /* 0x000ea8000c1e1b00 */
[----:B---3--:R0:W-:Y:S04]  /*0f00*/  STS.64 [R104], R116 ;  /* 0x0000007468007388 */ /* 0x0081e80000000a00 */
[----:B----4-:R0:W-:Y:S04]  /*0f10*/  STS.64 [R104+0x80], R114 ;  /* 0x0000807268007388 */ /* 0x0101e80000000a00 */
[----:B-----5:R0:W-:Y:S04]  /*0f20*/  STS.64 [R104+0x100], R112 ;  /* 0x0001007068007388 */ /* 0x0201e80000000a00 */
[----:B------:R0:W-:Y:S04]  /*0f30*/  STS.64 [R104+0x180], R110 ;  /* 0x0001806e68007388 */ /* 0x0001e80000000a00 */
[----:B------:R0:W-:Y:S04]  /*0f40*/  STS.64 [R104+0x200], R86 ;  /* 0x0002005668007388 */ /* 0x0001e80000000a00 */
[----:B------:R0:W-:Y:S04]  /*0f50*/  STS.64 [R104+0x280], R84 ;  /* 0x0002805468007388 */ /* 0x0001e80000000a00 */
[----:B--2---:R0:W-:Y:S04]  /*0f60*/  STS.64 [R105], R82 ;  /* 0x0000005269007388 */ /* 0x0041e80000000a00 */
[----:B------:R0:W-:Y:S04]  /*0f70*/  STS.64 [R105+0x80], R54 ;  /* 0x0000803669007388 */ /* 0x0001e80000000a00 */
[----:B------:R0:W-:Y:S04]  /*0f80*/  STS.64 [R105+0x100], R76 ;  /* 0x0001004c69007388 */ /* 0x0001e80000000a00 */
[----:B------:R0:W-:Y:S04]  /*0f90*/  STS.64 [R105+0x180], R78 ;  /* 0x0001804e69007388 */ /* 0x0001e80000000a00 */
[----:B------:R0:W-:Y:S04]  /*0fa0*/  STS.64 [R105+0x200], R80 ;  /* 0x0002005069007388 */ /* 0x0001e80000000a00 */
[----:B------:R0:W-:Y:S02]  /*0fb0*/  STS.64 [R105+0x280], R24 ;  /* 0x0002801869007388 */ /* 0x0001e40000000a00 */
.L_x_41:
[----:B------:R-:W-:Y:S05]  /*0fc0*/  BSYNC.RECONVERGENT B0 ;  /* 0x0000000000007941 */ /* 0x000fea0003800200 */
.L_x_40:
[----:B------:R-:W-:Y:S01]  /*0fd0*/  BAR.SYNC.DEFER_BLOCKING 0x0 ;  /* 0x0000000000007b1d */ /* 0x000fe20000010000 */
[----:B------:R-:W-:-:S09]  /*0fe0*/  UISETP.GT.AND UP0, UPT, UR5, 0xf, UPT ;  /* 0x0000000f0500788c */ /* 0x000fd2000bf04270 */
[----:B------:R-:W-:Y:S05]  /*0ff0*/  BRA.U UP0, `(.L_x_42) ;  /* 0x0000001500cc7547 */ /* 0x000fea000b800000 */
[----:B------:R-:W1:Y:S01]  /*1000*/  S2UR UR9, SR_CgaCtaId ;  /* 0x00000000000979c3 */ /* 0x000e620000008800 */
[----:B------:R-:W-:Y:S01]  /*1010*/  UISETP.LT.AND UP0, UPT, UR8, 0x1, UPT ;  /* 0x000000010800788c */ /* 0x000fe2000bf01270 */
[----:B0-----:R-:W-:Y:S01]  /*1020*/  MOV R110, R108 ;  /* 0x0000006c006e7202 */ /* 0x001fe20000000f00 */
[----:B------:R-:W-:Y:S02]  /*1030*/  UMOV UR7, 0x400 ;  /* 0x0000040000077882 */ /* 0x000fe40000000000 */
[----:B------:R-:W-:-:S04]  /*1040*/  USEL UR6, UR8, 0x1, !UP0 ;  /* 0x0000000108067887 */ /* 0x000fc8000c000000 */
[----:B------:R-:W-:-:S04]  /*1050*/  UIADD3 UR6, UPT, UPT, -UR6, URZ, URZ ;  /* 0x000000ff06067290 */ /* 0x000fc8000fffe1ff */
[----:B------:R-:W-:Y:S02]  /*1060*/  UISETP.GE.AND UP0, UPT, UR6, URZ, UPT ;  /* 0x000000ff0600728c */ /* 0x000fe4000bf06270 */
[----:B-1----:R-:W-:-:S06]  /*1070*/  ULEA UR7, UR9, UR7, 0x18 ;  /* 0x0000000709077291 */ /* 0x002fcc000f8ec0ff */
[----:B------:R-:W-:-:S05]  /*1080*/  LEA R111, R0, UR7, 0x3 ;  /* 0x00000007006f7c11 */ /* 0x000fca000f8e18ff */
[----:B------:R-:W-:Y:S01]  /*1090*/  VIADD R111, R111, 0x180 ;  /* 0x000001806f6f7836 */ /* 0x000fe20000000000 */
[----:B------:R-:W-:Y:S06]  /*10a0*/  BRA.U UP0, `(.L_x_43) ;  /* 0x0000001100cc7547 */ /* 0x000fec000b800000 */
[----:B------:R-:W-:Y:S02]  /*10b0*/  UIADD3 UR7, UPT, UPT, -UR6, URZ, URZ ;  /* 0x000000ff06077290 */ /* 0x000fe4000fffe1ff */
[----:B------:R-:W-:Y:S02]  /*10c0*/  UPLOP3.LUT UP0, UPT, UPT, UPT, UPT, 0x80, 0x8 ;  /* 0x000000000008789c */ /* 0x000fe40003f0f070 */
[----:B------:R-:W-:-:S09]  /*10d0*/  UISETP.GT.AND UP2, UPT, UR7, 0x3, UPT ;  /* 0x000000030700788c */ /* 0x000fd2000bf44270 */
[----:B------:R-:W-:Y:S05]  /*10e0*/  BRA.U !UP2, `(.L_x_44) ;  /* 0x0000000d0a187547 */ /* 0x000fea000b800000 */
[----:B------:R-:W-:-:S11]  /*10f0*/  UPLOP3.LUT UP0, UPT, UPT, UPT, UPT, 0x40, 0x4 ;  /* 0x000000000004789c */ /* 0x000fd60003f0e870 */
.L_x_45:
[----:B------:R-:W-:Y:S01]  /*1100*/  LDS.64 R80, [R110+-0x180] ;  /* 0xfffe80006e507984 */ /* 0x000fe20000000a00 */
[----:B------:R-:W-:-:S03]  /*1110*/  UIADD3 UR6, UPT, UPT, UR6, 0x4, URZ ;  /* 0x0000000406067890 */ /* 0x000fc6000fffe0ff */
[----:B------:R-:W0:Y:S01]  /*1120*/  LDS.64 R118, [R111+-0x180] ;  /* 0xfffe80006f767984 */ /* 0x000e220000000a00 */
[----:B------:R-:W-:-:S03]  /*1130*/  UISETP.GE.AND UP2, UPT, UR6, -0x3, UPT ;  /* 0xfffffffd0600788c */ /* 0x000fc6000bf46270 */
[----:B------:R-:W1:Y:S04]  /*1140*/  LDS.64 R78, [R110+-0x100] ;  /* 0xffff00006e4e7984 */ /* 0x000e680000000a00 */
[----:B------:R-:W2:Y:S04]  /*1150*/  LDS.64 R116, [R111+-0x100] ;  /* 0xffff00006f747984 */ /* 0x000ea80000000a00 */
[----:B------:R-:W3:Y:S04]  /*1160*/  LDS.64 R114, [R111+-0x80] ;  /* 0xffff80006f727984 */ /* 0x000ee80000000a00 */
[----:B------:R-:W4:Y:S04]  /*1170*/  LDS.64 R112, [R111] ;  /* 0x000000006f707984 */ /* 0x000f280000000a00 */
[----:B------:R-:W5:Y:S04]  /*1180*/  LDS.64 R86, [R111+0x80] ;  /* 0x000080006f567984 */ /* 0x000f680000000a00 */
[----:B------:R-:W5:Y:S04]  /*1190*/  LDS.64 R54, [R110+0x80] ;  /* 0x000080006e367984 */ /* 0x000f680000000a00 */
[----:B------:R-:W5:Y:S04]  /*11a0*/  LDS.64 R76, [R111+0x100] ;  /* 0x000100006f4c7984 */ /* 0x000f680000000a00 */
[----:B------:R-:W5:Y:S04]  /*11b0*/  LDS.64 R84, [R110+-0x80] ;  /* 0xffff80006e547984 */ /* 0x000f680000000a00 */
[----:B------:R-:W5:Y:S04]  /*11c0*/  LDS.64 R82, [R110] ;  /* 0x000000006e527984 */ /* 0x000f680000000a00 */
[----:B------:R-:W5:Y:S01]  /*11d0*/  LDS.64 R24, [R110+0x100] ;  /* 0x000100006e187984 */ /* 0x000f620000000a00 */
[----:B0-----:R-:W-:-:S02]  /*11e0*/  DFMA R88, R80, R118, R88 ;  /* 0x000000765058722b */ /* 0x001fc40000000058 */
[----:B-1----:R-:W-:Y:S02]  /*11f0*/  DFMA R98, R78, R118, R98 ;  /* 0x000000764e62722b */ /* 0x002fe40000000062 */
[-C--:B--2---:R-:W-:Y:S02]  /*1200*/  DFMA R90, R80, R116.reuse, R90 ;  /* 0x00000074505a722b */ /* 0x084fe4000000005a */
[----:B------:R-:W-:Y:S02]  /*1210*/  DFMA R100, R78, R116, R100 ;  /* 0x000000744e64722b */ /* 0x000fe40000000064 */
[-C--:B---3--:R-:W-:Y:S02]  /*1220*/  DFMA R92, R80, R114.reuse, R92 ;  /* 0x00000072505c722b */ /* 0x088fe4000000005c */
[----:B------:R-:W-:Y:S02]  /*1230*/  DFMA R52, R78, R114, R52 ;  /* 0x000000724e34722b */ /* 0x000fe40000000034 */
[----:B----4-:R-:W-:-:S02]  /*1240*/  DFMA R94, R80, R112, R94 ;  /* 0x00000070505e722b */ /* 0x010fc4000000005e */
[----:B------:R-:W-:Y:S02]  /*1250*/  DFMA R50, R78, R112, R50 ;  /* 0x000000704e32722b */ /* 0x000fe40000000032 */
[-C--:B-----5:R-:W-:Y:S02]  /*1260*/  DFMA R96, R80, R86.reuse, R96 ;  /* 0x000000565060722b */ /* 0x0a0fe40000000060 */
[----:B------:R-:W-:Y:S02]  /*1270*/  DFMA R56, R78, R86, R56 ;  /* 0x000000564e38722b */ /* 0x000fe40000000038 */
[C---:B------:R-:W-:Y:S02]  /*1280*/  DFMA R32, R54.reuse, R118, R32 ;  /* 0x000000763620722b */ /* 0x040fe40000000020 */
[C---:B------:R-:W-:Y:S02]  /*1290*/  DFMA R30, R54.reuse, R116, R30 ;  /* 0x00000074361e722b */ /* 0x040fe4000000001e */
[----:B------:R-:W-:-:S02]  /*12a0*/  DFMA R28, R54, R114, R28 ;  /* 0x00000072361c722b */ /* 0x000fc4000000001c */
[C---:B------:R-:W-:Y:S02]  /*12b0*/  DFMA R26, R54.reuse, R112, R26 ;  /* 0x00000070361a722b */ /* 0x040fe4000000001a */
[----:B------:R-:W-:Y:S02]  /*12c0*/  DFMA R62, R54, R86, R62 ;  /* 0x00000056363e722b */ /* 0x000fe4000000003e */
[-C--:B------:R-:W-:Y:S02]  /*12d0*/  DFMA R80, R80, R76.reuse, R66 ;  /* 0x0000004c5050722b */ /* 0x080fe40000000042 */
[-C--:B------:R-:W-:Y:S02]  /*12e0*/  DFMA R78, R78, R76.reuse, R68 ;  /* 0x0000004c4e4e722b */ /* 0x080fe40000000044 */
[-C--:B------:R-:W-:Y:S02]  /*12f0*/  DFMA R68, R84, R76.reuse, R70 ;  /* 0x0000004c5444722b */ /* 0x080fe40000000046 */
[-C--:B------:R-:W-:Y:S01]  /*1300*/  DFMA R66, R82, R76.reuse, R72 ;  /* 0x0000004c5242722b */ /* 0x080fe20000000048 */
[----:B------:R-:W-:Y:S01]  /*1310*/  LDS.64 R70, [R110+0x200] ;  /* 0x000200006e467984 */ /* 0x000fe20000000a00 */
[----:B------:R-:W-:-:S02]  /*1320*/  DFMA R54, R54, R76, R74 ;  /* 0x0000004c3636722b */ /* 0x000fc4000000004a */
[-C--:B------:R-:W-:Y:S01]  /*1330*/  DFMA R48, R84, R118.reuse, R48 ;  /* 0x000000765430722b */ /* 0x080fe20000000030 */
[----:B------:R-:W-:Y:S01]  /*1340*/  LDS.64 R72, [R110+0x180] ;  /* 0x000180006e487984 */ /* 0x000fe20000000a00 */
[-C--:B------:R-:W-:Y:S02]  /*1350*/  DFMA R40, R82, R118.reuse, R40 ;  /* 0x000000765228722b */ /* 0x080fe40000000028 */
[----:B------:R-:W-:Y:S01]  /*1360*/  DFMA R22, R24, R118, R22 ;  /* 0x000000761816722b */ /* 0x000fe20000000016 */
[----:B------:R-:W-:Y:S01]  /*1370*/  LDS.64 R74, [R110+0x380] ;  /* 0x000380006e4a7984 */ /* 0x000fe20000000a00 */
[-C--:B------:R-:W-:Y:S02]  /*1380*/  DFMA R46, R84, R116.reuse, R46 ;  /* 0x00000074542e722b */ /* 0x080fe4000000002e */
[-C--:B------:R-:W-:Y:S01]  /*1390*/  DFMA R38, R82, R116.reuse, R38 ;  /* 0x000000745226722b */ /* 0x080fe20000000026 */
[----:B------:R-:W0:Y:S01]  /*13a0*/  LDS.64 R118, [R111+0x180] ;  /* 0x000180006f767984 */ /* 0x000e220000000a00 */
[----:B------:R-:W-:-:S02]  /*13b0*/  DFMA R20, R24, R116, R20 ;  /* 0x000000741814722b */ /* 0x000fc40000000014 */
[-C--:B------:R-:W-:Y:S01]  /*13c0*/  DFMA R44, R84, R114.reuse, R44 ;  /* 0x00000072542c722b */ /* 0x080fe2000000002c */
[----:B------:R-:W1:Y:S01]  /*13d0*/  LDS.64 R116, [R111+0x200] ;  /* 0x000200006f747984 */ /* 0x000e620000000a00 */
[-C--:B------:R-:W-:Y:S02]  /*13e0*/  DFMA R36, R82, R114.reuse, R36 ;  /* 0x000000725224722b */ /* 0x080fe40000000024 */
[----:B------:R-:W-:Y:S02]  /*13f0*/  DFMA R18, R24, R114, R18 ;  /* 0x000000721812722b */ /* 0x000fe40000000012 */
[-C--:B------:R-:W-:Y:S01]  /*1400*/  DFMA R42, R84, R112.reuse, R42 ;  /* 0x00000070542a722b */ /* 0x080fe2000000002a */
[----:B------:R-:W2:Y:S01]  /*1410*/  LDS.64 R114, [R111+0x280] ;  /* 0x000280006f727984 */ /* 0x000ea20000000a00 */
[-C--:B------:R-:W-:Y:S02]  /*1420*/  DFMA R34, R82, R112.reuse, R34 ;  /* 0x000000705222722b */ /* 0x080fe40000000022 */
[----:B------:R-:W-:-:S02]  /*1430*/  DFMA R16, R24, R112, R16 ;  /* 0x000000701810722b */ /* 0x000fc40000000010 */
[-C--:B------:R-:W-:Y:S01]  /*1440*/  DFMA R58, R84, R86.reuse, R58 ;  /* 0x00000056543a722b */ /* 0x080fe2000000003a */
[----:B------:R-:W3:Y:S01]  /*1450*/  LDS.64 R112, [R111+0x300] ;  /* 0x000300006f707984 */ /* 0x000ee20000000a00 */
[-C--:B------:R-:W-:Y:S02]  /*1460*/  DFMA R60, R82, R86.reuse, R60 ;  /* 0x00000056523c722b */ /* 0x080fe4000000003c */
[C---:B------:R-:W-:Y:S01]  /*1470*/  DFMA R64, R24.reuse, R86, R64 ;  /* 0x000000561840722b */ /* 0x040fe20000000040 */
[----:B------:R-:W4:Y:S01]  /*1480*/  LDS.64 R84, [R110+0x280] ;  /* 0x000280006e547984 */ /* 0x000f220000000a00 */
[----:B------:R-:W-:-:S03]  /*1490*/  DFMA R76, R24, R76, R14 ;  /* 0x0000004c184c722b */ /* 0x000fc6000000000e */
[----:B------:R-:W5:Y:S04]  /*14a0*/  LDS.64 R86, [R110+0x400] ;  /* 0x000400006e567984 */ /* 0x000f680000000a00 */
[----:B------:R-:W5:Y:S04]  /*14b0*/  LDS.64 R14, [R111+0x380] ;  /* 0x000380006f0e7984 */ /* 0x000f680000000a00 */
[----:B------:R-:W5:Y:S04]  /*14c0*/  LDS.64 R82, [R110+0x300] ;  /* 0x000300006e527984 */ /* 0x000f680000000a00 */
[----:B------:R-:W5:Y:S01]  /*14d0*/  LDS.64 R24, [R111+0x400] ;  /* 0x000400006f187984 */ /* 0x000f620000000a00 */
[----:B0-----:R-:W-:-:S02]  /*14e0*/  DFMA R88, R72, R118, R88 ;  /* 0x000000764858722b */ /* 0x001fc40000000058 */
[----:B------:R-:W-:Y:S02]  /*14f0*/  DFMA R98, R70, R118, R98 ;  /* 0x000000764662722b */ /* 0x000fe40000000062 */
[-C--:B-1----:R-:W-:Y:S02]  /*1500*/  DFMA R90, R72, R116.reuse, R90 ;  /* 0x00000074485a722b */ /* 0x082fe4000000005a */
[----:B------:R-:W-:Y:S02]  /*1510*/  DFMA R100, R70, R116, R100 ;  /* 0x000000744664722b */ /* 0x000fe40000000064 */
[----:B------:R-:W-:Y:S02]  /*1520*/  DFMA R32, R74, R118, R32 ;  /* 0x000000764a20722b */ /* 0x000fe40000000020 */
[-C--:B--2---:R-:W-:Y:S02]  /*1530*/  DFMA R92, R72, R114.reuse, R92 ;  /* 0x00000072485c722b */ /* 0x084fe4000000005c */
[----:B------:R-:W-:-:S02]  /*1540*/  DFMA R52, R70, R114, R52 ;  /* 0x000000724634722b */ /* 0x000fc40000000034 */
[----:B------:R-:W-:Y:S02]  /*1550*/  DFMA R30, R74, R116, R30 ;  /* 0x000000744a1e722b */ /* 0x000fe4000000001e */
[-C--:B---3--:R-:W-:Y:S02]  /*1560*/  DFMA R94, R72, R112.reuse, R94 ;  /* 0x00000070485e722b */ /* 0x088fe4000000005e */
[----:B------:R-:W-:Y:S02]  /*1570*/  DFMA R50, R70, R112, R50 ;  /* 0x000000704632722b */ /* 0x000fe40000000032 */
[C---:B----4-:R-:W-:Y:S02]  /*1580*/  DFMA R48, R84.reuse, R118, R48 ;  /* 0x000000765430722b */ /* 0x050fe40000000030 */
[----:B------:R-:W-:Y:S02]  /*1590*/  DFMA R46, R84, R116, R46 ;  /* 0x00000074542e722b */ /* 0x000fe4000000002e */
[----:B-----5:R-:W-:-:S02]  /*15a0*/  DFMA R22, R86, R118, R22 ;  /* 0x000000765616722b */ /* 0x020fc40000000016 */
[C---:B------:R-:W-:Y:S02]  /*15b0*/  DFMA R20, R86.reuse, R116, R20 ;  /* 0x000000745614722b */ /* 0x040fe40000000014 */
[C---:B------:R-:W-:Y:S02]  /*15c0*/  DFMA R18, R86.reuse, R114, R18 ;  /* 0x000000725612722b */ /* 0x040fe40000000012 */
[----:B------:R-:W-:Y:S02]  /*15d0*/  DFMA R16, R86, R112, R16 ;  /* 0x000000705610722b */ /* 0x000fe40000000010 */
[-C--:B------:R-:W-:Y:S02]  /*15e0*/  DFMA R96, R72, R14.reuse, R96 ;  /* 0x0000000e4860722b */ /* 0x080fe40000000060 */
[-C--:B------:R-:W-:Y:S02]  /*15f0*/  DFMA R56, R70, R14.reuse, R56 ;  /* 0x0000000e4638722b */ /* 0x080fe40000000038 */
[----:B------:R-:W-:-:S02]  /*1600*/  DFMA R64, R86, R14, R64 ;  /* 0x0000000e5640722b */ /* 0x000fc40000000040 */
[C---:B------:R-:W-:Y:S02]  /*1610*/  DFMA R40, R82.reuse, R118, R40 ;  /* 0x000000765228722b */ /* 0x040fe40000000028 */
[----:B------:R-:W-:Y:S01]  /*1620*/  DFMA R38, R82, R116, R38 ;  /* 0x000000745226722b */ /* 0x000fe20000000026 */
[----:B------:R-:W-:Y:S01]  /*1630*/  LDS.64 R118, [R111+0x480] ;  /* 0x000480006f767984 */ /* 0x000fe20000000a00 */
[-C--:B------:R-:W-:Y:S02]  /*1640*/  DFMA R44, R84, R114.reuse, R44 ;  /* 0x00000072542c722b */ /* 0x080fe4000000002c */
[-C--:B------:R-:W-:Y:S01]  /*1650*/  DFMA R36, R82, R114.reuse, R36 ;  /* 0x000000725224722b */ /* 0x080fe20000000024 */
[----:B------:R-:W-:Y:S01]  /*1660*/  LDS.64 R116, [R111+0x500] ;  /* 0x000500006f747984 */ /* 0x000fe20000000a00 */
[----:B------:R-:W-:Y:S02]  /*1670*/  DFMA R28, R74, R114, R28 ;  /* 0x000000724a1c722b */ /* 0x000fe4000000001c */
[-C--:B------:R-:W-:Y:S01]  /*1680*/  DFMA R42, R84, R112.reuse, R42 ;  /* 0x00000070542a722b */ /* 0x080fe2000000002a */
[----:B------:R-:W-:Y:S01]  /*1690*/  LDS.64 R114, [R111+0x580] ;  /* 0x000580006f727984 */ /* 0x000fe20000000a00 */
[----:B------:R-:W-:-:S02]  /*16a0*/  DFMA R34, R82, R112, R34 ;  /* 0x000000705222722b */ /* 0x000fc40000000022 */
[----:B------:R-:W-:Y:S02]  /*16b0*/  DFMA R26, R74, R112, R26 ;  /* 0x000000704a1a722b */ /* 0x000fe4000000001a */
[-C--:B------:R-:W-:Y:S01]  /*16c0*/  DFMA R58, R84, R14.reuse, R58 ;  /* 0x0000000e543a722b */ /* 0x080fe2000000003a */
[----:B------:R-:W-:Y:S01]  /*16d0*/  LDS.64 R112, [R111+0x600] ;  /* 0x000600006f707984 */ /* 0x000fe20000000a00 */
[-C--:B------:R-:W-:Y:S02]  /*16e0*/  DFMA R60, R82, R14.reuse, R60 ;  /* 0x0000000e523c722b */ /* 0x080fe4000000003c */
[----:B------:R-:W-:Y:S02]  /*16f0*/  DFMA R62, R74, R14, R62 ;  /* 0x0000000e4a3e722b */ /* 0x000fe4000000003e */
[-C--:B------:R-:W-:Y:S01]  /*1700*/  DFMA R72, R72, R24.reuse, R80 ;  /* 0x000000184848722b */ /* 0x080fe20000000050 */
[----:B------:R-:W0:Y:S01]  /*1710*/  LDS.64 R14, [R110+0x680] ;  /* 0x000680006e0e7984 */ /* 0x000e220000000a00 */
[----:B------:R-:W-:-:S02]  /*1720*/  DFMA R70, R70, R24, R78 ;  /* 0x000000184646722b */ /* 0x000fc4000000004e */
[-C--:B------:R-:W-:Y:S01]  /*1730*/  DFMA R68, R84, R24.reuse, R68 ;  /* 0x000000185444722b */ /* 0x080fe20000000044 */
[----:B------:R-:W1:Y:S01]  /*1740*/  LDS.64 R80, [R110+0x580] ;  /* 0x000580006e507984 */ /* 0x000e620000000a00 */
[-C--:B------:R-:W-:Y:S02]  /*1750*/  DFMA R66, R82, R24.reuse, R66 ;  /* 0x000000185242722b */ /* 0x080fe40000000042 */
[-C--:B------:R-:W-:Y:S01]  /*1760*/  DFMA R86, R86, R24.reuse, R76 ;  /* 0x000000185656722b */ /* 0x080fe2000000004c */
[----:B------:R-:W2:Y:S01]  /*1770*/  LDS.64 R84, [R110+0x480] ;  /* 0x000480006e547984 */ /* 0x000ea20000000a00 */
[----:B------:R-:W-:-:S03]  /*1780*/  DFMA R74, R74, R24, R54 ;  /* 0x000000184a4a722b */ /* 0x000fc60000000036 */
[----:B------:R-:W3:Y:S04]  /*1790*/  LDS.64 R82, [R110+0x500] ;  /* 0x000500006e527984 */ /* 0x000ee80000000a00 */
[----:B------:R-:W4:Y:S04]  /*17a0*/  LDS.64 R78, [R110+0x600] ;  /* 0x000600006e4e7984 */ /* 0x000f280000000a00 */
[----:B------:R-:W5:Y:S04]  /*17b0*/  LDS.64 R76, [R111+0x680] ;  /* 0x000680006f4c7984 */ /* 0x000f680000000a00 */
[----:B------:R-:W5:Y:S04]  /*17c0*/  LDS.64 R24, [R111+0x700] ;  /* 0x000700006f187984 */ /* 0x000f680000000a00 */
[----:B------:R-:W5:Y:S01]  /*17d0*/  LDS.64 R54, [R110+0x700] ;  /* 0x000700006e367984 */ /* 0x000f620000000a00 */
[----:B0-----:R-:W-:-:S02]  /*17e0*/  DFMA R32, R14, R118, R32 ;  /* 0x000000760e20722b */ /* 0x001fc40000000020 */
[----:B------:R-:W-:Y:S02]  /*17f0*/  DFMA R30, R14, R116, R30 ;  /* 0x000000740e1e722b */ /* 0x000fe4000000001e */
[C---:B-1----:R-:W-:Y:S02]  /*1800*/  DFMA R48, R80.reuse, R118, R48 ;  /* 0x000000765030722b */ /* 0x042fe40000000030 */
[----:B------:R-:W-:Y:S02]  /*1810*/  DFMA R46, R80, R116, R46 ;  /* 0x00000074502e722b */ /* 0x000fe4000000002e */
[C---:B--2---:R-:W-:Y:S02]  /*1820*/  DFMA R88, R84.reuse, R118, R88 ;  /* 0x000000765458722b */ /* 0x044fe40000000058 */
[----:B------:R-:W-:Y:S02]  /*1830*/  DFMA R90, R84, R116, R90 ;  /* 0x00000074545a722b */ /* 0x000fe4000000005a */
[----:B---3--:R-:W-:-:S02]  /*1840*/  DFMA R98, R82, R118, R98 ;  /* 0x000000765262722b */ /* 0x008fc40000000062 */
[----:B------:R-:W-:Y:S02]  /*1850*/  DFMA R100, R82, R116, R100 ;  /* 0x000000745264722b */ /* 0x000fe40000000064 */
[C---:B----4-:R-:W-:Y:S02]  /*1860*/  DFMA R40, R78.reuse, R118, R40 ;  /* 0x000000764e28722b */ /* 0x050fe40000000028 */
[----:B------:R-:W-:Y:S02]  /*1870*/  DFMA R38, R78, R116, R38 ;  /* 0x000000744e26722b */ /* 0x000fe40000000026 */
[-C--:B------:R-:W-:Y:S02]  /*1880*/  DFMA R92, R84, R114.reuse, R92 ;  /* 0x00000072545c722b */ /* 0x080fe4000000005c */
[-C--:B------:R-:W-:Y:S02]  /*1890*/  DFMA R52, R82, R114.reuse, R52 ;  /* 0x000000725234722b */ /* 0x080fe40000000034 */
[----:B------:R-:W-:-:S02]  /*18a0*/  DFMA R44, R80, R114, R44 ;  /* 0x00000072502c722b */ /* 0x000fc4000000002c */
[----:B------:R-:W-:Y:S02]  /*18b0*/  DFMA R36, R78, R114, R36 ;  /* 0x000000724e24722b */ /* 0x000fe40000000024 */
[-C--:B------:R-:W-:Y:S02]  /*18c0*/  DFMA R94, R84, R112.reuse, R94 ;  /* 0x00000070545e722b */ /* 0x080fe4000000005e */
[-C--:B------:R-:W-:Y:S02]  /*18d0*/  DFMA R50, R82, R112.reuse, R50 ;  /* 0x000000705232722b */ /* 0x080fe40000000032 */
[-C--:B------:R-:W-:Y:S02]  /*18e0*/  DFMA R42, R80, R112.reuse, R42 ;  /* 0x00000070502a722b */ /* 0x080fe4000000002a */
[----:B------:R-:W-:Y:S02]  /*18f0*/  DFMA R34, R78, R112, R34 ;  /* 0x000000704e22722b */ /* 0x000fe40000000022 */
[----:B-----5:R-:W-:-:S02]  /*1900*/  DFMA R96, R84, R76, R96 ;  /* 0x0000004c5460722b */ /* 0x020fc40000000060 */
[-C--:B------:R-:W-:Y:S02]  /*1910*/  DFMA R56, R82, R76.reuse, R56 ;  /* 0x0000004c5238722b */ /* 0x080fe40000000038 */
[-C--:B------:R-:W-:Y:S02]  /*1920*/  DFMA R58, R80, R76.reuse, R58 ;  /* 0x0000004c503a722b */ /* 0x080fe4000000003a */
[----:B------:R-:W-:Y:S02]  /*1930*/  DFMA R60, R78, R76, R60 ;  /* 0x0000004c4e3c722b */ /* 0x000fe4000000003c */
[-C--:B------:R-:W-:Y:S02]  /*1940*/  DFMA R84, R84, R24.reuse, R72 ;  /* 0x000000185454722b */ /* 0x080fe40000000048 */
[-C--:B------:R-:W-:Y:S01]  /*1950*/  DFMA R82, R82, R24.reuse, R70 ;  /* 0x000000185252722b */ /* 0x080fe20000000046 */
[----:B------:R-:W-:Y:S01]  /*1960*/  LDS.64 R72, [R110+0x900] ;  /* 0x000900006e487984 */ /* 0x000fe20000000a00 */
[----:B------:R-:W-:-:S02]  /*1970*/  DFMA R80, R80, R24, R68 ;  /* 0x000000185050722b */ /* 0x000fc40000000044 */
[-C--:B------:R-:W-:Y:S01]  /*1980*/  DFMA R78, R78, R24.reuse, R66 ;  /* 0x000000184e4e722b */ /* 0x080fe20000000042 */
[----:B------:R-:W-:Y:S01]  /*1990*/  LDS.64 R68, [R110+0x800] ;  /* 0x000800006e447984 */ /* 0x000fe20000000a00 */
[----:B------:R-:W-:Y:S02]  /*19a0*/  DFMA R74, R14, R24, R74 ;  /* 0x000000180e4a722b */ /* 0x000fe4000000004a */
[C---:B------:R-:W-:Y:S01]  /*19b0*/  DFMA R22, R54.reuse, R118, R22 ;  /* 0x000000763616722b */ /* 0x040fe20000000016 */
[----:B------:R-:W-:Y:S01]  /*19c0*/  LDS.64 R66, [R110+0x780] ;  /* 0x000780006e427984 */ /* 0x000fe20000000a00 */
[----:B------:R-:W-:Y:S02]  /*19d0*/  DFMA R20, R54, R116, R20 ;  /* 0x000000743614722b */ /* 0x000fe40000000014 */
[-C--:B------:R-:W-:Y:S01]  /*19e0*/  DFMA R28, R14, R114.reuse, R28 ;  /* 0x000000720e1c722b */ /* 0x080fe2000000001c */
[----:B------:R-:W0:Y:S01]  /*19f0*/  LDS.64 R118, [R111+0x780] ;  /* 0x000780006f767984 */ /* 0x000e220000000a00 */
[----:B------:R-:W-:-:S02]  /*1a00*/  DFMA R18, R54, R114, R18 ;  /* 0x000000723612722b */ /* 0x000fc40000000012 */
[-C--:B------:R-:W-:Y:S01]  /*1a10*/  DFMA R26, R14, R112.reuse, R26 ;  /* 0x000000700e1a722b */ /* 0x080fe2000000001a */
[----:B------:R-:W1:Y:S01]  /*1a20*/  LDS.64 R70, [R110+0x880] ;  /* 0x000880006e467984 */ /* 0x000e620000000a00 */
[----:B------:R-:W-:Y:S02]  /*1a30*/  DFMA R16, R54, R112, R16 ;  /* 0x000000703610722b */ /* 0x000fe40000000010 */
[----:B------:R-:W-:Y:S01]  /*1a40*/  DFMA R62, R14, R76, R62 ;  /* 0x0000004c0e3e722b */ /* 0x000fe2000000003e */
[----:B------:R-:W2:Y:S01]  /*1a50*/  LDS.64 R116, [R111+0x800] ;  /* 0x000800006f747984 */ /* 0x000ea20000000a00 */
[C---:B------:R-:W-:Y:S02]  /*1a60*/  DFMA R24, R54.reuse, R24, R86 ;  /* 0x000000183618722b */ /* 0x040fe40000000056 */
[----:B------:R-:W-:Y:S01]  /*1a70*/  DFMA R64, R54, R76, R64 ;  /* 0x0000004c3640722b */ /* 0x000fe20000000040 */
[----:B------:R-:W3:Y:S04]  /*1a80*/  LDS.64 R14, [R110+0xa00] ;  /* 0x000a00006e0e7984 */ /* 0x000ee80000000a00 */
[----:B------:R-:W4:Y:S04]  /*1a90*/  LDS.64 R114, [R111+0x880] ;  /* 0x000880006f727984 */ /* 0x000f280000000a00 */
[----:B------:R-:W5:Y:S04]  /*1aa0*/  LDS.64 R112, [R111+0x900] ;  /* 0x000900006f707984 */ /* 0x000f680000000a00 */
[----:B------:R-:W5:Y:S04]  /*1ab0*/  LDS.64 R86, [R111+0x980] ;  /* 0x000980006f567984 */ /* 0x000f680000000a00 */
[----:B------:R0:W5:Y:S04]  /*1ac0*/  LDS.64 R76, [R110+0x980] ;  /* 0x000980006e4c7984 */ /* 0x0001680000000a00 */
[----:B------:R1:W5:Y:S01]  /*1ad0*/  LDS.64 R54, [R111+0xa00] ;  /* 0x000a00006f367984 */ /* 0x0003620000000a00 */
[----:B0-----:R-:W-:Y:S01]  /*1ae0*/  IADD3 R110, PT, PT, R110, 0xc00, RZ ;  /* 0x00000c006e6e7810 */ /* 0x001fe20007ffe0ff */
[-C--:B------:R-:W-:Y:S01]  /*1af0*/  DFMA R88, R66, R118.reuse, R88 ;  /* 0x000000764258722b */ /* 0x080fe20000000058 */
[----:B-1----:R-:W-:Y:S01]  /*1b00*/  IADD3 R111, PT, PT, R111, 0xc00, RZ ;  /* 0x00000c006f6f7810 */ /* 0x002fe20007ffe0ff */
[----:B------:R-:W-:-:S02]  /*1b10*/  DFMA R98, R68, R118, R98 ;  /* 0x000000764462722b */ /* 0x000fc40000000062 */
[-C--:B------:R-:W-:Y:S02]  /*1b20*/  DFMA R48, R70, R118.reuse, R48 ;  /* 0x000000764630722b */ /* 0x080fe40000000030 */
[----:B------:R-:W-:Y:S02]  /*1b30*/  DFMA R40, R72, R118, R40 ;  /* 0x000000764828722b */ /* 0x000fe40000000028 */
[-C--:B--2---:R-:W-:Y:S02]  /*1b40*/  DFMA R90, R66, R116.reuse, R90 ;  /* 0x00000074425a722b */ /* 0x084fe4000000005a */
[----:B------:R-:W-:Y:S02]  /*1b50*/  DFMA R100, R68, R116, R100 ;  /* 0x000000744464722b */ /* 0x000fe40000000064 */
[----:B---3--:R-:W-:Y:S02]  /*1b60*/  DFMA R22, R14, R118, R22 ;  /* 0x000000760e16722b */ /* 0x008fe40000000016 */
[----:B------:R-:W-:-:S02]  /*1b70*/  DFMA R46, R70, R116, R46 ;  /* 0x00000074462e722b */ /* 0x000fc4000000002e */
[-C--:B------:R-:W-:Y:S02]  /*1b80*/  DFMA R38, R72, R116.reuse, R38 ;  /* 0x000000744826722b */ /* 0x080fe40000000026 */
[----:B------:R-:W-:Y:S02]  /*1b90*/  DFMA R20, R14, R116, R20 ;  /* 0x000000740e14722b */ /* 0x000fe40000000014 */
[-C--:B----4-:R-:W-:Y:S02]  /*1ba0*/  DFMA R92, R66, R114.reuse, R92 ;  /* 0x00000072425c722b */ /* 0x090fe4000000005c */
[-C--:B------:R-:W-:Y:S02]  /*1bb0*/  DFMA R52, R68, R114.reuse, R52 ;  /* 0x000000724434722b */ /* 0x080fe40000000034 */
[-C--:B------:R-:W-:Y:S02]  /*1bc0*/  DFMA R44, R70, R114.reuse, R44 ;  /* 0x00000072462c722b */ /* 0x080fe4000000002c */
[----:B------:R-:W-:-:S02]  /*1bd0*/  DFMA R36, R72, R114, R36 ;  /* 0x000000724824722b */ /* 0x000fc40000000024 */
[----:B------:R-:W-:Y:S02]  /*1be0*/  DFMA R18, R14, R114, R18 ;  /* 0x000000720e12722b */ /* 0x000fe40000000012 */
[-C--:B-----5:R-:W-:Y:S02]  /*1bf0*/  DFMA R94, R66, R112.reuse, R94 ;  /* 0x00000070425e722b */ /* 0x0a0fe4000000005e */
[-C--:B------:R-:W-:Y:S02]  /*1c00*/  DFMA R50, R68, R112.reuse, R50 ;  /* 0x000000704432722b */ /* 0x080fe40000000032 */
[-C--:B------:R-:W-:Y:S02]  /*1c10*/  DFMA R42, R70, R112.reuse, R42 ;  /* 0x00000070462a722b */ /* 0x080fe4000000002a */
[-C--:B------:R-:W-:Y:S02]  /*1c20*/  DFMA R34, R72, R112.reuse, R34 ;  /* 0x000000704822722b */ /* 0x080fe40000000022 */
[----:B------:R-:W-:-:S02]  /*1c30*/  DFMA R16, R14, R112, R16 ;  /* 0x000000700e10722b */ /* 0x000fc40000000010 */
[-C--:B------:R-:W-:Y:S02]  /*1c40*/  DFMA R96, R66, R86.reuse, R96 ;  /* 0x000000564260722b */ /* 0x080fe40000000060 */
[-C--:B------:R-:W-:Y:S02]  /*1c50*/  DFMA R56, R68, R86.reuse, R56 ;  /* 0x000000564438722b */ /* 0x080fe40000000038 */
[-C--:B------:R-:W-:Y:S02]  /*1c60*/  DFMA R58, R70, R86.reuse, R58 ;  /* 0x00000056463a722b */ /* 0x080fe4000000003a */
[-C--:B------:R-:W-:Y:S02]  /*1c70*/  DFMA R60, R72, R86.reuse, R60 ;  /* 0x00000056483c722b */ /* 0x080fe4000000003c */
[----:B------:R-:W-:Y:S02]  /*1c80*/  DFMA R64, R14, R86, R64 ;  /* 0x000000560e40722b */ /* 0x000fe40000000040 */
[----:B------:R-:W-:-:S02]  /*1c90*/  DFMA R32, R76, R118, R32 ;  /* 0x000000764c20722b */ /* 0x000fc40000000020 */
[C---:B------:R-:W-:Y:S02]  /*1ca0*/  DFMA R30, R76.reuse, R116, R30 ;  /* 0x000000744c1e722b */ /* 0x040fe4000000001e */
[C---:B------:R-:W-:Y:S02]  /*1cb0*/  DFMA R28, R76.reuse, R114, R28 ;  /* 0x000000724c1c722b */ /* 0x040fe4000000001c */
[C---:B------:R-:W-:Y:S02]  /*1cc0*/  DFMA R26, R76.reuse, R112, R26 ;  /* 0x000000704c1a722b */ /* 0x040fe4000000001a */
[----:B------:R-:W-:Y:S02]  /*1cd0*/  DFMA R62, R76, R86, R62 ;  /* 0x000000564c3e722b */ /* 0x000fe4000000003e */
[-C--:B------:R-:W-:Y:S02]  /*1ce0*/  DFMA R66, R66, R54.reuse, R84 ;  /* 0x000000364242722b */ /* 0x080fe40000000054 */
[----:B------:R-:W-:-:S02]  /*1cf0*/  DFMA R68, R68, R54, R82 ;  /* 0x000000364444722b */ /* 0x000fc40000000052 */
[-C--:B------:R-:W-:Y:S02]  /*1d00*/  DFMA R70, R70, R54.reuse, R80 ;  /* 0x000000364646722b */ /* 0x080fe40000000050 */
[-C--:B------:R-:W-:Y:S02]  /*1d10*/  DFMA R72, R72, R54.reuse, R78 ;  /* 0x000000364848722b */ /* 0x080fe4000000004e */
[-C--:B------:R-:W-:Y:S02]  /*1d20*/  DFMA R74, R76, R54.reuse, R74 ;  /* 0x000000364c4a722b */ /* 0x080fe4000000004a */
[----:B------:R-:W-:Y:S01]  /*1d30*/  DFMA R14, R14, R54, R24 ;  /* 0x000000360e0e722b */ /* 0x000fe20000000018 */
[----:B------:R-:W-:Y:S10]  /*1d40*/  BRA.U !UP2, `(.L_x_45) ;  /* 0xfffffff10aec7547 */ /* 0x000ff4000b83ffff */
.L_x_44:
[----:B------:R-:W-:-:S04]  /*1d50*/  UIADD3 UR7, UPT, UPT, -UR6, URZ, URZ ;  /* 0x000000ff06077290 */ /* 0x000fc8000fffe1ff */
[----:B------:R-:W-:-:S09]  /*1d60*/  UISETP.GT.AND UP2, UPT, UR7, 0x1, UPT ;  /* 0x000000010700788c */ /* 0x000fd2000bf44270 */
[----:B------:R-:W-:Y:S05]  /*1d70*/  BRA.U !UP2, `(.L_x_46) ;  /* 0x000000050a907547 */ /* 0x000fea000b800000 */
[----:B------:R-:W-:Y:S01]  /*1d80*/  LDS.64 R118, [R111+-0x180] ;  /* 0xfffe80006f767984 */ /* 0x000fe20000000a00 */
[----:B------:R-:W-:Y:S02]  /*1d90*/  UIADD3 UR6, UPT, UPT, UR6, 0x2, URZ ;  /* 0x0000000206067890 */ /* 0x000fe4000fffe0ff */
[----:B------:R-:W-:Y:S01]  /*1da0*/  UPLOP3.LUT UP0, UPT, UPT, UPT, UPT, 0x40, 0x4 ;  /* 0x000000000004789c */ /* 0x000fe20003f0e870 */
[----:B------:R-:W0:Y:S04]  /*1db0*/  LDS.64 R24, [R110+0x100] ;  /* 0x000100006e187984 */ /* 0x000e280000000a00 */
[----:B------:R-:W1:Y:S04]  /*1dc0*/  LDS.64 R116, [R111+-0x100] ;  /* 0xffff00006f747984 */ /* 0x000e680000000a00 */
[----:B------:R-:W2:Y:S04]  /*1dd0*/  LDS.64 R114, [R111+-0x80] ;  /* 0xffff80006f727984 */ /* 0x000ea80000000a00 */
[----:B------:R-:W3:Y:S04]  /*1de0*/  LDS.64 R112, [R111] ;  /* 0x000000006f707984 */ /* 0x000ee80000000a00 */
[----:B------:R-:W4:Y:S04]  /*1df0*/  LDS.64 R86, [R111+0x80] ;  /* 0x000080006f567984 */ /* 0x000f280000000a00 */
[----:B------:R-:W5:Y:S04]  /*1e00*/  LDS.64 R84, [R110+-0x180] ;  /* 0xfffe80006e547984 */ /* 0x000f680000000a00 */
[----:B------:R-:W5:Y:S04]  /*1e10*/  LDS.64 R82, [R110+-0x100] ;  /* 0xffff00006e527984 */ /* 0x000f680000000a00 */
[----:B------:R-:W5:Y:S04]  /*1e20*/  LDS.64 R80, [R110+-0x80] ;  /* 0xffff80006e507984 */ /* 0x000f680000000a00 */
[----:B------:R-:W5:Y:S04]  /*1e30*/  LDS.64 R78, [R110] ;  /* 0x000000006e4e7984 */ /* 0x000f680000000a00 */
[----:B------:R-:W5:Y:S04]  /*1e40*/  LDS.64 R76, [R110+0x80] ;  /* 0x000080006e4c7984 */ /* 0x000f680000000a00 */
[----:B------:R-:W5:Y:S01]  /*1e50*/  LDS.64 R54, [R111+0x100] ;  /* 0x000100006f367984 */ /* 0x000f620000000a00 */
[----:B0-----:R-:W-:-:S02]  /*1e60*/  DFMA R22, R24, R118, R22 ;  /* 0x000000761816722b */ /* 0x001fc40000000016 */
[C---:B-1----:R-:W-:Y:S02]  /*1e70*/  DFMA R20, R24.reuse, R116, R20 ;  /* 0x000000741814722b */ /* 0x042fe40000000014 */
[C---:B--2---:R-:W-:Y:S02]  /*1e80*/  DFMA R18, R24.reuse, R114, R18 ;  /* 0x000000721812722b */ /* 0x044fe40000000012 */
[C---:B---3--:R-:W-:Y:S02]  /*1e90*/  DFMA R16, R24.reuse, R112, R16 ;  /* 0x000000701810722b */ /* 0x048fe40000000010 */
[----:B----4-:R-:W-:Y:S02]  /*1ea0*/  DFMA R64, R24, R86, R64 ;  /* 0x000000561840722b */ /* 0x010fe40000000040 */
[C---:B-----5:R-:W-:Y:S02]  /*1eb0*/  DFMA R88, R84.reuse, R118, R88 ;  /* 0x000000765458722b */ /* 0x060fe40000000058 */
[----:B------:R-:W-:-:S02]  /*1ec0*/  DFMA R90, R84, R116, R90 ;  /* 0x00000074545a722b */ /* 0x000fc4000000005a */
[C---:B------:R-:W-:Y:S02]  /*1ed0*/  DFMA R98, R82.reuse, R118, R98 ;  /* 0x000000765262722b */ /* 0x040fe40000000062 */
[----:B------:R-:W-:Y:S02]  /*1ee0*/  DFMA R100, R82, R116, R100 ;  /* 0x000000745264722b */ /* 0x000fe40000000064 */
[C---:B------:R-:W-:Y:S02]  /*1ef0*/  DFMA R48, R80.reuse, R118, R48 ;  /* 0x000000765030722b */ /* 0x040fe40000000030 */
[----:B------:R-:W-:Y:S02]  /*1f00*/  DFMA R46, R80, R116, R46 ;  /* 0x00000074502e722b */ /* 0x000fe4000000002e */
[C---:B------:R-:W-:Y:S02]  /*1f10*/  DFMA R40, R78.reuse, R118, R40 ;  /* 0x000000764e28722b */ /* 0x040fe40000000028 */
[----:B------:R-:W-:-:S02]  /*1f20*/  DFMA R38, R78, R116, R38 ;  /* 0x000000744e26722b */ /* 0x000fc40000000026 */
[C---:B------:R-:W-:Y:S02]  /*1f30*/  DFMA R32, R76.reuse, R118, R32 ;  /* 0x000000764c20722b */ /* 0x040fe40000000020 */
[----:B------:R-:W-:Y:S01]  /*1f40*/  DFMA R30, R76, R116, R30 ;  /* 0x000000744c1e722b */ /* 0x000fe2000000001e */
[----:B------:R-:W-:Y:S01]  /*1f50*/  LDS.64 R118, [R111+0x180] ;  /* 0x000180006f767984 */ /* 0x000fe20000000a00 */
[-C--:B------:R-:W-:Y:S02]  /*1f60*/  DFMA R92, R84, R114.reuse, R92 ;  /* 0x00000072545c722b */ /* 0x080fe4000000005c */
[-C--:B------:R-:W-:Y:S01]  /*1f70*/  DFMA R52, R82, R114.reuse, R52 ;  /* 0x000000725234722b */ /* 0x080fe20000000034 */
[----:B------:R-:W-:Y:S01]  /*1f80*/  LDS.64 R116, [R111+0x200] ;  /* 0x000200006f747984 */ /* 0x000fe20000000a00 */
[-C--:B------:R-:W-:Y:S02]  /*1f90*/  DFMA R44, R80, R114.reuse, R44 ;  /* 0x00000072502c722b */ /* 0x080fe4000000002c */
[----:B------:R-:W-:-:S02]  /*1fa0*/  DFMA R36, R78, R114, R36 ;  /* 0x000000724e24722b */ /* 0x000fc40000000024 */
[----:B------:R-:W-:Y:S02]  /*1fb0*/  DFMA R28, R76, R114, R28 ;  /* 0x000000724c1c722b */ /* 0x000fe4000000001c */
[-C--:B------:R-:W-:Y:S01]  /*1fc0*/  DFMA R94, R84, R112.reuse, R94 ;  /* 0x00000070545e722b */ /* 0x080fe2000000005e */
[----:B------:R-:W-:Y:S01]  /*1fd0*/  LDS.64 R114, [R111+0x280] ;  /* 0x000280006f727984 */ /* 0x000fe20000000a00 */
[-C--:B------:R-:W-:Y:S02]  /*1fe0*/  DFMA R50, R82, R112.reuse, R50 ;  /* 0x000000705232722b */ /* 0x080fe40000000032 */
[-C--:B------:R-:W-:Y:S02]  /*1ff0*/  DFMA R42, R80, R112.reuse, R42 ;  /* 0x00000070502a722b */ /* 0x080fe4000000002a */
[-C--:B------:R-:W-:Y:S02]  /*2000*/  DFMA R34, R78, R112.reuse, R34 ;  /* 0x000000704e22722b */ /* 0x080fe40000000022 */
[----:B------:R-:W-:-:S02]  /*2010*/  DFMA R26, R76, R112, R26 ;  /* 0x000000704c1a722b */ /* 0x000fc4000000001a */
[-C--:B------:R-:W-:Y:S01]  /*2020*/  DFMA R96, R84, R86.reuse, R96 ;  /* 0x000000565460722b */ /* 0x080fe20000000060 */
[----:B------:R-:W-:Y:S01]  /*2030*/  LDS.64 R112, [R111+0x300] ;  /* 0x000300006f707984 */ /* 0x000fe20000000a00 */
[-C--:B------:R-:W-:Y:S02]  /*2040*/  DFMA R56, R82, R86.reuse, R56 ;  /* 0x000000565238722b */ /* 0x080fe40000000038 */
[-C--:B------:R-:W-:Y:S02]  /*2050*/  DFMA R58, R80, R86.reuse, R58 ;  /* 0x00000056503a722b */ /* 0x080fe4000000003a */
        /* <DEDUP_REMOVED lines=13> */
[----:B------:R5:W4:Y:S04]  /*2130*/  LDS.64 R84, [R110+0x380] ;  /* 0x000380006e547984 */ /* 0x000b280000000a00 */
[----:B------:R-:W4:Y:S04]  /*2140*/  LDS.64 R14, [R111+0x400] ;  /* 0x000400006f0e7984 */ /* 0x000f280000000a00 */
[----:B------:R0:W4:Y:S01]  /*2150*/  LDS.64 R54, [R111+0x380] ;  /* 0x000380006f367984 */ /* 0x0001220000000a00 */
[----:B-----5:R-:W-:Y:S01]  /*2160*/  VIADD R110, R110, 0x600 ;  /* 0x000006006e6e7836 */ /* 0x020fe20000000000 */
[----:B0-----:R-:W-:Y:S01]  /*2170*/  IADD3 R111, PT, PT, R111, 0x600, RZ ;  /* 0x000006006f6f7810 */ /* 0x001fe20007ffe0ff */
[----:B------:R-:W-:-:S02]  /*2180*/  DFMA R22, R86, R118, R22 ;  /* 0x000000765616722b */ /* 0x000fc40000000016 */
        /* <DEDUP_REMOVED lines=9> */
[C---:B------:R-:W-:Y:S02]  /*2220*/  DFMA R32, R84.reuse, R118, R32 ;  /* 0x000000765420722b */ /* 0x040fe40000000020 */
[----:B------:R-:W-:Y:S02]  /*2230*/  DFMA R30, R84, R116, R30 ;  /* 0x00000074541e722b */ /* 0x000fe4000000001e */
[----:B------:R-:W-:-:S02]  /*2240*/  DFMA R66, R76, R14, R66 ;  /* 0x0000000e4c42722b */ /* 0x000fc40000000042 */
[-C--:B------:R-:W-:Y:S02]  /*2250*/  DFMA R68, R78, R14.reuse, R68 ;  /* 0x0000000e4e44722b */ /* 0x080fe40000000044 */
[-C--:B------:R-:W-:Y:S02]  /*2260*/  DFMA R70, R80, R14.reuse, R70 ;  /* 0x0000000e5046722b */ /* 0x080fe40000000046 */
[-C--:B------:R-:W-:Y:S02]  /*2270*/  DFMA R72, R82, R14.reuse, R72 ;  /* 0x0000000e5248722b */ /* 0x080fe40000000048 */
[----:B------:R-:W-:Y:S02]  /*2280*/  DFMA R74, R84, R14, R74 ;  /* 0x0000000e544a722b */ /* 0x000fe4000000004a */
[-C--:B------:R-:W-:Y:S02]  /*2290*/  DFMA R92, R76, R114.reuse, R92 ;  /* 0x000000724c5c722b */ /* 0x080fe4000000005c */
        /* <DEDUP_REMOVED lines=16> */
[C---:B------:R-:W-:Y:S02]  /*23a0*/  DFMA R64, R86.reuse, R54, R64 ;  /* 0x000000365640722b */ /* 0x040fe40000000040 */
[----:B------:R-:W-:-:S11]  /*23b0*/  DFMA R14, R86, R14, R24 ;  /* 0x0000000e560e722b */ /* 0x000fd60000000018 */
.L_x_46:
[----:B------:R-:W-:-:S09]  /*23c0*/  UISETP.NE.OR UP0, UPT, UR6, URZ, UP0 ;  /* 0x000000ff0600728c */ /* 0x000fd20008705670 */
[----:B------:R-:W-:Y:S05]  /*23d0*/  BRA.U !UP0, `(.L_x_42) ;  /* 0x0000000108d47547 */ /* 0x000fea000b800000 */
.L_x_43:
[----:B------:R-:W-:Y:S01]  /*23e0*/  LDS.64 R84, [R110+-0x180] ;  /* 0xfffe80006e547984 */ /* 0x000fe20000000a00 */
[----:B------:R-:W-:-:S03]  /*23f0*/  UIADD3 UR6, UPT, UPT, UR6, 0x1, URZ ;  /* 0x0000000106067890 */ /* 0x000fc6000fffe0ff */
[----:B------:R-:W0:Y:S01]  /*2400*/  LDS.64 R82, [R111+-0x180] ;  /* 0xfffe80006f527984 */ /* 0x000e220000000a00 */
[----:B------:R-:W-:-:S03]  /*2410*/  UISETP.NE.AND UP0, UPT, UR6, URZ, UPT ;  /* 0x000000ff0600728c */ /* 0x000fc6000bf05270 */
[----:B------:R-:W1:Y:S04]  /*2420*/  LDS.64 R86, [R110+-0x100] ;  /* 0xffff00006e567984 */ /* 0x000e680000000a00 */
[----:B------:R-:W2:Y:S04]  /*2430*/  LDS.64 R112, [R110+-0x80] ;  /* 0xffff80006e707984 */ /* 0x000ea80000000a00 */
[----:B------:R-:W3:Y:S04]  /*2440*/  LDS.64 R114, [R110] ;  /* 0x000000006e727984 */ /* 0x000ee80000000a00 */
[----:B------:R-:W4:Y:S04]  /*2450*/  LDS.64 R116, [R110+0x80] ;  /* 0x000080006e747984 */ /* 0x000f280000000a00 */
[----:B------:R5:W4:Y:S04]  /*2460*/  LDS.64 R118, [R110+0x100] ;  /* 0x000100006e767984 */ /* 0x000b280000000a00 */
[----:B------:R-:W4:Y:S04]  /*2470*/  LDS.64 R80, [R111+-0x100] ;  /* 0xffff00006f507984 */ /* 0x000f280000000a00 */
[----:B------:R-:W4:Y:S01]  /*2480*/  LDS.64 R78, [R111+-0x80] ;  /* 0xffff80006f4e7984 */ /* 0x000f220000000a00 */
[----:B-----5:R-:W-:-:S03]  /*2490*/  IADD3 R110, PT, PT, R110, 0x300, RZ ;  /* 0x000003006e6e7810 */ /* 0x020fc60007ffe0ff */
[----:B------:R-:W5:Y:S04]  /*24a0*/  LDS.64 R24, [R111] ;  /* 0x000000006f187984 */ /* 0x000f680000000a00 */
[----:B------:R-:W5:Y:S04]  /*24b0*/  LDS.64 R54, [R111+0x80] ;  /* 0x000080006f367984 */ /* 0x000f680000000a00 */
[----:B------:R2:W5:Y:S01]  /*24c0*/  LDS.64 R76, [R111+0x100] ;  /* 0x000100006f4c7984 */ /* 0x0005620000000a00 */
[-C--:B0-----:R-:W-:Y:S02]  /*24d0*/  DFMA R88, R84, R82.reuse, R88 ;  /* 0x000000525458722b */ /* 0x081fe40000000058 */
[----:B-1----:R-:W-:-:S02]  /*24e0*/  DFMA R98, R86, R82, R98 ;  /* 0x000000525662722b */ /* 0x002fc40000000062 */
[-C--:B--2---:R-:W-:Y:S01]  /*24f0*/  DFMA R48, R112, R82.reuse, R48 ;  /* 0x000000527030722b */ /* 0x084fe20000000030 */
[----:B------:R-:W-:Y:S01]  /*2500*/  VIADD R111, R111, 0x300 ;  /* 0x000003006f6f7836 */ /* 0x000fe20000000000 */
[-C--:B---3--:R-:W-:Y:S02]  /*2510*/  DFMA R40, R114, R82.reuse, R40 ;  /* 0x000000527228722b */ /* 0x088fe40000000028 */
[-C--:B----4-:R-:W-:Y:S02]  /*2520*/  DFMA R32, R116, R82.reuse, R32 ;  /* 0x000000527420722b */ /* 0x090fe40000000020 */
        /* <DEDUP_REMOVED lines=13> */
[-C--:B-----5:R-:W-:Y:S02]  /*2600*/  DFMA R94, R84, R24.reuse, R94 ;  /* 0x00000018545e722b */ /* 0x0a0fe4000000005e */
        /* <DEDUP_REMOVED lines=16> */
[----:B------:R-:W-:Y:S01]  /*2710*/  DFMA R14, R118, R76, R14 ;  /* 0x0000004c760e722b */ /* 0x000fe2000000000e */
[----:B------:R-:W-:Y:S10]  /*2720*/  BRA.U UP0, `(.L_x_43) ;  /* 0xfffffffd002c7547 */ /* 0x000ff4000b83ffff */
.L_x_42:
[----:B------:R-:W-:Y:S06]  /*2730*/  BAR.SYNC.DEFER_BLOCKING 0x0 ;  /* 0x0000000000007b1d */ /* 0x000fec0000010000 */
[----:B------:R-:W-:Y:S05]  /*2740*/  BRA.U !UP1, `(.L_x_47) ;  /* 0xffffffe5091c7547 */ /* 0x000fea000b83ffff */
.L_x_39:
[----:B------:R-:W1:Y:S01]  /*2750*/  S2R R7, SR_TID.Y ;  /* 0x0000000000077919 */ /* 0x000e620000002200 */
[----:B------:R-:W2:Y:S01]  /*2760*/  LDCU.64 UR6, c[0x0][0x3a0] ;  /* 0x00007400ff0677ac */ /* 0x000ea20008000a00 */
[----:B------:R-:W3:Y:S01]  /*2770*/  LDC.64 R8, c[0x0][0x380] ;  /* 0x0000e000ff087b82 */ /* 0x000ee20000000a00 */
[----:B0-----:R-:W-:Y:S01]  /*2780*/  LEA R0, R3, R0, 0x4 ;  /* 0x0000000003007211 */ /* 0x001fe200078e20ff */
[----:B------:R-:W0:Y:S06]  /*2790*/  LDCU.64 UR8, c[0x0][0x398] ;  /* 0x00007300ff0877ac */ /* 0x000e2c0008000a00 */
[----:B------:R-:W4:Y:S01]  /*27a0*/  LDC R103, c[0x0][0x3d0] ;  /* 0x0000f400ff677b82 */ /* 0x000f220000000800 */
[----:B-1----:R-:W-:-:S04]  /*27b0*/  SHF.R.U32.HI R7, RZ, 0x4, R7 ;  /* 0x00000004ff077819 */ /* 0x002fc80000011607 */
[----:B------:R-:W-:-:S03]  /*27c0*/  IADD3 R7, PT, PT, R7, R2, RZ ;  /* 0x0000000207077210 */ /* 0x000fc60007ffe0ff */
[----:B------:R-:W1:Y:S02]  /*27d0*/  LDC R2, c[0x0][0x3cc] ;  /* 0x0000f300ff027b82 */ /* 0x000e640000000800 */
[----:B--2---:R-:W-:-:S04]  /*27e0*/  IMAD R4, R7, UR7, R4 ;  /* 0x0000000707047c24 */ /* 0x004fc8000f8e0204 */
[----:B------:R-:W-:-:S04]  /*27f0*/  IMAD R5, R4, UR6, R5 ;  /* 0x0000000604057c24 */ /* 0x000fc8000f8e0205 */
[----:B0-----:R-:W-:-:S04]  /*2800*/  IMAD R5, R5, UR9, R6 ;  /* 0x0000000905057c24 */ /* 0x001fc8000f8e0206 */
[----:B------:R-:W-:-:S04]  /*2810*/  IMAD R5, R5, UR8, R0 ;  /* 0x0000000805057c24 */ /* 0x000fc8000f8e0200 */
[----:B---3--:R-:W-:-:S05]  /*2820*/  IMAD.WIDE R4, R5, 0x8, R8 ;  /* 0x0000000805047825 */ /* 0x008fca00078e0208 */
[----:B------:R0:W-:Y:S01]  /*2830*/  STG.E.64 desc[UR10][R4.64], R88 ;  /* 0x0000005804007986 */ /* 0x0001e2000c101b0a */
[----:B-1----:R-:W-:-:S04]  /*2840*/  IMAD.WIDE R6, R2, 0x8, R4 ;  /* 0x0000000802067825 */ /* 0x002fc800078e0204 */
[----:B----4-:R-:W-:Y:S01]  /*2850*/  IMAD.WIDE R54, R103, 0x8, R4 ;  /* 0x0000000867367825 */ /* 0x010fe200078e0204 */
[----:B------:R-:W-:Y:S03]  /*2860*/  STG.E.64 desc[UR10][R6.64], R90 ;  /* 0x0000005a06007986 */ /* 0x000fe6000c101b0a */
[----:B------:R-:W-:-:S04]  /*2870*/  IMAD.WIDE R8, R2, 0x8, R6 ;  /* 0x0000000802087825 */ /* 0x000fc800078e0206 */
[C---:B------:R-:W-:Y:S01]  /*2880*/  IMAD.WIDE R76, R2.reuse, 0x8, R54 ;  /* 0x00000008024c7825 */ /* 0x040fe200078e0236 */
[----:B------:R1:W-:Y:S03]  /*2890*/  STG.E.64 desc[UR10][R8.64], R92 ;  /* 0x0000005c08007986 */ /* 0x0003e6000c101b0a */
[----:B------:R-:W-:-:S04]  /*28a0*/  IMAD.WIDE R10, R2, 0x8, R8 ;  /* 0x00000008020a7825 */ /* 0x000fc800078e0208 */
[----:B------:R-:W-:Y:S01]  /*28b0*/  IMAD.WIDE R82, R103, 0x8, R54 ;  /* 0x0000000867527825 */ /* 0x000fe200078e0236 */
[----:B------:R-:W-:Y:S03]  /*28c0*/  STG.E.64 desc[UR10][R10.64], R94 ;  /* 0x0000005e0a007986 */ /* 0x000fe6000c101b0a */
[----:B------:R-:W-:-:S04]  /*28d0*/  IMAD.WIDE R12, R2, 0x8, R10 ;  /* 0x00000008020c7825 */ /* 0x000fc800078e020a */
[C---:B------:R-:W-:Y:S01]  /*28e0*/  IMAD.WIDE R78, R2.reuse, 0x8, R76 ;  /* 0x00000008024e7825 */ /* 0x040fe200078e024c */
[----:B------:R-:W-:Y:S03]  /*28f0*/  STG.E.64 desc[UR10][R12.64], R96 ;  /* 0x000000600c007986 */ /* 0x000fe6000c101b0a */
[----:B------:R-:W-:-:S04]  /*2900*/  IMAD.WIDE R24, R2, 0x8, R12 ;  /* 0x0000000802187825 */ /* 0x000fc800078e020c */
[C-C-:B------:R-:W-:Y:S01]  /*2910*/  IMAD.WIDE R86, R103.reuse, 0x8, R82.reuse ;  /* 0x0000000867567825 */ /* 0x140fe200078e0252 */
[----:B------:R2:W-:Y:S03]  /*2920*/  STG.E.64 desc[UR10][R24.64], R66 ;  /* 0x0000004218007986 */ /* 0x0005e6000c101b0a */
[C---:B------:R-:W-:Y:S01]  /*2930*/  IMAD.WIDE R84, R2.reuse, 0x8, R82 ;  /* 0x0000000802547825 */ /* 0x040fe200078e0252 */
[----:B------:R3:W-:Y:S03]  /*2940*/  STG.E.64 desc[UR10][R54.64], R98 ;  /* 0x0000006236007986 */ /* 0x0007e6000c101b0a */
[C---:B------:R-:W-:Y:S01]  /*2950*/  IMAD.WIDE R80, R2.reuse, 0x8, R78 ;  /* 0x0000000802507825 */ /* 0x040fe200078e024e */
[----:B------:R-:W-:Y:S03]  /*2960*/  STG.E.64 desc[UR10][R76.64], R100 ;  /* 0x000000644c007986 */ /* 0x000fe6000c101b0a */
[----:B0-----:R-:W-:Y:S01]  /*2970*/  IMAD.WIDE R88, R103, 0x8, R86 ;  /* 0x0000000867587825 */ /* 0x001fe200078e0256 */
[----:B------:R0:W-:Y:S03]  /*2980*/  STG.E.64 desc[UR10][R78.64], R52 ;  /* 0x000000344e007986 */ /* 0x0001e6000c101b0a */
[C---:B-1----:R-:W-:Y:S01]  /*2990*/  IMAD.WIDE R8, R2.reuse, 0x8, R84 ;  /* 0x0000000802087825 */ /* 0x042fe200078e0254 */
[----:B------:R-:W-:Y:S03]  /*29a0*/  STG.E.64 desc[UR10][R80.64], R50 ;  /* 0x0000003250007986 */ /* 0x000fe6000c101b0a */
[----:B--2---:R-:W-:-:S04]  /*29b0*/  IMAD.WIDE R24, R2, 0x8, R86 ;  /* 0x0000000802187825 */ /* 0x004fc800078e0256 */
[----:B------:R-:W-:-:S04]  /*29c0*/  IMAD.WIDE R4, R2, 0x8, R80 ;  /* 0x0000000802047825 */ /* 0x000fc800078e0250 */
[----:B------:R-:W-:Y:S01]  /*29d0*/  IMAD.WIDE R66, R103, 0x8, R88 ;  /* 0x0000000867427825 */ /* 0x000fe200078e0258 */
[----:B------:R1:W-:Y:S03]  /*29e0*/  STG.E.64 desc[UR10][R4.64], R56 ;  /* 0x0000003804007986 */ /* 0x0003e6000c101b0a */
[----:B------:R-:W-:-:S04]  /*29f0*/  IMAD.WIDE R10, R2, 0x8, R8 ;  /* 0x00000008020a7825 */ /* 0x000fc800078e0208 */
[----:B---3--:R-:W-:-:S04]  /*2a00*/  IMAD.WIDE R54, R2, 0x8, R88 ;  /* 0x0000000802367825 */ /* 0x008fc800078e0258 */
[----:B0-----:R-:W-:-:S04]  /*2a10*/  IMAD.WIDE R52, R2, 0x8, R24 ;  /* 0x0000000802347825 */ /* 0x001fc800078e0218 */
[----:B------:R-:W-:-:S04]  /*2a20*/  IMAD.WIDE R6, R2, 0x8, R4 ;  /* 0x0000000802067825 */ /* 0x000fc800078e0204 */
[C---:B------:R-:W-:Y:S01]  /*2a30*/  IMAD.WIDE R76, R2.reuse, 0x8, R66 ;  /* 0x00000008024c7825 */ /* 0x040fe200078e0242 */
[----:B------:R-:W-:Y:S03]  /*2a40*/  STG.E.64 desc[UR10][R6.64], R68 ;  /* 0x0000004406007986 */ /* 0x000fe6000c101b0a */
[C---:B------:R-:W-:Y:S01]  /*2a50*/  IMAD.WIDE R12, R2.reuse, 0x8, R10 ;  /* 0x00000008020c7825 */ /* 0x040fe200078e020a */
[----:B------:R0:W-:Y:S03]  /*2a60*/  STG.E.64 desc[UR10][R82.64], R48 ;  /* 0x0000003052007986 */ /* 0x0001e6000c101b0a */
[C---:B-1----:R-:W-:Y:S01]  /*2a70*/  IMAD.WIDE R56, R2.reuse, 0x8, R54 ;  /* 0x0000000802387825 */ /* 0x042fe200078e0236 */
[----:B------:R-:W-:Y:S03]  /*2a80*/  STG.E.64 desc[UR10][R84.64], R46 ;  /* 0x0000002e54007986 */ /* 0x000fe6000c101b0a */
[C---:B------:R-:W-:Y:S01]  /*2a90*/  IMAD.WIDE R50, R2.reuse, 0x8, R52 ;  /* 0x0000000802327825 */ /* 0x040fe200078e0234 */
[----:B------:R1:W-:Y:S03]  /*2aa0*/  STG.E.64 desc[UR10][R8.64], R44 ;  /* 0x0000002c08007986 */ /* 0x0003e6000c101b0a */
[C---:B------:R-:W-:Y:S01]  /*2ab0*/  IMAD.WIDE R78, R2.reuse, 0x8, R76 ;  /* 0x00000008024e7825 */ /* 0x040fe200078e024c */
[----:B------:R2:W-:Y:S03]  /*2ac0*/  STG.E.64 desc[UR10][R10.64], R42 ;  /* 0x0000002a0a007986 */ /* 0x0005e6000c101b0a */
[C---:B------:R-:W-:Y:S01]  /*2ad0*/  IMAD.WIDE R4, R2.reuse, 0x8, R12 ;  /* 0x0000000802047825 */ /* 0x040fe200078e020c */
[----:B------:R-:W-:Y:S03]  /*2ae0*/  STG.E.64 desc[UR10][R12.64], R58 ;  /* 0x0000003a0c007986 */ /* 0x000fe6000c101b0a */
[C---:B0-----:R-:W-:Y:S01]  /*2af0*/  IMAD.WIDE R48, R2.reuse, 0x8, R56 ;  /* 0x0000000802307825 */ /* 0x041fe200078e0238 */
[----:B------:R-:W-:Y:S03]  /*2b00*/  STG.E.64 desc[UR10][R4.64], R70 ;  /* 0x0000004604007986 */ /* 0x000fe6000c101b0a */
[C---:B------:R-:W-:Y:S01]  /*2b10*/  IMAD.WIDE R6, R2.reuse, 0x8, R50 ;  /* 0x0000000802067825 */ /* 0x040fe200078e0232 */
[----:B------:R-:W-:Y:S03]  /*2b20*/  STG.E.64 desc[UR10][R86.64], R40 ;  /* 0x0000002856007986 */ /* 0x000fe6000c101b0a */
[C---:B------:R-:W-:Y:S01]  /*2b30*/  IMAD.WIDE R68, R2.reuse, 0x8, R78 ;  /* 0x0000000802447825 */ /* 0x040fe200078e024e */
[----:B------:R-:W-:Y:S03]  /*2b40*/  STG.E.64 desc[UR10][R24.64], R38 ;  /* 0x0000002618007986 */ /* 0x000fe6000c101b0a */
[C---:B-1----:R-:W-:Y:S01]  /*2b50*/  IMAD.WIDE R44, R2.reuse, 0x8, R48 ;  /* 0x00000008022c7825 */ /* 0x042fe200078e0230 */
[----:B------:R-:W-:Y:S03]  /*2b60*/  STG.E.64 desc[UR10][R52.64], R36 ;  /* 0x0000002434007986 */ /* 0x000fe6000c101b0a */
[C---:B------:R-:W-:Y:S01]  /*2b70*/  IMAD.WIDE R8, R2.reuse, 0x8, R6 ;  /* 0x0000000802087825 */ /* 0x040fe200078e0206 */
[----:B------:R-:W-:Y:S03]  /*2b80*/  STG.E.64 desc[UR10][R50.64], R34 ;  /* 0x0000002232007986 */ /* 0x000fe6000c101b0a */
[C---:B------:R-:W-:Y:S01]  /*2b90*/  IMAD.WIDE R46, R2.reuse, 0x8, R68 ;  /* 0x00000008022e7825 */ /* 0x040fe200078e0244 */
[----:B------:R-:W-:Y:S03]  /*2ba0*/  STG.E.64 desc[UR10][R6.64], R60 ;  /* 0x0000003c06007986 */ /* 0x000fe6000c101b0a */
[C---:B--2---:R-:W-:Y:S01]  /*2bb0*/  IMAD.WIDE R10, R2.reuse, 0x8, R44 ;  /* 0x00000008020a7825 */ /* 0x044fe200078e022c */
[----:B------:R-:W-:Y:S03]  /*2bc0*/  STG.E.64 desc[UR10][R8.64], R72 ;  /* 0x0000004808007986 */ /* 0x000fe6000c101b0a */
[----:B------:R-:W-:Y:S01]  /*2bd0*/  IMAD.WIDE R2, R2, 0x8, R46 ;  /* 0x0000000802027825 */ /* 0x000fe200078e022e */
[----:B------:R-:W-:Y:S04]  /*2be0*/  STG.E.64 desc[UR10][R88.64], R32 ;  /* 0x0000002058007986 */ /* 0x000fe8000c101b0a */
        /* <DEDUP_REMOVED lines=10> */
[----:B------:R-:W-:Y:S01]  /*2c90*/  STG.E.64 desc[UR10][R2.64], R14 ;  /* 0x0000000e02007986 */ /* 0x000fe2000c101b0a */
[----:B------:R-:W-:Y:S05]  /*2ca0*/  EXIT ;  /* 0x000000000000794d */ /* 0x000fea0003800000 */
.L_x_48:
        /* <DEDUP_REMOVED lines=13> */
.L_x_55:


//--------------------- .text._Z11kernel__1_1PdS_S_iiiiiiiiiiiiiiii --------------------------
	.section	.text._Z11kernel__1_1PdS_S_iiiiiiiiiiiiiiii,"ax",@progbits
	.align	128
        .global         _Z11kernel__1_1PdS_S_iiiiiiiiiiiiiiii
        .type           _Z11kernel__1_1PdS_S_iiiiiiiiiiiiiiii,@function
        .size           _Z11kernel__1_1PdS_S_iiiiiiiiiiiiiiii,(.L_x_56 - _Z11kernel__1_1PdS_S_iiiiiiiiiiiiiiii)
        .other          _Z11kernel__1_1PdS_S_iiiiiiiiiiiiiiii,@"STO_CUDA_ENTRY STV_DEFAULT"
_Z11kernel__1_1PdS_S_iiiiiiiiiiiiiiii:
.text._Z11kernel__1_1PdS_S_iiiiiiiiiiiiiiii:
        /* <DEDUP_REMOVED lines=42> */
[----:B------:R-:W-:-:S02]  /*02a0*/  IADD3 R9, PT, PT, RZ, -R7, RZ ;  /* 0x80000007ff097210 */ /* 0x000fc40007ffe0ff */
[----:B------:R-:W-:Y:S02]  /*02b0*/  CS2R R78, SRZ ;  /* 0x00000000004e7805 */ /* 0x000fe4000001ff00 */
[----:B------:R-:W-:Y:S02]  /*02c0*/  ISETP.NE.U32.AND P2, PT, R7, RZ, PT ;  /* 0x000000ff0700720c */ /* 0x000fe40003f45070 */
[----:B------:R-:W-:Y:S02]  /*02d0*/  CS2R R80, SRZ ;  /* 0x0000000000507805 */ /* 0x000fe4000001ff00 */
[----:B------:R-:W-:Y:S02]  /*02e0*/  CS2R R82, SRZ ;  /* 0x0000000000527805 */ /* 0x000fe4000001ff00 */
[----:B------:R-:W-:Y:S02]  /*02f0*/  CS2R R84, SRZ ;  /* 0x0000000000547805 */ /* 0x000fe4000001ff00 */
[----:B------:R-:W-:Y:S01]  /*0300*/  CS2R R86, SRZ ;  /* 0x0000000000567805 */ /* 0x000fe2000001ff00 */
[----:B------:R-:W1:Y:S01]  /*0310*/  I2F.RP R8, R10 ;  /* 0x0000000a00087306 */ /* 0x000e620000209400 */
[----:B------:R-:W3:Y:S07]  /*0320*/  LDCU.64 UR6, c[0x0][0x358] ;  /* 0x00006b00ff0677ac */ /* 0x000eee0008000a00 */
[----:B0-----:R-:W0:Y:S08]  /*0330*/  MUFU.RCP R0, R0 ;  /* 0x0000000000007308 */ /* 0x001e300000001000 */
[----:B-1----:R-:W-:Y:S01]  /*0340*/  MUFU.RCP R8, R8 ;  /* 0x0000000800087308 */ /* 0x002fe20000001000 */
[----:B0-----:R-:W-:-:S07]  /*0350*/  IADD3 R4, PT, PT, R0, 0xffffffe, RZ ;  /* 0x0ffffffe00047810 */ /* 0x001fce0007ffe0ff */
[----:B------:R0:W1:Y:S02]  /*0360*/  F2I.FTZ.U32.TRUNC.NTZ R5, R4 ;  /* 0x0000000400057305 */ /* 0x000064000021f000 */
[----:B0-----:R-:W-:Y:S02]  /*0370*/  IMAD.MOV.U32 R4, RZ, RZ, RZ ;  /* 0x000000ffff047224 */ /* 0x001fe400078e00ff */
[----:B-1----:R-:W-:-:S04]  /*0380*/  IMAD R9, R9, R5, RZ ;  /* 0x0000000509097224 */ /* 0x002fc800078e02ff */
[----:B------:R-:W-:-:S06]  /*0390*/  IMAD.HI.U32 R5, R5, R9, R4 ;  /* 0x0000000905057227 */ /* 0x000fcc00078e0004 */
[----:B--2---:R-:W-:-:S04]  /*03a0*/  IMAD.HI.U32 R0, R5, UR4, RZ ;  /* 0x0000000405007c27 */ /* 0x004fc8000f8e00ff */
[----:B------:R-:W-:Y:S01]  /*03b0*/  VIADD R5, R8, 0xffffffe ;  /* 0x0ffffffe08057836 */ /* 0x000fe20000000000 */
[----:B------:R-:W-:-:S05]  /*03c0*/  IADD3 R4, PT, PT, -R0, RZ, RZ ;  /* 0x000000ff00047210 */ /* 0x000fca0007ffe1ff */
[----:B------:R-:W-:Y:S01]  /*03d0*/  IMAD R4, R7, R4, UR4 ;  /* 0x0000000407047e24 */ /* 0x000fe2000f8e0204 */
[----:B------:R-:W0:Y:S04]  /*03e0*/  F2I.FTZ.U32.TRUNC.NTZ R5, R5 ;  /* 0x0000000500057305 */ /* 0x000e28000021f000 */
[----:B------:R-:W-:Y:S01]  /*03f0*/  ISETP.GE.U32.AND P0, PT, R4, R7, PT ;  /* 0x000000070400720c */ /* 0x000fe20003f06070 */
[----:B0-----:R-:W-:-:S12]  /*0400*/  IMAD.MOV R9, RZ, RZ, -R5 ;  /* 0x000000ffff097224 */ /* 0x001fd800078e0a05 */
[----:B------:R-:W-:Y:S02]  /*0410*/  @P0 IADD3 R4, PT, PT, -R7, R4, RZ ;  /* 0x0000000407040210 */ /* 0x000fe40007ffe1ff */
[----:B------:R-:W-:Y:S01]  /*0420*/  @P0 IADD3 R0, PT, PT, R0, 0x1, RZ ;  /* 0x0000000100000810 */ /* 0x000fe20007ffe0ff */
[----:B------:R-:W-:Y:S01]  /*0430*/  IMAD R9, R9, R10, RZ ;  /* 0x0000000a09097224 */ /* 0x000fe200078e02ff */
[----:B------:R-:W-:-:S13]  /*0440*/  ISETP.GE.U32.AND P1, PT, R4, R7, PT ;  /* 0x000000070400720c */ /* 0x000fda0003f26070 */
[----:B------:R-:W-:Y:S02]  /*0450*/  @P1 IADD3 R0, PT, PT, R0, 0x1, RZ ;  /* 0x0000000100001810 */ /* 0x000fe40007ffe0ff */
[----:B------:R-:W-:-:S04]  /*0460*/  @!P2 LOP3.LUT R0, RZ, R7, RZ, 0x33, !PT ;  /* 0x00000007ff00a212 */ /* 0x000fc800078e33ff */
[----:B------:R-:W-:-:S05]  /*0470*/  IADD3 R4, PT, PT, -R0, RZ, RZ ;  /* 0x000000ff00047210 */ /* 0x000fca0007ffe1ff */
[----:B------:R-:W-:Y:S02]  /*0480*/  IMAD R7, R7, R4, UR4 ;  /* 0x0000000407077e24 */ /* 0x000fe4000f8e0204 */
[----:B------:R-:W-:Y:S01]  /*0490*/  HFMA2 R4, -RZ, RZ, 0, 0 ;  /* 0x00000000ff047431 */ /* 0x000fe200000001ff */
[----:B------:R-:W0:Y:S02]  /*04a0*/  LDCU UR4, c[0x0][0x3d4] ;  /* 0x00007a80ff0477ac */ /* 0x000e240008000800 */
[----:B------:R-:W-:Y:S02]  /*04b0*/  IABS R8, R7 ;  /* 0x0000000700087213 */ /* 0x000fe40000000000 */
[----:B------:R-:W-:Y:S02]  /*04c0*/  IMAD.HI.U32 R4, R5, R9, R4 ;  /* 0x0000000905047227 */ /* 0x000fe400078e0004 */
[----:B------:R-:W-:Y:S02]  /*04d0*/  MOV R5, R8 ;  /* 0x0000000800057202 */ /* 0x000fe40000000f00 */
[----:B------:R-:W1:Y:S01]  /*04e0*/  I2F.RP R8, R12 ;  /* 0x0000000c00087306 */ /* 0x000e620000209400 */
[----:B------:R-:W-:-:S02]  /*04f0*/  IMAD.MOV R9, RZ, RZ, -R11 ;  /* 0x000000ffff097224 */ /* 0x000fc400078e0a0b */
[----:B------:R-:W-:Y:S01]  /*0500*/  IMAD.HI.U32 R4, R4, R5, RZ ;  /* 0x0000000504047227 */ /* 0x000fe200078e00ff */
[----:B0-----:R-:W-:-:S03]  /*0510*/  UISETP.GE.AND UP0, UPT, UR4, 0x1, UPT ;  /* 0x000000010400788c */ /* 0x001fc6000bf06270 */
[----:B------:R-:W-:-:S05]  /*0520*/  IMAD R5, R4, R9, R5 ;  /* 0x0000000904057224 */ /* 0x000fca00078e0205 */
[----:B------:R-:W-:Y:S01]  /*0530*/  ISETP.GT.U32.AND P2, PT, R10, R5, PT ;  /* 0x000000050a00720c */ /* 0x000fe20003f44070 */
[----:B-1----:R-:W0:-:S12]  /*0540*/  MUFU.RCP R8, R8 ;  /* 0x0000000800087308 */ /* 0x002e180000001000 */
[-C--:B------:R-:W-:Y:S02]  /*0550*/  @!P2 IADD3 R5, PT, PT, R5, -R10.reuse, RZ ;  /* 0x8000000a0505a210 */ /* 0x080fe40007ffe0ff */
[----:B------:R-:W-:Y:S02]  /*0560*/  @!P2 IADD3 R4, PT, PT, R4, 0x1, RZ ;  /* 0x000000010404a810 */ /* 0x000fe40007ffe0ff */
[----:B------:R-:W-:Y:S02]  /*0570*/  ISETP.GE.U32.AND P0, PT, R5, R10, PT ;  /* 0x0000000a0500720c */ /* 0x000fe40003f06070 */
[----:B------:R-:W-:Y:S01]  /*0580*/  LOP3.LUT R5, R7, R6, RZ, 0x3c, !PT ;  /* 0x0000000607057212 */ /* 0x000fe200078e3cff */
[----:B0-----:R-:W-:Y:S01]  /*0590*/  VIADD R9, R8, 0xffffffe ;  /* 0x0ffffffe08097836 */ /* 0x001fe20000000000 */
[----:B------:R-:W-:Y:S02]  /*05a0*/  ISETP.NE.AND P2, PT, R6, RZ, PT ;  /* 0x000000ff0600720c */ /* 0x000fe40003f45270 */
[----:B------:R-:W-:-:S02]  /*05b0*/  ISETP.GE.AND P1, PT, R5, RZ, PT ;  /* 0x000000ff0500720c */ /* 0x000fc40003f26270 */
[----:B------:R0:W1:Y:S01]  /*05c0*/  F2I.FTZ.U32.TRUNC.NTZ R5, R9 ;  /* 0x0000000900057305 */ /* 0x000062000021f000 */
[----:B------:R-:W-:-:S04]  /*05d0*/  IABS R8, R3 ;  /* 0x0000000300087213 */ /* 0x000fc80000000000 */
[----:B------:R-:W-:Y:S02]  /*05e0*/  @P0 IADD3 R4, PT, PT, R4, 0x1, RZ ;  /* 0x0000000104040810 */ /* 0x000fe40007ffe0ff */
[----:B0-----:R-:W-:-:S03]  /*05f0*/  IABS R9, R2 ;  /* 0x0000000200097213 */ /* 0x001fc60000000000 */
[----:B------:R-:W-:-:S05]  /*0600*/  IMAD.MOV.U32 R10, RZ, RZ, R4 ;  /* 0x000000ffff0a7224 */ /* 0x000fca00078e0004 */
[----:B------:R-:W-:Y:S02]  /*0610*/  @!P1 IADD3 R10, PT, PT, -R10, RZ, RZ ;  /* 0x000000ff0a0a9210 */ /* 0x000fe40007ffe1ff */
[----:B------:R-:W-:Y:S02]  /*0620*/  @!P2 LOP3.LUT R10, RZ, R6, RZ, 0x33, !PT ;  /* 0x00000006ff0aa212 */ /* 0x000fe400078e33ff */
[----:B-1----:R-:W-:-:S03]  /*0630*/  IADD3 R11, PT, PT, RZ, -R5, RZ ;  /* 0x80000005ff0b7210 */ /* 0x002fc60007ffe0ff */
[----:B------:R-:W-:-:S04]  /*0640*/  IMAD.MOV R4, RZ, RZ, -R10 ;  /* 0x000000ffff047224 */ /* 0x000fc800078e0a0a */
[----:B------:R-:W-:Y:S02]  /*0650*/  IMAD R14, R6, R4, R7 ;  /* 0x00000004060e7224 */ /* 0x000fe400078e0207 */
[----:B------:R-:W-:Y:S02]  /*0660*/  HFMA2 R4, -RZ, RZ, 0, 0 ;  /* 0x00000000ff047431 */ /* 0x000fe400000001ff */
[----:B------:R-:W-:Y:S01]  /*0670*/  IMAD R7, R11, R12, RZ ;  /* 0x0000000c0b077224 */ /* 0x000fe200078e02ff */
[----:B------:R-:W-:-:S03]  /*0680*/  IABS R6, R14 ;  /* 0x0000000e00067213 */ /* 0x000fc60000000000 */
[----:B------:R-:W-:Y:S01]  /*0690*/  IMAD.HI.U32 R4, R5, R7, R4 ;  /* 0x0000000705047227 */ /* 0x000fe200078e0004 */
[----:B------:R-:W-:Y:S02]  /*06a0*/  IADD3 R7, PT, PT, RZ, -R8, RZ ;  /* 0x80000008ff077210 */ /* 0x000fe40007ffe0ff */
[----:B------:R-:W-:Y:S01]  /*06b0*/  MOV R8, R9 ;  /* 0x0000000900087202 */ /* 0x000fe20000000f00 */
[----:B------:R-:W-:-:S03]  /*06c0*/  IMAD.MOV.U32 R5, RZ, RZ, R6 ;  /* 0x000000ffff057224 */ /* 0x000fc600078e0006 */
[----:B------:R-:W0:Y:S01]  /*06d0*/  I2F.RP R6, R8 ;  /* 0x0000000800067306 */ /* 0x000e220000209400 */
[----:B------:R-:W-:-:S04]  /*06e0*/  IMAD.HI.U32 R4, R4, R5, RZ ;  /* 0x0000000504047227 */ /* 0x000fc800078e00ff */
[----:B------:R-:W-:-:S05]  /*06f0*/  IMAD R5, R4, R7, R5 ;  /* 0x0000000704057224 */ /* 0x000fca00078e0205 */
[----:B------:R-:W-:Y:S01]  /*0700*/  ISETP.GT.U32.AND P2, PT, R12, R5, PT ;  /* 0x000000050c00720c */ /* 0x000fe20003f44070 */
[----:B0-----:R-:W0:-:S12]  /*0710*/  MUFU.RCP R6, R6 ;  /* 0x0000000600067308 */ /* 0x001e180000001000 */
[-C--:B------:R-:W-:Y:S02]  /*0720*/  @!P2 IADD3 R5, PT, PT, R5, -R12.reuse, RZ ;  /* 0x8000000c0505a210 */ /* 0x080fe40007ffe0ff */
[----:B------:R-:W-:Y:S02]  /*0730*/  @!P2 IADD3 R4, PT, PT, R4, 0x1, RZ ;  /* 0x000000010404a810 */ /* 0x000fe40007ffe0ff */
[----:B------:R-:W-:Y:S02]  /*0740*/  ISETP.GE.U32.AND P0, PT, R5, R12, PT ;  /* 0x0000000c0500720c */ /* 0x000fe40003f06070 */
[----:B------:R-:W-:Y:S02]  /*0750*/  LOP3.LUT R5, R14, R3, RZ, 0x3c, !PT ;  /* 0x000000030e057212 */ /* 0x000fe400078e3cff */
[----:B------:R-:W-:Y:S01]  /*0760*/  ISETP.NE.AND P2, PT, R3, RZ, PT ;  /* 0x000000ff0300720c */ /* 0x000fe20003f45270 */
[----:B0-----:R-:W-:Y:S01]  /*0770*/  VIADD R7, R6, 0xffffffe ;  /* 0x0ffffffe06077836 */ /* 0x001fe20000000000 */
[----:B------:R-:W-:-:S03]  /*0780*/  ISETP.GE.AND P1, PT, R5, RZ, PT ;  /* 0x000000ff0500720c */ /* 0x000fc60003f26270 */
[----:B------:R-:W0:Y:S04]  /*0790*/  F2I.FTZ.U32.TRUNC.NTZ R5, R7 ;  /* 0x0000000700057305 */ /* 0x000e28000021f000 */
[----:B------:R-:W-:-:S05]  /*07a0*/  @P0 IADD3 R4, PT, PT, R4, 0x1, RZ ;  /* 0x0000000104040810 */ /* 0x000fca0007ffe0ff */
[----:B------:R-:W-:-:S05]  /*07b0*/  IMAD.MOV.U32 R12, RZ, RZ, R4 ;  /* 0x000000ffff0c7224 */ /* 0x000fca00078e0004 */
[----:B------:R-:W-:Y:S02]  /*07c0*/  @!P1 IADD3 R12, PT, PT, -R12, RZ, RZ ;  /* 0x000000ff0c0c9210 */ /* 0x000fe40007ffe1ff */
[----:B------:R-:W-:Y:S02]  /*07d0*/  @!P2 LOP3.LUT R12, RZ, R3, RZ, 0x33, !PT ;  /* 0x00000003ff0ca212 */ /* 0x000fe400078e33ff */
[----:B0-----:R-:W-:-:S03]  /*07e0*/  IADD3 R11, PT, PT, RZ, -R5, RZ ;  /* 0x80000005ff0b7210 */ /* 0x001fc60007ffe0ff */
[----:B------:R-:W-:-:S04]  /*07f0*/  IMAD.MOV R4, RZ, RZ, -R12 ;  /* 0x000000ffff047224 */ /* 0x000fc800078e0a0c */
[----:B------:R-:W-:Y:S02]  /*0800*/  IMAD R9, R3, R4, R14 ;  /* 0x0000000403097224 */ /* 0x000fe400078e020e */
[----:B------:R-:W-:Y:S02]  /*0810*/  HFMA2 R4, -RZ, RZ, 0, 0 ;  /* 0x00000000ff047431 */ /* 0x000fe400000001ff */
[----:B------:R-:W-:Y:S01]  /*0820*/  IMAD R3, R11, R8, RZ ;  /* 0x000000080b037224 */ /* 0x000fe200078e02ff */
[----:B------:R-:W-:-:S03]  /*0830*/  IABS R6, R9 ;  /* 0x0000000900067213 */ /* 0x000fc60000000000 */
[----:B------:R-:W-:Y:S01]  /*0840*/  IMAD.HI.U32 R4, R5, R3, R4 ;  /* 0x0000000305047227 */ /* 0x000fe200078e0004 */
[----:B------:R-:W-:-:S05]  /*0850*/  MOV R3, R6 ;  /* 0x0000000600037202 */ /* 0x000fca0000000f00 */
[----:B------:R-:W-:-:S04]  /*0860*/  IMAD.HI.U32 R4, R4, R3, RZ ;  /* 0x0000000304047227 */ /* 0x000fc800078e00ff */
[----:B------:R-:W-:-:S04]  /*0870*/  IMAD.MOV R5, RZ, RZ, -R4 ;  /* 0x000000ffff057224 */ /* 0x000fc800078e0a04 */
[----:B------:R-:W-:-:S05]  /*0880*/  IMAD R3, R8, R5, R3 ;  /* 0x0000000508037224 */ /* 0x000fca00078e0203 */
[----:B------:R-:W-:-:S13]  /*0890*/  ISETP.GT.U32.AND P2, PT, R8, R3, PT ;  /* 0x000000030800720c */ /* 0x000fda0003f44070 */
[-C--:B------:R-:W-:Y:S02]  /*08a0*/  @!P2 IADD3 R3, PT, PT, R3, -R8.reuse, RZ ;  /* 0x800000080303a210 */ /* 0x080fe40007ffe0ff */
[----:B------:R-:W-:Y:S02]  /*08b0*/  @!P2 IADD3 R4, PT, PT, R4, 0x1, RZ ;  /* 0x000000010404a810 */ /* 0x000fe40007ffe0ff */
[----:B------:R-:W-:Y:S02]  /*08c0*/  ISETP.GE.U32.AND P0, PT, R3, R8, PT ;  /* 0x000000080300720c */ /* 0x000fe40003f06070 */
[----:B------:R-:W-:Y:S02]  /*08d0*/  LOP3.LUT R3, R9, R2, RZ, 0x3c, !PT ;  /* 0x0000000209037212 */ /* 0x000fe400078e3cff */
[----:B------:R-:W-:Y:S02]  /*08e0*/  ISETP.NE.AND P2, PT, R2, RZ, PT ;  /* 0x000000ff0200720c */ /* 0x000fe40003f45270 */
[----:B------:R-:W-:-:S07]  /*08f0*/  ISETP.GE.AND P1, PT, R3, RZ, PT ;  /* 0x000000ff0300720c */ /* 0x000fce0003f26270 */
[----:B------:R-:W-:-:S05]  /*0900*/  @P0 VIADD R4, R4, 0x1 ;  /* 0x0000000104040836 */ /* 0x000fca0000000000 */
[----:B------:R-:W-:Y:S01]  /*0910*/  MOV R6, R4 ;  /* 0x0000000400067202 */ /* 0x000fe20000000f00 */
[----:B------:R-:W-:-:S03]  /*0920*/  IMAD R4, R10, 0x6, RZ ;  /* 0x000000060a047824 */ /* 0x000fc600078e02ff */
[----:B------:R-:W-:Y:S02]  /*0930*/  @!P1 IADD3 R6, PT, PT, -R6, RZ, RZ ;  /* 0x000000ff06069210 */ /* 0x000fe40007ffe1ff */
[----:B------:R-:W-:-:S05]  /*0940*/  @!P2 LOP3.LUT R6, RZ, R2, RZ, 0x33, !PT ;  /* 0x00000002ff06a212 */ /* 0x000fca00078e33ff */
[----:B------:R-:W-:Y:S02]  /*0950*/  IMAD.MOV R3, RZ, RZ, -R6 ;  /* 0x000000ffff037224 */ /* 0x000fe400078e0a06 */
[----:B------:R-:W-:Y:S02]  /*0960*/  IMAD R6, R6, 0x6, RZ ;  /* 0x0000000606067824 */ /* 0x000fe400078e02ff */
[----:B------:R-:W-:Y:S02]  /*0970*/  IMAD R2, R2, R3, R9 ;  /* 0x0000000302027224 */ /* 0x000fe400078e0209 */
[----:B------:R-:W0:Y:S02]  /*0980*/  S2R R3, SR_TID.Y ;  /* 0x0000000000037919 */ /* 0x000e240000002200 */
[----:B0-----:R-:W-:-:S04]  /*0990*/  LOP3.LUT R7, R3, 0xf, RZ, 0xc0, !PT ;  /* 0x0000000f03077812 */ /* 0x001fc800078ec0ff */
[----:B------:R-:W-:Y:S01]  /*09a0*/  LEA R5, R12, R7, 0x4 ;  /* 0x000000070c057211 */ /* 0x000fe200078e20ff */
[----:B---3--:R-:W-:Y:S06]  /*09b0*/  BRA.U !UP0, `(.L_x_49) ;  /* 0x0000000908507547 */ /* 0x008fec000b800000 */
[----:B------:R-:W0:Y:S01]  /*09c0*/  LDC.64 R14, c[0x0][0x3a0] ;  /* 0x0000e800ff0e7b82 */ /* 0x000e220000000a00 */
[----:B------:R-:W-:Y:S02]  /*09d0*/  LEA R3, R2, R7, 0x4 ;  /* 0x0000000702037211 */ /* 0x000fe400078e20ff */
[----:B------:R-:W-:Y:S01]  /*09e0*/  CS2R R16, SRZ ;  /* 0x0000000000107805 */ /* 0x000fe2000001ff00 */
[----:B------:R-:W-:-:S04]  /*09f0*/  UMOV UR4, URZ ;  /* 0x000000ff00047c82 */ /* 0x000fc80008000000 */
[----:B------:R-:W1:Y:S01]  /*0a00*/  LDC R12, c[0x0][0x398] ;  /* 0x0000e600ff0c7b82 */ /* 0x000e620000000800 */
[----:B0-----:R-:W-:-:S04]  /*0a10*/  IMAD R7, R0, R15, R4 ;  /* 0x0000000f00077224 */ /* 0x001fc800078e0204 */
[----:B------:R-:W-:Y:S02]  /*0a20*/  IMAD R9, R7, R14, R5 ;  /* 0x0000000e07097224 */ /* 0x000fe400078e0205 */
[----:B-1----:R-:W-:-:S03]  /*0a30*/  IMAD R3, R6, R12, R3 ;  /* 0x0000000c06037224 */ /* 0x002fc600078e0203 */
[----:B------:R-:W-:Y:S01]  /*0a40*/  LEA R9, R14, R9, 0x1 ;  /* 0x000000090e097211 */ /* 0x000fe200078e08ff */
[----:B------:R-:W-:-:S04]  /*0a50*/  IMAD R7, R12, 0x2, R3 ;  /* 0x000000020c077824 */ /* 0x000fc800078e0203 */
[----:B------:R-:W-:Y:S01]  /*0a60*/  IMAD.IADD R11, R9, 0x1, R14 ;  /* 0x00000001090b7824 */ /* 0x000fe200078e020e */
[----:B------:R-:W-:-:S04]  /*0a70*/  IADD3 R8, PT, PT, R7, R12, RZ ;  /* 0x0000000c07087210 */ /* 0x000fc80007ffe0ff */
[----:B------:R-:W-:Y:S02]  /*0a80*/  IADD3 R13, PT, PT, R11, R14, RZ ;  /* 0x0000000e0b0d7210 */ /* 0x000fe40007ffe0ff */
[----:B------:R-:W-:Y:S02]  /*0a90*/  IADD3 R10, PT, PT, R8, R12, RZ ;  /* 0x0000000c080a7210 */ /* 0x000fe40007ffe0ff */
[----:B------:R-:W-:-:S03]  /*0aa0*/  IADD3 R14, PT, PT, R13, R14, RZ ;  /* 0x0000000e0d0e7210 */ /* 0x000fc60007ffe0ff */
[----:B------:R-:W-:-:S07]  /*0ab0*/  IMAD.IADD R12, R10, 0x1, R12 ;  /* 0x000000010a0c7824 */ /* 0x000fce00078e020c */
.L_x_51:
[----:B------:R-:W0:Y:S01]  /*0ac0*/  S2R R3, SR_TID.Y ;  /* 0x0000000000037919 */ /* 0x000e220000002200 */
[----:B------:R-:W1:Y:S01]  /*0ad0*/  LDC.64 R94, c[0x0][0x3a0] ;  /* 0x0000e800ff5e7b82 */ /* 0x000e620000000a00 */
[----:B------:R-:W2:Y:S01]  /*0ae0*/  LDCU UR8, c[0x0][0x398] ;  /* 0x00007300ff0877ac */ /* 0x000ea20008000800 */
[----:B------:R-:W3:Y:S01]  /*0af0*/  S2R R15, SR_TID.X ;  /* 0x00000000000f7919 */ /* 0x000ee20000002100 */
[----:B------:R-:W4:Y:S05]  /*0b00*/  LDCU UR5, c[0x0][0x3ac] ;  /* 0x00007580ff0577ac */ /* 0x000f2a0008000800 */
[----:B------:R-:W5:Y:S08]  /*0b10*/  LDC.64 R90, c[0x0][0x388] ;  /* 0x0000e200ff5a7b82 */ /* 0x000f700000000a00 */
[----:B------:R-:W5:Y:S01]  /*0b20*/  LDC.64 R102, c[0x0][0x390] ;  /* 0x0000e400ff667b82 */ /* 0x000f620000000a00 */
[----:B-1----:R-:W-:-:S04]  /*0b30*/  IMAD R88, R0, R95, R4 ;  /* 0x0000005f00587224 */ /* 0x002fc800078e0204 */
[----:B------:R-:W-:Y:S01]  /*0b40*/  IMAD R105, R88, R94, R5 ;  /* 0x0000005e58697224 */ /* 0x000fe200078e0205 */
[----:B0-----:R-:W-:-:S04]  /*0b50*/  LOP3.LUT R89, R3, 0xf, RZ, 0xc0, !PT ;  /* 0x0000000f03597812 */ /* 0x001fc800078ec0ff */
[----:B------:R-:W-:Y:S02]  /*0b60*/  IADD3 R113, PT, PT, R105, R94, RZ ;  /* 0x0000005e69717210 */ /* 0x000fe40007ffe0ff */
[----:B------:R-:W-:Y:S02]  /*0b70*/  LEA R89, R2, R89, 0x4 ;  /* 0x0000005902597211 */ /* 0x000fe400078e20ff */
[----:B---3--:R-:W-:-:S03]  /*0b80*/  IADD3 R96, PT, PT, R15, UR4, RZ ;  /* 0x000000040f607c10 */ /* 0x008fc6000fffe0ff */
[----:B--2---:R-:W-:Y:S02]  /*0b90*/  IMAD R107, R6, UR8, R89 ;  /* 0x00000008066b7c24 */ /* 0x004fe4000f8e0259 */
[--C-:B----4-:R-:W-:Y:S02]  /*0ba0*/  IMAD R93, R7, UR5, R96.reuse ;  /* 0x00000005075d7c24 */ /* 0x110fe4000f8e0260 */
[----:B------:R-:W-:Y:S02]  /*0bb0*/  VIADD R95, R107, UR8 ;  /* 0x000000086b5f7c36 */ /* 0x000fe40008000000 */
[--C-:B------:R-:W-:Y:S02]  /*0bc0*/  IMAD R89, R8, UR5, R96.reuse ;  /* 0x0000000508597c24 */ /* 0x100fe4000f8e0260 */
[--C-:B------:R-:W-:Y:S02]  /*0bd0*/  IMAD R111, R10, UR5, R96.reuse ;  /* 0x000000050a6f7c24 */ /* 0x100fe4000f8e0260 */
[----:B------:R-:W-:-:S02]  /*0be0*/  IMAD R109, R12, UR5, R96 ;  /* 0x000000050c6d7c24 */ /* 0x000fc4000f8e0260 */
[--C-:B------:R-:W-:Y:S02]  /*0bf0*/  IMAD R107, R107, UR5, R96.reuse ;  /* 0x000000056b6b7c24 */ /* 0x100fe4000f8e0260 */
[----:B------:R-:W-:Y:S02]  /*0c00*/  IMAD R95, R95, UR5, R96 ;  /* 0x000000055f5f7c24 */ /* 0x000fe4000f8e0260 */
[----:B-----5:R-:W-:-:S04]  /*0c10*/  IMAD.WIDE.U32 R92, R93, 0x8, R90 ;  /* 0x000000085d5c7825 */ /* 0x020fc800078e005a */
[--C-:B------:R-:W-:Y:S02]  /*0c20*/  IMAD.WIDE.U32 R88, R89, 0x8, R90.reuse ;  /* 0x0000000859587825 */ /* 0x100fe400078e005a */
[----:B------:R-:W2:Y:S02]  /*0c30*/  LDG.E.64 R92, desc[UR6][R92.64] ;  /* 0x000000065c5c7981 */ /* 0x000ea4000c1e1b00 */
[--C-:B------:R-:W-:Y:S02]  /*0c40*/  IMAD.WIDE.U32 R110, R111, 0x8, R90.reuse ;  /* 0x000000086f6e7825 */ /* 0x100fe400078e005a */
[----:B------:R-:W3:Y:S02]  /*0c50*/  LDG.E.64 R88, desc[UR6][R88.64] ;  /* 0x0000000658587981 */ /* 0x000ee4000c1e1b00 */
[--C-:B------:R-:W-:Y:S02]  /*0c60*/  IMAD.WIDE.U32 R108, R109, 0x8, R90.reuse ;  /* 0x000000086d6c7825 */ /* 0x100fe400078e005a */
[----:B------:R-:W4:Y:S02]  /*0c70*/  LDG.E.64 R110, desc[UR6][R110.64] ;  /* 0x000000066e6e7981 */ /* 0x000f24000c1e1b00 */
        /* <DEDUP_REMOVED lines=10> */
[----:B------:R-:W-:Y:S01]  /*0d20*/  IMAD R113, R113, UR5, R96 ;  /* 0x0000000571717c24 */ /* 0x000fe2000f8e0260 */
[----:B------:R-:W0:Y:S01]  /*0d30*/  S2R R116, SR_CgaCtaId ;  /* 0x0000000000747919 */ /* 0x000e220000008800 */
[--C-:B------:R-:W-:Y:S01]  /*0d40*/  IMAD.WIDE.U32 R100, R101, 0x8, R102.reuse ;  /* 0x0000000865647825 */ /* 0x100fe200078e0066 */
[----:B------:R-:W-:Y:S01]  /*0d50*/  MOV R112, 0x400 ;  /* 0x0000040000707802 */ /* 0x000fe20000000f00 */
[----:B------:R-:W1:Y:S02]  /*0d60*/  LDCU UR5, c[0x0][0x3d4] ;  /* 0x00007a80ff0577ac */ /* 0x000e640008000800 */
[----:B------:R-:W-:-:S02]  /*0d70*/  IMAD.WIDE.U32 R98, R99, 0x8, R102 ;  /* 0x0000000863627825 */ /* 0x000fc400078e0066 */
[----:B------:R-:W5:Y:S02]  /*0d80*/  LDG.E.64 R100, desc[UR6][R100.64] ;  /* 0x0000000664647981 */ /* 0x000f64000c1e1b00 */
[--C-:B------:R-:W-:Y:S02]  /*0d90*/  IMAD.WIDE.U32 R96, R97, 0x8, R102.reuse ;  /* 0x0000000861607825 */ /* 0x100fe400078e0066 */
[----:B------:R-:W5:Y:S02]  /*0da0*/  LDG.E.64 R98, desc[UR6][R98.64] ;  /* 0x0000000662627981 */ /* 0x000f64000c1e1b00 */
[--C-:B------:R-:W-:Y:S02]  /*0db0*/  IMAD.WIDE.U32 R94, R95, 0x8, R102.reuse ;  /* 0x000000085f5e7825 */ /* 0x100fe400078e0066 */
[----:B------:R-:W5:Y:S02]  /*0dc0*/  LDG.E.64 R96, desc[UR6][R96.64] ;  /* 0x0000000660607981 */ /* 0x000f64000c1e1b00 */
[----:B------:R-:W-:-:S02]  /*0dd0*/  IMAD.WIDE.U32 R104, R105, 0x8, R102 ;  /* 0x0000000869687825 */ /* 0x000fc400078e0066 */
[----:B------:R-:W5:Y:S02]  /*0de0*/  LDG.E.64 R94, desc[UR6][R94.64] ;  /* 0x000000065e5e7981 */ /* 0x000f64000c1e1b00 */
[----:B------:R-:W-:Y:S02]  /*0df0*/  IMAD.WIDE.U32 R102, R113, 0x8, R102 ;  /* 0x0000000871667825 */ /* 0x000fe400078e0066 */
[----:B------:R-:W5:Y:S04]  /*0e00*/  LDG.E.64 R104, desc[UR6][R104.64] ;  /* 0x0000000668687981 */ /* 0x000f68000c1e1b00 */
[----:B------:R-:W5:Y:S01]  /*0e10*/  LDG.E.64 R102, desc[UR6][R102.64] ;  /* 0x0000000666667981 */ /* 0x000f62000c1e1b00 */
[----:B------:R-:W-:Y:S02]  /*0e20*/  IADD3 R113, PT, PT, R112, 0x3000, RZ ;  /* 0x0000300070717810 */ /* 0x000fe40007ffe0ff */
[----:B0-----:R-:W-:-:S02]  /*0e30*/  LEA R114, R116, R112, 0x18 ;  /* 0x0000007074727211 */ /* 0x001fc400078ec0ff */
[----:B------:R-:W-:-:S03]  /*0e40*/  LEA R116, R116, R113, 0x18 ;  /* 0x0000007174747211 */ /* 0x000fc600078ec0ff */
[----:B------:R-:W-:-:S05]  /*0e50*/  IMAD R112, R15, 0x300, R114 ;  /* 0x000003000f707824 */ /* 0x000fca00078e0272 */
[----:B------:R-:W-:Y:S01]  /*0e60*/  LEA R113, R3, R112, 0x3 ;  /* 0x0000007003717211 */ /* 0x000fe200078e18ff */
[----:B------:R-:W-:-:S04]  /*0e70*/  IMAD R112, R15, 0x300, R116 ;  /* 0x000003000f707824 */ /* 0x000fc800078e0274 */
[----:B------:R-:W-:Y:S01]  /*0e80*/  IMAD R115, R3, 0x8, R112 ;  /* 0x0000000803737824 */ /* 0x000fe200078e0270 */
[----:B------:R-:W-:Y:S01]  /*0e90*/  UIADD3 UR4, UPT, UPT, UR4, 0x10, URZ ;  /* 0x0000001004047890 */ /* 0x000fe2000fffe0ff */
[----:B------:R-:W-:Y:S02]  /*0ea0*/  LEA R15, R15, R114, 0x3 ;  /* 0x000000720f0f7211 */ /* 0x000fe400078e18ff */
[----:B------:R-:W-:Y:S01]  /*0eb0*/  LEA R116, R3, R116, 0x3 ;  /* 0x0000007403747211 */ /* 0x000fe200078e18ff */
[----:B-1----:R-:W-:-:S03]  /*0ec0*/  UISETP.GE.AND UP1, UPT, UR4, UR5, UPT ;  /* 0x000000050400728c */ /* 0x002fc6000bf26270 */
[----:B------:R-:W-:Y:S01]  /*0ed0*/  UMOV UR5, 0x180 ;  /* 0x0000018000057882 */ /* 0x000fe20000000000 */
[----:B--2---:R0:W-:Y:S04]  /*0ee0*/  STS.64 [R113+0x100], R92 ;  /* 0x0001005c71007388 */ /* 0x0041e80000000a00 */
[----:B---3--:R0:W-:Y:S04]  /*0ef0*/  STS.64 [R113+0x180], R88 ;  /* 0x0001805871007388 */ /* 0x0081e80000000a00 */
[----:B----4-:R0:W-:Y:S04]  /*0f00*/  STS.64 [R113+0x200], R110 ;  /* 0x0002006e71007388 */ /* 0x0101e80000000a00 */
[----:B-----5:R0:W-:Y:S04]  /*0f10*/  STS.64 [R113+0x280], R108 ;  /* 0x0002806c71007388 */ /* 0x0201e80000000a00 */
[----:B------:R0:W-:Y:S04]  /*0f20*/  STS.64 [R113], R106 ;  /* 0x0000006a71007388 */ /* 0x0001e80000000a00 */
[----:B------:R0:W-:Y:S04]  /*0f30*/  STS.64 [R113+0x80], R90 ;  /* 0x0000805a71007388 */ /* 0x0001e80000000a00 */
[----:B------:R0:W-:Y:S04]  /*0f40*/  STS.64 [R115+0x100], R100 ;  /* 0x0001006473007388 */ /* 0x0001e80000000a00 */
[----:B------:R0:W-:Y:S04]  /*0f50*/  STS.64 [R115+0x180], R98 ;  /* 0x0001806273007388 */ /* 0x0001e80000000a00 */
[----:B------:R0:W-:Y:S04]  /*0f60*/  STS.64 [R115+0x200], R96 ;  /* 0x0002006073007388 */ /* 0x0001e80000000a00 */
[----:B------:R0:W-:Y:S04]  /*0f70*/  STS.64 [R115+0x280], R94 ;  /* 0x0002805e73007388 */ /* 0x0001e80000000a00 */
[----:B------:R0:W-:Y:S04]  /*0f80*/  STS.64 [R115], R104 ;  /* 0x0000006873007388 */ /* 0x0001e80000000a00 */
[----:B------:R0:W-:Y:S01]  /*0f90*/  STS.64 [R115+0x80], R102 ;  /* 0x0000806673007388 */ /* 0x0001e20000000a00 */
[----:B------:R-:W-:Y:S06]  /*0fa0*/  BAR.SYNC.DEFER_BLOCKING 0x0 ;  /* 0x0000000000007b1d */ /* 0x000fec0000010000 */
.L_x_50:
[----:B0-----:R-:W-:Y:S04]  /*0fb0*/  LDS.64 R88, [R116+UR5+-0x180] ;  /* 0xfffe800574587984 */ /* 0x001fe80008000a00 */
[----:B------:R-:W0:Y:S04]  /*0fc0*/  LDS.64 R90, [R15+UR5+-0x180] ;  /* 0xfffe80050f5a7984 */ /* 0x000e280008000a00 */
[----:B------:R-:W1:Y:S04]  /*0fd0*/  LDS.64 R92, [R116+UR5+-0x100] ;  /* 0xffff0005745c7984 */ /* 0x000e680008000a00 */
[----:B------:R-:W2:Y:S04]  /*0fe0*/  LDS.64 R94, [R116+UR5+-0x80] ;  /* 0xffff8005745e7984 */ /* 0x000ea80008000a00 */
[----:B------:R-:W3:Y:S04]  /*0ff0*/  LDS.64 R96, [R116+UR5] ;  /* 0x0000000574607984 */ /* 0x000ee80008000a00 */
[----:B------:R-:W4:Y:S04]  /*1000*/  LDS.64 R98, [R116+UR5+0x80] ;  /* 0x0000800574627984 */ /* 0x000f280008000a00 */
[----:B------:R-:W5:Y:S04]  /*1010*/  LDS.64 R100, [R116+UR5+0x100] ;  /* 0x0001000574647984 */ /* 0x000f680008000a00 */
[----:B------:R-:W5:Y:S04]  /*1020*/  LDS.64 R102, [R15+UR5+-0x100] ;  /* 0xffff00050f667984 */ /* 0x000f680008000a00 */
[----:B------:R-:W5:Y:S04]  /*1030*/  LDS.64 R104, [R15+UR5+-0x80] ;  /* 0xffff80050f687984 */ /* 0x000f680008000a00 */
[----:B------:R-:W5:Y:S04]  /*1040*/  LDS.64 R106, [R15+UR5] ;  /* 0x000000050f6a7984 */ /* 0x000f680008000a00 */
[----:B------:R-:W5:Y:S04]  /*1050*/  LDS.64 R108, [R15+UR5+0x80] ;  /* 0x000080050f6c7984 */ /* 0x000f680008000a00 */
[----:B------:R-:W5:Y:S01]  /*1060*/  LDS.64 R110, [R15+UR5+0x100] ;  /* 0x000100050f6e7984 */ /* 0x000f620008000a00 */
[----:B------:R-:W-:Y:S01]  /*1070*/  UIADD3 UR5, UPT, UPT, UR5, 0x300, URZ ;  /* 0x0000030005057890 */ /* 0x000fe2000fffe0ff */
[----:B0-----:R-:W-:-:S02]  /*1080*/  DFMA R86, R88, R90, R86 ;  /* 0x0000005a5856722b */ /* 0x001fc40000000056 */
[-C--:B-1----:R-:W-:Y:S01]  /*1090*/  DFMA R74, R92, R90.reuse, R74 ;  /* 0x0000005a5c4a722b */ /* 0x082fe2000000004a */
[----:B------:R-:W-:Y:S01]  /*10a0*/  UISETP.NE.AND UP0, UPT, UR5, 0x3180, UPT ;  /* 0x000031800500788c */ /* 0x000fe2000bf05270 */
        /* <DEDUP_REMOVED lines=35> */
[----:B------:R-:W-:Y:S06]  /*12e0*/  BAR.SYNC.DEFER_BLOCKING 0x0 ;  /* 0x0000000000007b1d */ /* 0x000fec0000010000 */
[----:B------:R-:W-:Y:S05]  /*12f0*/  BRA.U !UP1, `(.L_x_51) ;  /* 0xfffffff509f07547 */ /* 0x000fea000b83ffff */
.L_x_49:
[----:B------:R-:W0:Y:S01]  /*1300*/  S2R R7, SR_TID.X ;  /* 0x0000000000077919 */ /* 0x000e220000002100 */
[----:B------:R-:W1:Y:S01]  /*1310*/  LDCU.64 UR4, c[0x0][0x3a0] ;  /* 0x00007400ff0477ac */ /* 0x000e620008000a00 */
[----:B------:R-:W2:Y:S01]  /*1320*/  LDC.64 R8, c[0x0][0x380] ;  /* 0x0000e000ff087b82 */ /* 0x000ea20000000a00 */
[----:B------:R-:W-:Y:S01]  /*1330*/  LEA.HI R3, R3, R0, RZ, 0x1c ;  /* 0x0000000003037211 */ /* 0x000fe200078fe0ff */
[----:B------:R-:W3:Y:S06]  /*1340*/  LDCU.64 UR8, c[0x0][0x398] ;  /* 0x00007300ff0877ac */ /* 0x000eec0008000a00 */
[----:B------:R-:W4:Y:S08]  /*1350*/  LDC R0, c[0x0][0x3cc] ;  /* 0x0000f300ff007b82 */ /* 0x000f300000000800 */
[----:B------:R-:W5:Y:S01]  /*1360*/  LDC R99, c[0x0][0x3d0] ;  /* 0x0000f400ff637b82 */ /* 0x000f620000000800 */
[----:B-1----:R-:W-:-:S04]  /*1370*/  IMAD R4, R3, UR5, R4 ;  /* 0x0000000503047c24 */ /* 0x002fc8000f8e0204 */
[----:B------:R-:W-:-:S04]  /*1380*/  IMAD R5, R4, UR4, R5 ;  /* 0x0000000404057c24 */ /* 0x000fc8000f8e0205 */
[----:B---3--:R-:W-:Y:S01]  /*1390*/  IMAD R5, R5, UR9, R6 ;  /* 0x0000000905057c24 */ /* 0x008fe2000f8e0206 */
[----:B0-----:R-:W-:-:S05]  /*13a0*/  LEA R2, R2, R7, 0x4 ;  /* 0x0000000702027211 */ /* 0x001fca00078e20ff */
[----:B------:R-:W-:-:S04]  /*13b0*/  IMAD R3, R5, UR8, R2 ;  /* 0x0000000805037c24 */ /* 0x000fc8000f8e0202 */
[----:B--2---:R-:W-:-:S05]  /*13c0*/  IMAD.WIDE R2, R3, 0x8, R8 ;  /* 0x0000000803027825 */ /* 0x004fca00078e0208 */
[----:B------:R0:W-:Y:S01]  /*13d0*/  STG.E.64 desc[UR6][R2.64], R86 ;  /* 0x0000005602007986 */ /* 0x0001e2000c101b06 */
[----:B----4-:R-:W-:-:S04]  /*13e0*/  IMAD.WIDE R4, R0, 0x8, R2 ;  /* 0x0000000800047825 */ /* 0x010fc800078e0202 */
[----:B-----5:R-:W-:Y:S01]  /*13f0*/  IMAD.WIDE R14, R99, 0x8, R2 ;  /* 0x00000008630e7825 */ /* 0x020fe200078e0202 */
        /* <DEDUP_REMOVED lines=13> */
[C---:B0-----:R-:W-:Y:S01]  /*14d0*/  IMAD.WIDE R86, R0.reuse, 0x8, R94 ;  /* 0x0000000800567825 */ /* 0x041fe200078e025e */
[----:B------:R-:W-:Y:S03]  /*14e0*/  STG.E.64 desc[UR6][R14.64], R74 ;  /* 0x0000004a0e007986 */ /* 0x000fe6000c101b06 */
[C---:B------:R-:W-:Y:S01]  /*14f0*/  IMAD.WIDE R92, R0.reuse, 0x8, R90 ;  /* 0x00000008005c7825 */ /* 0x040fe200078e025a */
[----:B------:R0:W-:Y:S03]  /*1500*/  STG.E.64 desc[UR6][R88.64], R72 ;  /* 0x0000004858007986 */ /* 0x0001e6000c101b06 */
[----:B-1----:R-:W-:Y:S01]  /*1510*/  IMAD.WIDE R82, R99, 0x8, R96 ;  /* 0x0000000863527825 */ /* 0x002fe200078e0260 */
[----:B------:R1:W-:Y:S03]  /*1520*/  STG.E.64 desc[UR6][R90.64], R70 ;  /* 0x000000465a007986 */ /* 0x0003e6000c101b06 */
[C---:B------:R-:W-:Y:S01]  /*1530*/  IMAD.WIDE R6, R0.reuse, 0x8, R86 ;  /* 0x0000000800067825 */ /* 0x040fe200078e0256 */
[----:B------:R3:W-:Y:S03]  /*1540*/  STG.E.64 desc[UR6][R92.64], R68 ;  /* 0x000000445c007986 */ /* 0x0007e6000c101b06 */
[----:B--2---:R-:W-:-:S04]  /*1550*/  IMAD.WIDE R12, R0, 0x8, R96 ;  /* 0x00000008000c7825 */ /* 0x004fc800078e0260 */
[----:B------:R-:W-:-:S04]  /*1560*/  IMAD.WIDE R2, R0, 0x8, R92 ;  /* 0x0000000800027825 */ /* 0x000fc800078e025c */
[----:B------:R-:W-:Y:S01]  /*1570*/  IMAD.WIDE R76, R99, 0x8, R82 ;  /* 0x00000008634c7825 */ /* 0x000fe200078e0252 */
[----:B------:R2:W-:Y:S03]  /*1580*/  STG.E.64 desc[UR6][R2.64], R66 ;  /* 0x0000004202007986 */ /* 0x0005e6000c101b06 */
[----:B------:R-:W-:-:S04]  /*1590*/  IMAD.WIDE R8, R0, 0x8, R6 ;  /* 0x0000000800087825 */ /* 0x000fc800078e0206 */
[----:B0-----:R-:W-:-:S04]  /*15a0*/  IMAD.WIDE R72, R0, 0x8, R82 ;  /* 0x0000000800487825 */ /* 0x001fc800078e0252 */
[----:B------:R-:W-:-:S04]  /*15b0*/  IMAD.WIDE R14, R0, 0x8, R12 ;  /* 0x00000008000e7825 */ /* 0x000fc800078e020c */
[----:B------:R-:W-:-:S04]  /*15c0*/  IMAD.WIDE R4, R0, 0x8, R2 ;  /* 0x0000000800047825 */ /* 0x000fc800078e0202 */
[C---:B-1----:R-:W-:Y:S01]  /*15d0*/  IMAD.WIDE R70, R0.reuse, 0x8, R76 ;  /* 0x0000000800467825 */ /* 0x042fe200078e024c */
[----:B------:R-:W-:Y:S03]  /*15e0*/  STG.E.64 desc[UR6][R4.64], R64 ;  /* 0x0000004004007986 */ /* 0x000fe6000c101b06 */
[C---:B------:R-:W-:Y:S01]  /*15f0*/  IMAD.WIDE R10, R0.reuse, 0x8, R8 ;  /* 0x00000008000a7825 */ /* 0x040fe200078e0208 */
[----:B------:R0:W-:Y:S03]  /*1600*/  STG.E.64 desc[UR6][R94.64], R62 ;  /* 0x0000003e5e007986 */ /* 0x0001e6000c101b06 */
[C---:B---3--:R-:W-:Y:S01]  /*1610*/  IMAD.WIDE R68, R0.reuse, 0x8, R72 ;  /* 0x0000000800447825 */ /* 0x048fe200078e0248 */
[----:B------:R-:W-:Y:S03]  /*1620*/  STG.E.64 desc[UR6][R86.64], R60 ;  /* 0x0000003c56007986 */ /* 0x000fe6000c101b06 */
[C---:B--2---:R-:W-:Y:S01]  /*1630*/  IMAD.WIDE R66, R0.reuse, 0x8, R14 ;  /* 0x0000000800427825 */ /* 0x044fe200078e020e */
[----:B------:R1:W-:Y:S03]  /*1640*/  STG.E.64 desc[UR6][R6.64], R58 ;  /* 0x0000003a06007986 */ /* 0x0003e6000c101b06 */
[C---:B------:R-:W-:Y:S01]  /*1650*/  IMAD.WIDE R74, R0.reuse, 0x8, R70 ;  /* 0x00000008004a7825 */ /* 0x040fe200078e0246 */
[----:B------:R2:W-:Y:S03]  /*1660*/  STG.E.64 desc[UR6][R8.64], R56 ;  /* 0x0000003808007986 */ /* 0x0005e6000c101b06 */
[C---:B------:R-:W-:Y:S01]  /*1670*/  IMAD.WIDE R2, R0.reuse, 0x8, R10 ;  /* 0x0000000800027825 */ /* 0x040fe200078e020a */
[----:B------:R-:W-:Y:S03]  /*1680*/  STG.E.64 desc[UR6][R10.64], R54 ;  /* 0x000000360a007986 */ /* 0x000fe6000c101b06 */
[C---:B0-----:R-:W-:Y:S01]  /*1690*/  IMAD.WIDE R62, R0.reuse, 0x8, R68 ;  /* 0x00000008003e7825 */ /* 0x041fe200078e0244 */
[----:B------:R0:W-:Y:S03]  /*16a0*/  STG.E.64 desc[UR6][R2.64], R52 ;  /* 0x0000003402007986 */ /* 0x0001e6000c101b06 */
        /* <DEDUP_REMOVED lines=12> */
[----:B0-----:R-:W-:Y:S01]  /*1770*/  IMAD.WIDE R2, R0, 0x8, R60 ;  /* 0x0000000800027825 */ /* 0x001fe200078e023c */
        /* <DEDUP_REMOVED lines=13> */
.L_x_52:
        /* <DEDUP_REMOVED lines=11> */
.L_x_56:


//--------------------- .nv.shared._Z11kernel__4_1PdS_S_iiiiiiiiiiiiiiii --------------------------
	.section	.nv.shared._Z11kernel__4_1PdS_S_iiiiiiiiiiiiiiii,"aw",@nobits
	.sectionflags	@""
	.align	8
.nv.shared._Z11kernel__4_1PdS_S_iiiiiiiiiiiiiiii:
	.zero		25600


//--------------------- .nv.shared.reserved.0     --------------------------
	.section	.nv.shared.reserved.0,"aw",@nobits
	.weak		__nv_reservedSMEM_offset_0_alias
	.size		__nv_reservedSMEM_offset_0_alias, 0, 64
	.other		__nv_reservedSMEM_offset_0_alias,@"STO_CUDA_RESERVED_SHARED STV_DEFAULT"
__nv_reservedSMEM_offset_0_alias:
	.zero		0
	.zero		64


//--------------------- .nv.shared._Z11kernel__3_1PdS_S_iiiiiiiiiiiiiiii --------------------------
	.section	.nv.shared._Z11kernel__3_1PdS_S_iiiiiiiiiiiiiiii,"aw",@nobits
	.sectionflags	@""
	.align	8
.nv.shared._Z11kernel__3_1PdS_S_iiiiiiiiiiiiiiii:
	.zero		25600


//--------------------- .nv.shared._Z11kernel__2_1PdS_S_iiiiiiiiiiiiiiii --------------------------
	.section	.nv.shared._Z11kernel__2_1PdS_S_iiiiiiiiiiiiiiii,"aw",@nobits
	.sectionflags	@""
	.align	8
.nv.shared._Z11kernel__2_1PdS_S_iiiiiiiiiiiiiiii:
	.zero		25600


//--------------------- .nv.shared._Z11kernel__1_1PdS_S_iiiiiiiiiiiiiiii --------------------------
	.section	.nv.shared._Z11kernel__1_1PdS_S_iiiiiiiiiiiiiiii,"aw",@nobits
	.sectionflags	@""
	.align	8
.nv.shared._Z11kernel__1_1PdS_S_iiiiiiiiiiiiiiii:
	.zero		25600


//--------------------- .nv.constant0._Z11kernel__4_1PdS_S_iiiiiiiiiiiiiiii --------------------------
	.section	.nv.constant0._Z11kernel__4_1PdS_S_iiiiiiiiiiiiiiii,"a",@progbits
	.sectionflags	@""
	.align	4
.nv.constant0._Z11kernel__4_1PdS_S_iiiiiiiiiiiiiiii:
	.zero		984


//--------------------- .nv.constant0._Z11kernel__3_1PdS_S_iiiiiiiiiiiiiiii --------------------------
	.section	.nv.constant0._Z11kernel__3_1PdS_S_iiiiiiiiiiiiiiii,"a",@progbits
	.sectionflags	@""
	.align	4
.nv.constant0._Z11kernel__3_1PdS_S_iiiiiiiiiiiiiiii:
	.zero		984


//--------------------- .nv.constant0._Z11kernel__2_1PdS_S_iiiiiiiiiiiiiiii --------------------------
	.section	.nv.constant0._Z11kernel__2_1PdS_S_iiiiiiiiiiiiiiii,"a",@progbits
	.sectionflags	@""
	.align	4
.nv.constant0._Z11kernel__2_1PdS_S_iiiiiiiiiiiiiiii:
	.zero		984


//--------------------- .nv.constant0._Z11kernel__1_1PdS_S_iiiiiiiiiiiiiiii --------------------------
	.section	.nv.constant0._Z11kernel__1_1PdS_S_iiiiiiiiiiiiiiii,"a",@progbits
	.sectionflags	@""
	.align	4
.nv.constant0._Z11kernel__1_1PdS_S_iiiiiiiiiiiiiiii:
	.zero		984


//--------------------- SYMBOLS --------------------------

	.type		.nv.reservedSmem.offset0,@object
	.size		.nv.reservedSmem.offset0,0x4
	.type		.nv.reservedSmem.cap,@object
	.size		.nv.reservedSmem.cap,0x4
